def matmul_kernel(
    a_ptr,
    b_ptr,
    c_ptr,
    M,
    N,
    K,
    stride_am,
    stride_ak,
    stride_bk,
    stride_bn,
    stride_cm,
    stride_cn,
    BLOCK_M: tl.constexpr,
    BLOCK_N: tl.constexpr,
    BLOCK_K: tl.constexpr,
    GROUP_M: tl.constexpr,
):
    pid = tl.program_id(axis=0)
    num_pid_m = tl.cdiv(M, BLOCK_M)
    num_pid_n = tl.cdiv(N, BLOCK_N)
    num_pid_in_group = GROUP_M * num_pid_n
    group_id = pid // num_pid_in_group
    first_pid_m = group_id * GROUP_M
    group_size_m = min(num_pid_m - first_pid_m, GROUP_M)
    pid_m = first_pid_m + ((pid % num_pid_in_group) % group_size_m)
    pid_n = (pid % num_pid_in_group) // group_size_m

    offs_am = (pid_m * BLOCK_M + tl.arange(0, BLOCK_M)) % M
    offs_bn = (pid_n * BLOCK_N + tl.arange(0, BLOCK_N)) % N
    offs_k = tl.arange(0, BLOCK_K)
    a_ptrs = a_ptr + offs_am[:, None] * stride_am + offs_k[None, :] * stride_ak
    b_ptrs = b_ptr + offs_k[:, None] * stride_bk + offs_bn[None, :] * stride_bn

    acc = tl.zeros((BLOCK_M, BLOCK_N), dtype=tl.float32)
    for kk in range(0, tl.cdiv(K, BLOCK_K)):
        a = tl.load(a_ptrs, mask=offs_k[None, :] < K - kk * BLOCK_K, other=0.0)
        b = tl.load(b_ptrs, mask=offs_k[:, None] < K - kk * BLOCK_K, other=0.0)
        acc = tl.dot(a, b, acc)
        a_ptrs += BLOCK_K * stride_ak
        b_ptrs += BLOCK_K * stride_bk

    c = acc.to(c_ptr.dtype.element_ty)
    offs_cm = pid_m * BLOCK_M + tl.arange(0, BLOCK_M)
    offs_cn = pid_n * BLOCK_N + tl.arange(0, BLOCK_N)
    c_ptrs = c_ptr + offs_cm[:, None] * stride_cm + offs_cn[None, :] * stride_cn
    mask = (offs_cm[:, None] < M) & (offs_cn[None, :] < N)
    tl.store(c_ptrs, c, mask=mask)

# config = {"BLOCK_K": 128, "BLOCK_M": 64, "BLOCK_N": 128, "GROUP_M": 8, "arch": "sm_100", "dtype": "fp8e5m2", "num_ctas": 2, "num_stages": 3, "num_warps": 4}
# arch = sm_100


// ===== COMPILED SASS (sm_100a) =====

	.target	sm_100a

	.elftype	@"ET_EXEC"


//--------------------- .note.nv.tkinfo           --------------------------
	.section	.note.nv.tkinfo,"",@"SHT_NOTE"
	.sectionflags	@"SHF_NOTE_NV_TKINFO"
	.tkinfo
        /*0018*/ 	.word	0x00000081
        /*0030*/ 	.string	""
        /*0030*/ 	.string	"ptxas-blackwell"
        /*0030*/ 	.string	"Cuda compilation tools, release 12.9, V12.9.86"
        /*0030*/ 	.string	"Build cuda_12.9.r12.9/compiler.36037853_0"
        /*0030*/ 	.string	"-v  -suppress-debug-info  -lineinfo  -arch sm_100a "



//--------------------- .note.nv.cuver            --------------------------
	.section	.note.nv.cuver,"",@"SHT_NOTE"
	.sectionflags	@"SHF_NOTE_NV_CUVER"
        /*0018*/ 	.short	0x0001
        /*001a*/ 	.short	0x0064
        /*001c*/ 	.short	0x0001
        /*001e*/ 	.short	0x0000
        /*0020*/ 	.short	0x0001
        /*0022*/ 	.short	0x0000


//--------------------- .nv.info                  --------------------------
	.section	.nv.info,"",@"SHT_CUDA_INFO"
	.align	4


	//----- nvinfo : EIATTR_REGCOUNT
	.align		4
        /*0000*/ 	.byte	0x04, 0x2f
        /*0002*/ 	.short	(.L_4 - .L_3)
	.align		4
.L_3:
        /*0004*/ 	.word	index@(matmul_kernel)
        /*0008*/ 	.word	0x000000ff


	//----- nvinfo : EIATTR_FRAME_SIZE
	.align		4
.L_4:
        /*000c*/ 	.byte	0x04, 0x11
        /*000e*/ 	.short	(.L_6 - .L_5)
	.align		4
.L_5:
        /*0010*/ 	.word	index@($__internal_2_$__cuda_sm10x_tcgen05_guardrail_trap_unallocated_columns_being_dealloced)
        /*0014*/ 	.word	0x00000198


	//----- nvinfo : EIATTR_FRAME_SIZE
	.align		4
.L_6:
        /*0018*/ 	.byte	0x04, 0x11
        /*001a*/ 	.short	(.L_8 - .L_7)
	.align		4
.L_7:
        /*001c*/ 	.word	index@($__internal_1_$__cuda_sm10x_tcgen05_guardrail_trap_phase_invalid_during_alloc)
        /*0020*/ 	.word	0x00000198


	//----- nvinfo : EIATTR_FRAME_SIZE
	.align		4
.L_8:
        /*0024*/ 	.byte	0x04, 0x11
        /*0026*/ 	.short	(.L_10 - .L_9)
	.align		4
.L_9:
        /*0028*/ 	.word	index@($__internal_0_$__cuda_sm10x_tcgen05_guardrail_trap_col_being_dealloced_not_returned_by_alloc)
        /*002c*/ 	.word	0x00000198


	//----- nvinfo : EIATTR_FRAME_SIZE
	.align		4
.L_10:
        /*0030*/ 	.byte	0x04, 0x11
        /*0032*/ 	.short	(.L_12 - .L_11)
	.align		4
.L_11:
        /*0034*/ 	.word	index@(matmul_kernel)
        /*0038*/ 	.word	0x00000198


	//----- nvinfo : EIATTR_MIN_STACK_SIZE
	.align		4
.L_12:
        /*003c*/ 	.byte	0x04, 0x12
        /*003e*/ 	.short	(.L_14 - .L_13)
	.align		4
.L_13:
        /*0040*/ 	.word	index@(matmul_kernel)
        /*0044*/ 	.word	0x00000198
.L_14:


//--------------------- .nv.info.matmul_kernel    --------------------------
	.section	.nv.info.matmul_kernel,"",@"SHT_CUDA_INFO"
	.sectionflags	@""
	.align	4


	//----- nvinfo : EIATTR_CUDA_API_VERSION
	.align		4
        /*0000*/ 	.byte	0x04, 0x37
        /*0002*/ 	.short	(.L_16 - .L_15)
.L_15:
        /*0004*/ 	.word	0x00000081


	//----- nvinfo : EIATTR_KPARAM_INFO
	.align		4
.L_16:
        /*0008*/ 	.byte	0x04, 0x17
        /*000a*/ 	.short	(.L_18 - .L_17)
.L_17:
        /*000c*/ 	.word	0x00000000
        /*0010*/ 	.short	0x000d
        /*0012*/ 	.short	0x0048
        /*0014*/ 	.byte	0x00, 0xf4, 0x21, 0x00


	//----- nvinfo : EIATTR_KPARAM_INFO
	.align		4
.L_18:
        /*0018*/ 	.byte	0x04, 0x17
        /*001a*/ 	.short	(.L_20 - .L_19)
.L_19:
        /*001c*/ 	.word	0x00000000
        /*0020*/ 	.short	0x000c
        /*0022*/ 	.short	0x0040
        /*0024*/ 	.byte	0x00, 0xf4, 0x21, 0x00


	//----- nvinfo : EIATTR_KPARAM_INFO
	.align		4
.L_20:
        /*0028*/ 	.byte	0x04, 0x17
        /*002a*/ 	.short	(.L_22 - .L_21)
.L_21:
        /*002c*/ 	.word	0x00000000
        /*0030*/ 	.short	0x000b
        /*0032*/ 	.short	0x0038
        /*0034*/ 	.byte	0x00, 0xf0, 0x11, 0x00


	//----- nvinfo : EIATTR_KPARAM_INFO
	.align		4
.L_22:
        /*0038*/ 	.byte	0x04, 0x17
        /*003a*/ 	.short	(.L_24 - .L_23)
.L_23:
        /*003c*/ 	.word	0x00000000
        /*0040*/ 	.short	0x000a
        /*0042*/ 	.short	0x0034
        /*0044*/ 	.byte	0x00, 0xf0, 0x11, 0x00


	//----- nvinfo : EIATTR_KPARAM_INFO
	.align		4
.L_24:
        /*0048*/ 	.byte	0x04, 0x17
        /*004a*/ 	.short	(.L_26 - .L_25)
.L_25:
        /*004c*/ 	.word	0x00000000
        /*0050*/ 	.short	0x0009
        /*0052*/ 	.short	0x0030
        /*0054*/ 	.byte	0x00, 0xf0, 0x11, 0x00


	//----- nvinfo : EIATTR_KPARAM_INFO
	.align		4
.L_26:
        /*0058*/ 	.byte	0x04, 0x17
        /*005a*/ 	.short	(.L_28 - .L_27)
.L_27:
        /*005c*/ 	.word	0x00000000
        /*0060*/ 	.short	0x0008
        /*0062*/ 	.short	0x002c
        /*0064*/ 	.byte	0x00, 0xf0, 0x11, 0x00


	//----- nvinfo : EIATTR_KPARAM_INFO
	.align		4
.L_28:
        /*0068*/ 	.byte	0x04, 0x17
        /*006a*/ 	.short	(.L_30 - .L_29)
.L_29:
        /*006c*/ 	.word	0x00000000
        /*0070*/ 	.short	0x0007
        /*0072*/ 	.short	0x0028
        /*0074*/ 	.byte	0x00, 0xf0, 0x11, 0x00


	//----- nvinfo : EIATTR_KPARAM_INFO
	.align		4
.L_30:
        /*0078*/ 	.byte	0x04, 0x17
        /*007a*/ 	.short	(.L_32 - .L_31)
.L_31:
        /*007c*/ 	.word	0x00000000
        /*0080*/ 	.short	0x0006
        /*0082*/ 	.short	0x0024
        /*0084*/ 	.byte	0x00, 0xf0, 0x11, 0x00


	//----- nvinfo : EIATTR_KPARAM_INFO
	.align		4
.L_32:
        /*0088*/ 	.byte	0x04, 0x17
        /*008a*/ 	.short	(.L_34 - .L_33)
.L_33:
        /*008c*/ 	.word	0x00000000
        /*0090*/ 	.short	0x0005
        /*0092*/ 	.short	0x0020
        /*0094*/ 	.byte	0x00, 0xf0, 0x11, 0x00


	//----- nvinfo : EIATTR_KPARAM_INFO
	.align		4
.L_34:
        /*0098*/ 	.byte	0x04, 0x17
        /*009a*/ 	.short	(.L_36 - .L_35)
.L_35:
        /*009c*/ 	.word	0x00000000
        /*00a0*/ 	.short	0x0004
        /*00a2*/ 	.short	0x001c
        /*00a4*/ 	.byte	0x00, 0xf0, 0x11, 0x00


	//----- nvinfo : EIATTR_KPARAM_INFO
	.align		4
.L_36:
        /*00a8*/ 	.byte	0x04, 0x17
        /*00aa*/ 	.short	(.L_38 - .L_37)
.L_37:
        /*00ac*/ 	.word	0x00000000
        /*00b0*/ 	.short	0x0003
        /*00b2*/ 	.short	0x0018
        /*00b4*/ 	.byte	0x00, 0xf0, 0x11, 0x00


	//----- nvinfo : EIATTR_KPARAM_INFO
	.align		4
.L_38:
        /*00b8*/ 	.byte	0x04, 0x17
        /*00ba*/ 	.short	(.L_40 - .L_39)
.L_39:
        /*00bc*/ 	.word	0x00000000
        /*00c0*/ 	.short	0x0002
        /*00c2*/ 	.short	0x0010
        /*00c4*/ 	.byte	0x00, 0xf4, 0x21, 0x00


	//----- nvinfo : EIATTR_KPARAM_INFO
	.align		4
.L_40:
        /*00c8*/ 	.byte	0x04, 0x17
        /*00ca*/ 	.short	(.L_42 - .L_41)
.L_41:
        /*00cc*/ 	.word	0x00000000
        /*00d0*/ 	.short	0x0001
        /*00d2*/ 	.short	0x0008
        /*00d4*/ 	.byte	0x00, 0xf4, 0x21, 0x00


	//----- nvinfo : EIATTR_KPARAM_INFO
	.align		4
.L_42:
        /*00d8*/ 	.byte	0x04, 0x17
        /*00da*/ 	.short	(.L_44 - .L_43)
.L_43:
        /*00dc*/ 	.word	0x00000000
        /*00e0*/ 	.short	0x0000
        /*00e2*/ 	.short	0x0000
        /*00e4*/ 	.byte	0x00, 0xf4, 0x21, 0x00


	//----- nvinfo : EIATTR_EXPLICIT_CLUSTER
	.align		4
.L_44:
        /*00e8*/ 	.byte	0x01, 0x3e
	.zero		2


	//----- nvinfo : EIATTR_CTA_PER_CLUSTER
	.align		4
        /*00ec*/ 	.byte	0x04, 0x3d
        /*00ee*/ 	.short	(.L_46 - .L_45)
.L_45:
        /*00f0*/ 	.word	0x00000002
        /*00f4*/ 	.word	0x00000001
        /*00f8*/ 	.word	0x00000001


	//----- nvinfo : EIATTR_AT_ENTRY_FRAGMENTS
	.align		4
.L_46:
        /*00fc*/ 	.byte	0x04, 0x4f
        /*00fe*/ 	.short	(.L_48 - .L_47)


	//   ....[0]....
.L_47:
        /*0100*/ 	.word	0x00000004


	//----- nvinfo : EIATTR_RESERVED_SMEM_USED
	.align		4
.L_48:
        /*0104*/ 	.byte	0x01, 0x41
	.zero		2


	//----- nvinfo : EIATTR_SPARSE_MMA_MASK
	.align		4
        /*0108*/ 	.byte	0x03, 0x50
        /*010a*/ 	.short	0x0000


	//----- nvinfo : EIATTR_TCGEN05_1CTA_USED
	.align		4
        /*010c*/ 	.byte	0x01, 0x51
	.zero		2


	//----- nvinfo : EIATTR_MAXREG_COUNT
	.align		4
        /*0110*/ 	.byte	0x03, 0x1b
        /*0112*/ 	.short	0x00ff


	//----- nvinfo : EIATTR_NUM_BARRIERS
	.align		4
        /*0114*/ 	.byte	0x02, 0x4c
        /*0116*/ 	.byte	0x01
	.zero		1


	//----- nvinfo : EIATTR_ANNOTATIONS
	.align		4
        /*0118*/ 	.byte	0x04, 0x55
        /*011a*/ 	.short	(.L_50 - .L_49)


	//   ....[0]....
.L_49:
        /*011c*/ 	.word	0x00000001
        /*0120*/ 	.byte	0x10, 0x0f, 0x00, 0x00, 0x01, 0x00, 0x00, 0x00, 0xb0, 0x19, 0x00, 0x00, 0x01, 0x00, 0x00, 0x00
        /* <DEDUP_REMOVED lines=181> */
        /*0c80*/ 	.byte	0x80, 0xf0, 0x00, 0x00, 0x01, 0x00, 0x00, 0x00, 0xd0, 0xf8, 0x00, 0x00


	//----- nvinfo : EIATTR_INT_WARP_WIDE_INSTR_OFFSETS
	.align		4
.L_50:
        /*0c8c*/ 	.byte	0x04, 0x31
        /*0c8e*/ 	.short	(.L_52 - .L_51)


	//   ....[0]....
.L_51:
        /*0c90*/ 	.word	0x00001db0


	//   ....[1]....
        /*0c94*/ 	.word	0x00001de0


	//   ....[2]....
        /*0c98*/ 	.word	0x00006480


	//   ....[3]....
        /*0c9c*/ 	.word	0x00011040


	//   ....[4]....
        /*0ca0*/ 	.word	0x00011090


	//----- nvinfo : EIATTR_COOP_GROUP_MASK_REGIDS
	.align		4
.L_52:
        /*0ca4*/ 	.byte	0x04, 0x29
        /*0ca6*/ 	.short	(.L_54 - .L_53)


	//   ....[0]....
.L_53:
        /*0ca8*/ 	.word	0xffffffff


	//   ....[1]....
        /*0cac*/ 	.word	0xffffffff


	//   ....[2]....
        /*0cb0*/ 	.word	0xffffffff


	//   ....[3]....
        /*0cb4*/ 	.word	0xffffffff


	//----- nvinfo : EIATTR_COOP_GROUP_INSTR_OFFSETS
	.align		4
.L_54:
        /*0cb8*/ 	.byte	0x04, 0x28
        /*0cba*/ 	.short	(.L_56 - .L_55)


	//   ....[0]....
.L_55:
        /*0cbc*/ 	.word	0x00000080


	//   ....[1]....
        /*0cc0*/ 	.word	0x00000340


	//   ....[2]....
        /*0cc4*/ 	.word	0x00010ed0


	//   ....[3]....
        /*0cc8*/ 	.word	0x00011140


	//----- nvinfo : EIATTR_VRC_CTA_INIT_COUNT
	.align		4
.L_56:
        /*0ccc*/ 	.byte	0x02, 0x4a
        /*0cce*/ 	.byte	0x80
	.zero		1


	//----- nvinfo : EIATTR_MBARRIER_INSTR_OFFSETS
	.align		4
        /*0cd0*/ 	.byte	0x04, 0x39
        /*0cd2*/ 	.short	(.L_58 - .L_57)


	//   ....[0]....
.L_57:
        /*0cd4*/ 	.word	0x00001f20
        /*0cd8*/ 	.word	0x000000ff
        /*0cdc*/ 	.word	0x00000000
        /*0ce0*/ 	.short	0x0100
        /*0ce2*/ 	.byte	0x06
	.zero		1


	//   ....[1]....
        /*0ce4*/ 	.word	0x000064d0
        /*0ce8*/ 	.word	0x000000ff
        /*0cec*/ 	.word	0x00008008
        /*0cf0*/ 	.short	0x0100
        /*0cf2*/ 	.byte	0x09
	.zero		1


	//   ....[2]....
        /*0cf4*/ 	.word	0x0000b1f0
        /*0cf8*/ 	.word	0x000000ff
        /*0cfc*/ 	.word	0x00000000
        /*0d00*/ 	.short	0x010a
        /*0d02*/ 	.byte	0x06
	.zero		1


	//   ....[3]....
        /*0d04*/ 	.word	0x0000f8b0
        /*0d08*/ 	.word	0x000000ff
        /*0d0c*/ 	.word	0x00000000
        /*0d10*/ 	.short	0x010a
        /*0d12*/ 	.byte	0x06
	.zero		1


	//   ....[4]....
        /*0d14*/ 	.word	0x0000f930
        /*0d18*/ 	.word	0x000000ff
        /*0d1c*/ 	.word	0x00008000
        /*0d20*/ 	.short	0x0108
        /*0d22*/ 	.byte	0x09
	.zero		1


	//   ....[5]....
        /*0d24*/ 	.word	0x0000f9d0
        /*0d28*/ 	.word	0x000000ff
        /*0d2c*/ 	.word	0x00008008
        /*0d30*/ 	.short	0x0108
        /*0d32*/ 	.byte	0x09
	.zero		1


	//   ....[6]....
        /*0d34*/ 	.word	0x00011160
        /*0d38*/ 	.word	0x000000ff
        /*0d3c*/ 	.word	0x00000000
        /*0d40*/ 	.short	0x010a
        /*0d42*/ 	.byte	0x06
	.zero		1


	//   ....[7]....
        /*0d44*/ 	.word	0x00011190
        /*0d48*/ 	.word	0x000000ff
        /*0d4c*/ 	.word	0x00000000
        /*0d50*/ 	.short	0x010a
        /*0d52*/ 	.byte	0x06
	.zero		1


	//----- nvinfo : EIATTR_NUM_MBARRIERS
	.align		4
.L_58:
        /*0d54*/ 	.byte	0x03, 0x38
        /*0d56*/ 	.short	0x0002


	//----- nvinfo : EIATTR_EXIT_INSTR_OFFSETS
	.align		4
        /*0d58*/ 	.byte	0x04, 0x1c
        /*0d5a*/ 	.short	(.L_60 - .L_59)


	//   ....[0]....
.L_59:
        /*0d5c*/ 	.word	0x00011150


	//----- nvinfo : EIATTR_REQNTID
	.align		4
.L_60:
        /*0d60*/ 	.byte	0x04, 0x10
        /*0d62*/ 	.short	(.L_62 - .L_61)
.L_61:
        /*0d64*/ 	.word	0x00000080
        /*0d68*/ 	.word	0x00000001
        /*0d6c*/ 	.word	0x00000001


	//----- nvinfo : EIATTR_CRS_STACK_SIZE
	.align		4
.L_62:
        /*0d70*/ 	.byte	0x04, 0x1e
        /*0d72*/ 	.short	(.L_64 - .L_63)
.L_63:
        /*0d74*/ 	.word	0x00000000


	//----- nvinfo : EIATTR_CBANK_PARAM_SIZE
	.align		4
.L_64:
        /*0d78*/ 	.byte	0x03, 0x19
        /*0d7a*/ 	.short	0x0050


	//----- nvinfo : EIATTR_PARAM_CBANK
	.align		4
        /*0d7c*/ 	.byte	0x04, 0x0a
        /*0d7e*/ 	.short	(.L_66 - .L_65)
	.align		4
.L_65:
        /*0d80*/ 	.word	index@(.nv.constant0.matmul_kernel)
        /*0d84*/ 	.short	0x0380
        /*0d86*/ 	.short	0x0050


	//----- nvinfo : EIATTR_SW_WAR
	.align		4
.L_66:
        /*0d88*/ 	.byte	0x04, 0x36
        /*0d8a*/ 	.short	(.L_68 - .L_67)
.L_67:
        /*0d8c*/ 	.word	0x00000008
.L_68:


//--------------------- .nv.compat                --------------------------
	.section	.nv.compat,"",@"SHT_CUDA_COMPAT_INFO"
	.align	4
        /*0000*/ 	.byte	0x02, 0x02, 0x02, 0x00, 0x02, 0x05, 0x05, 0x00, 0x02, 0x03, 0x00, 0x00, 0x02, 0x06, 0x01, 0x00


//--------------------- .nv.callgraph             --------------------------
	.section	.nv.callgraph,"",@"SHT_CUDA_CALLGRAPH"
	.align	4
	.sectionentsize	8
	.align		4
        /*0000*/ 	.word	0x00000000
	.align		4
        /*0004*/ 	.word	0xffffffff
	.align		4
        /*0008*/ 	.word	0x00000000
	.align		4
        /*000c*/ 	.word	0xfffffffe
	.align		4
        /*0010*/ 	.word	0x00000000
	.align		4
        /*0014*/ 	.word	0xfffffffd
	.align		4
        /*0018*/ 	.word	0x00000000
	.align		4
        /*001c*/ 	.word	0xfffffffc


//--------------------- .text.matmul_kernel       --------------------------
	.section	.text.matmul_kernel,"ax",@progbits
	.align	128
        .global         matmul_kernel
        .type           matmul_kernel,@function
        .size           matmul_kernel,(.L_x_20 - matmul_kernel)
        .other          matmul_kernel,@"STO_CUDA_ENTRY STV_DEFAULT"
matmul_kernel:
.text.matmul_kernel:
[----:B------:R-:W0:Y:S01]  /*0000*/  LDC R1, c[0x0][0x37c] ;  /* 0x0000df00ff017b82 */ /* 0x000e220000000800 */
[----:B------:R-:W1:Y:S01]  /*0010*/  S2R R0, SR_TID.X ;  /* 0x0000000000007919 */ /* 0x000e620000002100 */
[----:B0-----:R-:W-:Y:S01]  /*0020*/  VIADD R1, R1, 0xfffffe68 ;  /* 0xfffffe6801017836 */ /* 0x001fe20000000000 */
[----:B------:R-:W0:Y:S01]  /*0030*/  LDCU.64 UR20, c[0x0][0x358] ;  /* 0x00006b00ff1477ac */ /* 0x000e220008000a00 */
[----:B-1----:R-:W-:-:S13]  /*0040*/  ISETP.GE.U32.AND P0, PT, R0, 0x20, PT ;  /* 0x000000200000780c */ /* 0x002fda0003f06070 */
[----:B------:R-:W-:Y:S02]  /*0050*/  VOTEU.ANY UP0, P0 ;  /* 0x0000000000ff7886 */ /* 0x000fe40000000100 */
[----:B------:R-:W-:Y:S05]  /*0060*/  BRA.U UP0, `(.L_x_0) ;  /* 0x0000000100b87547 */ /* 0x000fea000b800000 */
[----:B------:R-:W1:Y:S01]  /*0070*/  S2UR UR6, SR_CgaCtaId ;  /* 0x00000000000679c3 */ /* 0x000e620000008800 */
[----:B------:R-:W-:Y:S01]  /*0080*/  NOP ;  /* 0x0000000000007918 */ /* 0x000fe20000000000 */
[----:B------:R-:W-:Y:S02]  /*0090*/  UMOV UR4, 0x40 ;  /* 0x0000004000047882 */ /* 0x000fe40000000000 */
[----:B-1----:R-:W-:-:S09]  /*00a0*/  ULEA UR4, UR6, UR4, 0x18 ;  /* 0x0000000406047291 */ /* 0x002fd2000f8ec0ff */
[----:B------:R-:W1:Y:S01]  /*00b0*/  LDS.U8 R0, [UR4] ;  /* 0x00000004ff007984 */ /* 0x000e620008000000 */
[----:B------:R-:W-:Y:S02]  /*00c0*/  UMOV UR4, 0x400 ;  /* 0x0000040000047882 */ /* 0x000fe40000000000 */
[----:B------:R-:W-:Y:S01]  /*00d0*/  ULEA UR4, UR6, UR4, 0x18 ;  /* 0x0000000406047291 */ /* 0x000fe2000f8ec0ff */
[----:B-1----:R-:W-:-:S13]  /*00e0*/  ISETP.NE.AND P0, PT, R0, RZ, PT ;  /* 0x000000ff0000720c */ /* 0x002fda0003f05270 */
[----:B------:R-:W-:Y:S05]  /*00f0*/  @P0 BRA `(.L_x_1) ;  /* 0x00000000007c0947 */ /* 0x000fea0003800000 */
[----:B------:R-:W-:-:S13]  /*0100*/  ELECT P0, URZ, PT ;  /* 0x0000000000ff782f */ /* 0x000fda0003800000 */
[----:B------:R-:W-:Y:S05]  /*0110*/  @!P0 BRA `(.L_x_2) ;  /* 0x0000000000848947 */ /* 0x000fea0003800000 */
[----:B------:R-:W-:Y:S01]  /*0120*/  UMOV UR5, 0x2 ;  /* 0x0000000200057882 */ /* 0x000fe20000000000 */
[----:B------:R-:W-:Y:S02]  /*0130*/  IMAD.MOV.U32 R4, RZ, RZ, 0x1 ;  /* 0x00000001ff047424 */ /* 0x000fe400078e00ff */
[----:B------:R-:W-:Y:S02]  /*0140*/  IMAD.MOV.U32 R5, RZ, RZ, 0x3 ;  /* 0x00000003ff057424 */ /* 0x000fe400078e00ff */
[----:B------:R-:W-:Y:S04]  /*0150*/  DEPBAR.LE SB1, 0x36 ;  /* 0x00009d800000791a */ /* 0x000fe80000000000 */
[----:B------:R-:W1:Y:S02]  /*0160*/  UTCATOMSWS.FIND_AND_SET.ALIGN UP1, UR5, UR5 ;  /* 0x00000005000575e3 */ /* 0x000e640008020800 */
[----:B-1----:R-:W-:-:S04]  /*0170*/  PLOP3.LUT P0, PT, PT, PT, UP1, 0x80, 0x8 ;  /* 0x000000000008781c */ /* 0x002fc80003f0f018 */
[----:B------:R-:W-:-:S04]  /*0180*/  SEL R0, RZ, 0xffffffff, !P0 ;  /* 0xffffffffff007807 */ /* 0x000fc80004000000 */
[----:B------:R-:W-:Y:S01]  /*0190*/  ISETP.NE.AND P0, PT, R0, RZ, PT ;  /* 0x000000ff0000720c */ /* 0x000fe20003f05270 */
[----:B------:R-:W-:-:S12]  /*01a0*/  IMAD.U32 R0, RZ, RZ, UR5 ;  /* 0x00000005ff007e24 */ /* 0x000fd8000f8e00ff */
[----:B------:R-:W-:Y:S05]  /*01b0*/  @P0 BRA `(.L_x_3) ;  /* 0x0000000000240947 */ /* 0x000fea0003800000 */
.L_x_4:
[----:B------:R-:W-:Y:S05]  /*01c0*/  NANOSLEEP 0x64 ;  /* 0x000000640000795d */ /* 0x000fea0003800000 */
[----:B------:R-:W-:-:S05]  /*01d0*/  UMOV UR5, 0x2 ;  /* 0x0000000200057882 */ /* 0x000fca0000000000 */
[----:B------:R-:W-:Y:S04]  /*01e0*/  DEPBAR.LE SB1, 0x36 ;  /* 0x00009d800000791a */ /* 0x000fe80000000000 */
[----:B------:R-:W1:Y:S02]  /*01f0*/  UTCATOMSWS.FIND_AND_SET.ALIGN UP1, UR5, UR5 ;  /* 0x00000005000575e3 */ /* 0x000e640008020800 */
[----:B-1----:R-:W-:-:S04]  /*0200*/  PLOP3.LUT P0, PT, PT, PT, UP1, 0x80, 0x8 ;  /* 0x000000000008781c */ /* 0x002fc80003f0f018 */
[----:B------:R-:W-:-:S04]  /*0210*/  SEL R0, RZ, 0xffffffff, !P0 ;  /* 0xffffffffff007807 */ /* 0x000fc80004000000 */
[----:B------:R-:W-:Y:S01]  /*0220*/  ISETP.NE.AND P0, PT, R0, RZ, PT ;  /* 0x000000ff0000720c */ /* 0x000fe20003f05270 */
[----:B------:R-:W-:-:S12]  /*0230*/  IMAD.U32 R0, RZ, RZ, UR5 ;  /* 0x00000005ff007e24 */ /* 0x000fd8000f8e00ff */
[----:B------:R-:W-:Y:S05]  /*0240*/  @!P0 BRA `(.L_x_4) ;  /* 0xfffffffc00dc8947 */ /* 0x000fea000383ffff */
.L_x_3:
[C---:B------:R-:W-:Y:S01]  /*0250*/  VIADD R3, R0.reuse, 0x10 ;  /* 0x0000001000037836 */ /* 0x040fe20000000000 */
[----:B------:R-:W-:Y:S01]  /*0260*/  UMOV UR5, 0x50 ;  /* 0x0000005000057882 */ /* 0x000fe20000000000 */
[----:B------:R-:W-:Y:S01]  /*0270*/  SHF.L.U32 R2, R5, R0, RZ ;  /* 0x0000000005027219 */ /* 0x000fe200000006ff */
[----:B------:R-:W-:Y:S01]  /*0280*/  ULEA UR5, UR6, UR5, 0x18 ;  /* 0x0000000506057291 */ /* 0x000fe2000f8ec0ff */
[----:B------:R-:W-:Y:S01]  /*0290*/  IMAD.SHL.U32 R0, R0, 0x20, RZ ;  /* 0x0000002000007824 */ /* 0x000fe200078e00ff */
[----:B------:R-:W-:-:S04]  /*02a0*/  SHF.L.U32 R3, R4, R3, RZ ;  /* 0x0000000304037219 */ /* 0x000fc800000006ff */
[----:B------:R-:W-:-:S05]  /*02b0*/  LOP3.LUT R2, R3, R2, RZ, 0xfc, !PT ;  /* 0x0000000203027212 */ /* 0x000fca00078efcff */
[----:B------:R1:W-:Y:S04]  /*02c0*/  ATOMS.OR RZ, [UR5], R2 ;  /* 0x00000002ffff798c */ /* 0x0003e8000b000005 */
[----:B------:R1:W-:Y:S01]  /*02d0*/  STS [UR4], R0 ;  /* 0x00000000ff007988 */ /* 0x0003e20008000804 */
[----:B------:R-:W-:Y:S05]  /*02e0*/  BRA `(.L_x_2) ;  /* 0x0000000000107947 */ /* 0x000fea0003800000 */
.L_x_1:
[----:B------:R-:W-:Y:S01]  /*02f0*/  IMAD.MOV.U32 R0, RZ, RZ, -0x1 ;  /* 0xffffffffff007424 */ /* 0x000fe200078e00ff */
[----:B------:R-:W-:-:S04]  /*0300*/  MOV R2, 0x330 ;  /* 0x0000033000027802 */ /* 0x000fc80000000f00 */
[----:B------:R1:W-:Y:S03]  /*0310*/  STS [UR4], R0 ;  /* 0x00000000ff007988 */ /* 0x0003e60008000804 */
[----:B01----:R-:W-:Y:S05]  /*0320*/  CALL.REL.NOINC `($__internal_1_$__cuda_sm10x_tcgen05_guardrail_trap_phase_invalid_during_alloc) ;  /* 0x0000010c00b07944 */ /* 0x003fea0003c00000 */
.L_x_2:
[----:B------:R-:W-:Y:S05]  /*0330*/  WARPSYNC.ALL ;  /* 0x0000000000007948 */ /* 0x000fea0003800000 */
[----:B------:R-:W-:Y:S01]  /*0340*/  NOP ;  /* 0x0000000000007918 */ /* 0x000fe20000000000 */
.L_x_0:
[----:B------:R-:W2:Y:S08]  /*0350*/  LDC.64 R100, c[0x0][0x398] ;  /* 0x0000e600ff647b82 */ /* 0x000eb00000000a00 */
[----:B------:R-:W3:Y:S02]  /*0360*/  S2UR UR5, SR_CgaSize ;  /* 0x00000000000579c3 */ /* 0x000ee40000008a00 */
[----:B---3--:R-:W-:-:S12]  /*0370*/  UIMAD UR5, UR5, -0xa0, URZ ;  /* 0xffffff60050578a4 */ /* 0x008fd8000f8e02ff */
[----:B------:R-:W3:Y:S01]  /*0380*/  LDCU UR5, c[0x0][UR5+0x2b0] ;  /* 0x00005600050577ac */ /* 0x000ee20008000800 */
[----:B------:R-:W4:Y:S01]  /*0390*/  S2R R14, SR_TID.X ;  /* 0x00000000000e7919 */ /* 0x000f220000002100 */
[----:B------:R-:W-:Y:S01]  /*03a0*/  PRMT R131, RZ, 0x7610, R131 ;  /* 0x00007610ff837816 */ /* 0x000fe20000000083 */
[----:B------:R-:W5:Y:S01]  /*03b0*/  LDCU.64 UR12, c[0x0][0x3a8] ;  /* 0x00007500ff0c77ac */ /* 0x000f620008000a00 */
[----:B------:R-:W1:Y:S01]  /*03c0*/  S2R R116, SR_CgaCtaId ;  /* 0x0000000000747919 */ /* 0x000e620000008800 */
[----:B------:R-:W-:Y:S01]  /*03d0*/  PRMT R133, RZ, 0x7610, R133 ;  /* 0x00007610ff857816 */ /* 0x000fe20000000085 */
[----:B------:R-:W0:Y:S01]  /*03e0*/  S2UR UR4, SR_CTAID.X ;  /* 0x00000000000479c3 */ /* 0x000e220000002500 */
[----:B------:R-:W3:Y:S01]  /*03f0*/  LDCU UR22, c[0x0][0x3a0] ;  /* 0x00007400ff1677ac */ /* 0x000ee20008000800 */
[----:B------:R-:W0:Y:S01]  /*0400*/  LDCU.128 UR16, c[0x0][0x380] ;  /* 0x00007000ff1077ac */ /* 0x000e220008000c00 */
[----:B-----5:R-:W-:Y:S01]  /*0410*/  IMAD.U32 R33, RZ, RZ, UR12 ;  /* 0x0000000cff217e24 */ /* 0x020fe2000f8e00ff */
[----:B--2---:R-:W-:Y:S01]  /*0420*/  IABS R27, R100 ;  /* 0x00000064001b7213 */ /* 0x004fe20000000000 */
[----:B-1----:R-:W-:Y:S01]  /*0430*/  VIADD R0, R101, 0x7f ;  /* 0x0000007f65007836 */ /* 0x002fe20000000000 */
[----:B------:R-:W-:Y:S01]  /*0440*/  IABS R105, R101 ;  /* 0x0000006500697213 */ /* 0x000fe20000000000 */
[----:B------:R-:W-:Y:S01]  /*0450*/  IMAD.U32 R58, RZ, RZ, UR12 ;  /* 0x0000000cff3a7e24 */ /* 0x000fe2000f8e00ff */
[----:B---3--:R-:W-:Y:S01]  /*0460*/  UIADD3 UR24, UPT, UPT, UR22, 0x7f, URZ ;  /* 0x0000007f16187890 */ /* 0x008fe2000fffe0ff */
[----:B------:R-:W-:Y:S01]  /*0470*/  IMAD.U32 R10, RZ, RZ, UR12 ;  /* 0x0000000cff0a7e24 */ /* 0x000fe2000f8e00ff */
[----:B------:R-:W-:Y:S01]  /*0480*/  SHF.R.S32.HI R3, RZ, 0x1f, R0 ;  /* 0x0000001fff037819 */ /* 0x000fe20000011400 */
[----:B------:R-:W-:Y:S01]  /*0490*/  IMAD.U32 R60, RZ, RZ, UR12 ;  /* 0x0000000cff3c7e24 */ /* 0x000fe2000f8e00ff */
[----:B0-----:R-:W-:Y:S01]  /*04a0*/  I2FP.F32.U32 R5, UR4 ;  /* 0x0000000400057c45 */ /* 0x001fe20008201000 */
[----:B------:R-:W-:Y:S01]  /*04b0*/  IMAD.U32 R11, RZ, RZ, UR12 ;  /* 0x0000000cff0b7e24 */ /* 0x000fe2000f8e00ff */
[----:B------:R-:W-:Y:S01]  /*04c0*/  LEA.HI R3, R3, R0, RZ, 0x7 ;  /* 0x0000000003037211 */ /* 0x000fe200078f38ff */
[----:B------:R-:W-:Y:S01]  /*04d0*/  IMAD.U32 R62, RZ, RZ, UR12 ;  /* 0x0000000cff3e7e24 */ /* 0x000fe2000f8e00ff */
[----:B----4-:R-:W-:Y:S01]  /*04e0*/  SHF.R.U32.HI R106, RZ, 0x6, R14 ;  /* 0x00000006ff6a7819 */ /* 0x010fe2000001160e */
[----:B------:R-:W-:Y:S01]  /*04f0*/  FMUL R5, R5, UR5 ;  /* 0x0000000505057c20 */ /* 0x000fe20008400000 */
[----:B------:R-:W-:Y:S01]  /*0500*/  SHF.R.S32.HI R3, RZ, 0x7, R3 ;  /* 0x00000007ff037819 */ /* 0x000fe20000011403 */
[----:B------:R-:W-:Y:S01]  /*0510*/  IMAD.U32 R13, RZ, RZ, UR12 ;  /* 0x0000000cff0d7e24 */ /* 0x000fe2000f8e00ff */
[----:B------:R-:W-:Y:S01]  /*0520*/  SGXT.U32 R106, R106, 0x1 ;  /* 0x000000016a6a781a */ /* 0x000fe20000000000 */
[----:B------:R-:W-:Y:S01]  /*0530*/  IMAD.U32 R64, RZ, RZ, UR12 ;  /* 0x0000000cff407e24 */ /* 0x000fe2000f8e00ff */
[----:B------:R-:W0:Y:S01]  /*0540*/  S2UR UR4, SR_CgaCtaId ;  /* 0x00000000000479c3 */ /* 0x000e220000008800 */
[----:B------:R-:W-:Y:S01]  /*0550*/  IMAD.SHL.U32 R4, R3, 0x8, RZ ;  /* 0x0000000803047824 */ /* 0x000fe200078e00ff */
[----:B------:R-:W-:Y:S01]  /*0560*/  F2I.U32.TRUNC.NTZ R5, R5 ;  /* 0x0000000500057305 */ /* 0x000fe2000020f000 */
[----:B------:R-:W-:Y:S01]  /*0570*/  IMAD.U32 R15, RZ, RZ, UR12 ;  /* 0x0000000cff0f7e24 */ /* 0x000fe2000f8e00ff */
[----:B------:R-:W-:Y:S01]  /*0580*/  UISETP.GT.AND UP1, UPT, UR24, 0x7f, UPT ;  /* 0x0000007f1800788c */ /* 0x000fe2000bf24270 */
[----:B------:R-:W-:Y:S01]  /*0590*/  IMAD.U32 R12, RZ, RZ, UR12 ;  /* 0x0000000cff0c7e24 */ /* 0x000fe2000f8e00ff */
[----:B------:R-:W-:Y:S01]  /*05a0*/  IABS R7, R4 ;  /* 0x0000000400077213 */ /* 0x000fe20000000000 */
[----:B------:R-:W-:Y:S01]  /*05b0*/  IMAD.U32 R66, RZ, RZ, UR12 ;  /* 0x0000000cff427e24 */ /* 0x000fe2000f8e00ff */
[C---:B------:R-:W-:Y:S01]  /*05c0*/  LEA.HI R127, R14.reuse, 0xe, RZ, 0x1a ;  /* 0x0000000e0e7f7811 */ /* 0x040fe200078fd0ff */
[----:B------:R-:W-:Y:S01]  /*05d0*/  IMAD.U32 R85, RZ, RZ, UR12 ;  /* 0x0000000cff557e24 */ /* 0x000fe2000f8e00ff */
[----:B------:R-:W1:Y:S01]  /*05e0*/  I2F.RP R0, R7 ;  /* 0x0000000700007306 */ /* 0x000e620000209400 */
[----:B------:R-:W-:Y:S01]  /*05f0*/  IMAD.U32 R68, RZ, RZ, UR12 ;  /* 0x0000000cff447e24 */ /* 0x000fe2000f8e00ff */
[C---:B------:R-:W-:Y:S01]  /*0600*/  LEA.HI R126, R14.reuse, 0x1e, RZ, 0x1a ;  /* 0x0000001e0e7e7811 */ /* 0x040fe200078fd0ff */
        /* <DEDUP_REMOVED lines=11> */
[----:B------:R-:W-:Y:S01]  /*06c0*/  LEA.HI R121, R14, 0x7e, RZ, 0x1a ;  /* 0x0000007e0e797811 */ /* 0x000fe200078fd0ff */
[----:B-1----:R-:W1:Y:S01]  /*06d0*/  MUFU.RCP R0, R0 ;  /* 0x0000000000007308 */ /* 0x002e620000001000 */
[----:B------:R-:W-:Y:S01]  /*06e0*/  IMAD.U32 R88, RZ, RZ, UR12 ;  /* 0x0000000cff587e24 */ /* 0x000fe2000f8e00ff */
[----:B------:R-:W-:Y:S01]  /*06f0*/  UMOV UR5, 0x1 ;  /* 0x0000000100057882 */ /* 0x000fe20000000000 */
[----:B------:R-:W-:-:S02]  /*0700*/  IMAD.SHL.U32 R107, R116, 0x40, RZ ;  /* 0x00000040746b7824 */ /* 0x000fc400078e00ff */
[----:B------:R-:W-:Y:S02]  /*0710*/  IMAD.U32 R49, RZ, RZ, UR12 ;  /* 0x0000000cff317e24 */ /* 0x000fe4000f8e00ff */
[----:B------:R-:W-:Y:S01]  /*0720*/  IMAD.U32 R74, RZ, RZ, UR12 ;  /* 0x0000000cff4a7e24 */ /* 0x000fe2000f8e00ff */
[----:B------:R-:W-:Y:S01]  /*0730*/  LOP3.LUT R107, R107, 0x40, RZ, 0xc0, !PT ;  /* 0x000000406b6b7812 */ /* 0x000fe200078ec0ff */
[----:B------:R-:W-:Y:S02]  /*0740*/  IMAD.U32 R25, RZ, RZ, UR12 ;  /* 0x0000000cff197e24 */ /* 0x000fe4000f8e00ff */
[----:B------:R-:W-:Y:S02]  /*0750*/  IMAD.U32 R50, RZ, RZ, UR12 ;  /* 0x0000000cff327e24 */ /* 0x000fe4000f8e00ff */
[----:B------:R-:W-:Y:S02]  /*0760*/  IMAD.U32 R75, RZ, RZ, UR12 ;  /* 0x0000000cff4b7e24 */ /* 0x000fe4000f8e00ff */
[----:B------:R-:W-:-:S02]  /*0770*/  IMAD.U32 R90, RZ, RZ, UR12 ;  /* 0x0000000cff5a7e24 */ /* 0x000fc4000f8e00ff */
[----:B-1----:R-:W-:Y:S01]  /*0780*/  VIADD R2, R0, 0xffffffe ;  /* 0x0ffffffe00027836 */ /* 0x002fe20000000000 */
[----:B------:R-:W-:Y:S01]  /*0790*/  IABS R0, R5 ;  /* 0x0000000500007213 */ /* 0x000fe20000000000 */
[----:B------:R-:W-:Y:S02]  /*07a0*/  IMAD.U32 R51, RZ, RZ, UR12 ;  /* 0x0000000cff337e24 */ /* 0x000fe4000f8e00ff */
[----:B------:R1:W2:Y:S01]  /*07b0*/  F2I.FTZ.U32.TRUNC.NTZ R3, R2 ;  /* 0x0000000200037305 */ /* 0x0002a2000021f000 */
[----:B------:R-:W-:Y:S02]  /*07c0*/  IMAD.U32 R76, RZ, RZ, UR12 ;  /* 0x0000000cff4c7e24 */ /* 0x000fe4000f8e00ff */
[----:B------:R-:W-:Y:S02]  /*07d0*/  IMAD.U32 R53, RZ, RZ, UR12 ;  /* 0x0000000cff357e24 */ /* 0x000fe4000f8e00ff */
[----:B------:R-:W-:Y:S02]  /*07e0*/  IMAD.U32 R176, RZ, RZ, UR12 ;  /* 0x0000000cffb07e24 */ /* 0x000fe4000f8e00ff */
[----:B------:R-:W-:-:S02]  /*07f0*/  IMAD.U32 R183, RZ, RZ, UR12 ;  /* 0x0000000cffb77e24 */ /* 0x000fc4000f8e00ff */
[----:B-1----:R-:W-:Y:S02]  /*0800*/  IMAD.MOV.U32 R2, RZ, RZ, RZ ;  /* 0x000000ffff027224 */ /* 0x002fe400078e00ff */
[----:B------:R-:W-:Y:S02]  /*0810*/  IMAD.U32 R194, RZ, RZ, UR12 ;  /* 0x0000000cffc27e24 */ /* 0x000fe4000f8e00ff */
[----:B------:R-:W-:Y:S02]  /*0820*/  IMAD.U32 R81, RZ, RZ, UR12 ;  /* 0x0000000cff517e24 */ /* 0x000fe4000f8e00ff */
[----:B--2---:R-:W-:Y:S02]  /*0830*/  IMAD.MOV R6, RZ, RZ, -R3 ;  /* 0x000000ffff067224 */ /* 0x004fe400078e0a03 */
[----:B------:R-:W-:Y:S02]  /*0840*/  IMAD R97, R125, UR12, RZ ;  /* 0x0000000c7d617c24 */ /* 0x000fe4000f8e02ff */
[----:B------:R-:W-:Y:S01]  /*0850*/  IMAD R9, R6, R7, RZ ;  /* 0x0000000706097224 */ /* 0x000fe200078e02ff */
[----:B------:R-:W-:Y:S01]  /*0860*/  IABS R6, R4 ;  /* 0x0000000400067213 */ /* 0x000fe20000000000 */
[----:B------:R-:W-:-:S02]  /*0870*/  IMAD R102, R121, UR12, RZ ;  /* 0x0000000c79667c24 */ /* 0x000fc4000f8e02ff */
[----:B------:R-:W-:-:S04]  /*0880*/  IMAD.HI.U32 R3, R3, R9, R2 ;  /* 0x0000000903037227 */ /* 0x000fc800078e0002 */
[----:B------:R-:W-:Y:S02]  /*0890*/  IMAD.MOV R2, RZ, RZ, -R6 ;  /* 0x000000ffff027224 */ /* 0x000fe400078e0a06 */
[----:B------:R-:W-:-:S04]  /*08a0*/  IMAD.HI.U32 R3, R3, R0, RZ ;  /* 0x0000000003037227 */ /* 0x000fc800078e00ff */
[----:B------:R-:W-:Y:S02]  /*08b0*/  IMAD R0, R3, R2, R0 ;  /* 0x0000000203007224 */ /* 0x000fe400078e0200 */
[----:B------:R-:W-:Y:S02]  /*08c0*/  IMAD.U32 R9, RZ, RZ, UR12 ;  /* 0x0000000cff097e24 */ /* 0x000fe4000f8e00ff */
[----:B------:R-:W-:Y:S01]  /*08d0*/  IMAD R94, R127, UR12, RZ ;  /* 0x0000000c7f5e7c24 */ /* 0x000fe2000f8e02ff */
[----:B------:R-:W-:Y:S01]  /*08e0*/  BAR.SYNC.DEFER_BLOCKING 0x0 ;  /* 0x0000000000007b1d */ /* 0x000fe20000010000 */
[----:B------:R-:W-:Y:S01]  /*08f0*/  ISETP.GT.U32.AND P1, PT, R7, R0, PT ;  /* 0x000000000700720c */ /* 0x000fe20003f24070 */
[----:B------:R-:W-:Y:S02]  /*0900*/  IMAD R96, R126, UR12, RZ ;  /* 0x0000000c7e607c24 */ /* 0x000fe4000f8e02ff */
[----:B------:R-:W-:Y:S02]  /*0910*/  IMAD R98, R124, UR12, RZ ;  /* 0x0000000c7c627c24 */ /* 0x000fe4000f8e02ff */
[----:B------:R-:W-:-:S02]  /*0920*/  IMAD R99, R123, UR12, RZ ;  /* 0x0000000c7b637c24 */ /* 0x000fc4000f8e02ff */
[----:B------:R-:W-:-:S06]  /*0930*/  IMAD R180, R115, UR12, RZ ;  /* 0x0000000c73b47c24 */ /* 0x000fcc000f8e02ff */
[----:B------:R-:W-:Y:S02]  /*0940*/  @!P1 IMAD.IADD R0, R0, 0x1, -R7 ;  /* 0x0000000100009824 */ /* 0x000fe400078e0a07 */
[----:B------:R-:W-:Y:S01]  /*0950*/  @!P1 VIADD R3, R3, 0x1 ;  /* 0x0000000103039836 */ /* 0x000fe20000000000 */
[----:B------:R-:W-:Y:S02]  /*0960*/  ISETP.NE.AND P1, PT, R4, RZ, PT ;  /* 0x000000ff0400720c */ /* 0x000fe40003f25270 */
[----:B------:R-:W-:Y:S02]  /*0970*/  ISETP.GE.U32.AND P0, PT, R0, R7, PT ;  /* 0x000000070000720c */ /* 0x000fe40003f06070 */
[----:B------:R-:W-:-:S04]  /*0980*/  LOP3.LUT R0, R5, R4, RZ, 0x3c, !PT ;  /* 0x0000000405007212 */ /* 0x000fc800078e3cff */
[----:B------:R-:W-:Y:S01]  /*0990*/  ISETP.GE.AND P2, PT, R0, RZ, PT ;  /* 0x000000ff0000720c */ /* 0x000fe20003f46270 */
[----:B------:R-:W-:-:S06]  /*09a0*/  VIADD R0, R100, 0x3f ;  /* 0x0000003f64007836 */ /* 0x000fcc0000000000 */
[----:B------:R-:W-:-:S04]  /*09b0*/  @P0 VIADD R3, R3, 0x1 ;  /* 0x0000000103030836 */ /* 0x000fc80000000000 */
[----:B------:R-:W-:Y:S01]  /*09c0*/  IMAD.MOV.U32 R2, RZ, RZ, R3 ;  /* 0x000000ffff027224 */ /* 0x000fe200078e0003 */
[----:B------:R-:W-:-:S03]  /*09d0*/  SHF.R.S32.HI R3, RZ, 0x1f, R0 ;  /* 0x0000001fff037819 */ /* 0x000fc60000011400 */
[----:B------:R-:W-:Y:S01]  /*09e0*/  @!P2 IMAD.MOV R2, RZ, RZ, -R2 ;  /* 0x000000ffff02a224 */ /* 0x000fe200078e0a02 */
[----:B------:R-:W-:Y:S02]  /*09f0*/  @!P1 LOP3.LUT R2, RZ, R4, RZ, 0x33, !PT ;  /* 0x00000004ff029212 */ /* 0x000fe400078e33ff */
[----:B------:R-:W-:-:S03]  /*0a00*/  LEA.HI R3, R3, R0, RZ, 0x6 ;  /* 0x0000000003037211 */ /* 0x000fc600078f30ff */
[----:B------:R-:W-:Y:S02]  /*0a10*/  IMAD.SHL.U32 R6, R2, 0x8, RZ ;  /* 0x0000000802067824 */ /* 0x000fe400078e00ff */
[----:B------:R-:W-:-:S03]  /*0a20*/  IMAD.MOV R2, RZ, RZ, -R2 ;  /* 0x000000ffff027224 */ /* 0x000fc600078e0a02 */
[----:B------:R-:W-:Y:S01]  /*0a30*/  LEA.HI.SX32 R3, R3, -R6, 0x1a ;  /* 0x8000000603037211 */ /* 0x000fe200078fd2ff */
[----:B------:R-:W-:Y:S02]  /*0a40*/  IMAD R4, R4, R2, R5 ;  /* 0x0000000204047224 */ /* 0x000fe400078e0205 */
[----:B------:R-:W-:Y:S01]  /*0a50*/  IMAD.MOV.U32 R2, RZ, RZ, RZ ;  /* 0x000000ffff027224 */ /* 0x000fe200078e00ff */
[----:B------:R-:W-:-:S04]  /*0a60*/  VIMNMX R17, PT, PT, R3, 0x8, PT ;  /* 0x0000000803117848 */ /* 0x000fc80003fe0100 */
[----:B------:R-:W-:-:S04]  /*0a70*/  IABS R7, R17 ;  /* 0x0000001100077213 */ /* 0x000fc80000000000 */
[----:B------:R-:W1:Y:S08]  /*0a80*/  I2F.RP R0, R7 ;  /* 0x0000000700007306 */ /* 0x000e700000209400 */
[----:B-1----:R-:W1:Y:S02]  /*0a90*/  MUFU.RCP R0, R0 ;  /* 0x0000000000007308 */ /* 0x002e640000001000 */
[----:B-1----:R-:W-:Y:S01]  /*0aa0*/  VIADD R3, R0, 0xffffffe ;  /* 0x0ffffffe00037836 */ /* 0x002fe20000000000 */
[----:B------:R-:W-:-:S05]  /*0ab0*/  IABS R0, R17 ;  /* 0x0000001100007213 */ /* 0x000fca0000000000 */
[----:B------:R-:W1:Y:S01]  /*0ac0*/  F2I.FTZ.U32.TRUNC.NTZ R3, R3 ;  /* 0x0000000300037305 */ /* 0x000e62000021f000 */
[----:B------:R-:W-:Y:S02]  /*0ad0*/  IMAD.MOV R0, RZ, RZ, -R0 ;  /* 0x000000ffff007224 */ /* 0x000fe400078e0a00 */
[----:B-1----:R-:W-:-:S04]  /*0ae0*/  IMAD.MOV R8, RZ, RZ, -R3 ;  /* 0x000000ffff087224 */ /* 0x002fc800078e0a03 */
[----:B------:R-:W-:Y:S01]  /*0af0*/  IMAD R5, R8, R7, RZ ;  /* 0x0000000708057224 */ /* 0x000fe200078e02ff */
[----:B------:R-:W-:-:S03]  /*0b00*/  IABS R8, R4 ;  /* 0x0000000400087213 */ /* 0x000fc60000000000 */
[----:B------:R-:W-:-:S04]  /*0b10*/  IMAD.HI.U32 R2, R3, R5, R2 ;  /* 0x0000000503027227 */ /* 0x000fc800078e0002 */
[----:B------:R-:W-:Y:S02]  /*0b20*/  IMAD.MOV.U32 R3, RZ, RZ, R8 ;  /* 0x000000ffff037224 */ /* 0x000fe400078e0008 */
[----:B------:R-:W-:Y:S02]  /*0b30*/  IMAD R8, R106, UR12, RZ ;  /* 0x0000000c6a087c24 */ /* 0x000fe4000f8e02ff */
[----:B------:R-:W-:-:S04]  /*0b40*/  IMAD.HI.U32 R2, R2, R3, RZ ;  /* 0x0000000302027227 */ /* 0x000fc800078e00ff */
[----:B------:R-:W-:Y:S02]  /*0b50*/  IMAD R33, R33, 0x2, R8 ;  /* 0x0000000221217824 */ /* 0x000fe400078e0208 */
[----:B------:R-:W-:Y:S02]  /*0b60*/  IMAD R0, R2, R0, R3 ;  /* 0x0000000002007224 */ /* 0x000fe400078e0203 */
[----:B------:R-:W-:Y:S02]  /*0b70*/  IMAD.U32 R3, RZ, RZ, UR12 ;  /* 0x0000000cff037e24 */ /* 0x000fe4000f8e00ff */
[----:B------:R-:W-:Y:S01]  /*0b80*/  IMAD R58, R58, 0x2, R33 ;  /* 0x000000023a3a7824 */ /* 0x000fe200078e0221 */
[----:B------:R-:W-:Y:S01]  /*0b90*/  ISETP.GT.U32.AND P1, PT, R7, R0, PT ;  /* 0x000000000700720c */ /* 0x000fe20003f24070 */
[----:B------:R-:W-:Y:S02]  /*0ba0*/  IMAD.U32 R5, RZ, RZ, UR12 ;  /* 0x0000000cff057e24 */ /* 0x000fe4000f8e00ff */
[----:B------:R-:W-:-:S02]  /*0bb0*/  IMAD R82, R3, 0x2, R58 ;  /* 0x0000000203527824 */ /* 0x000fc400078e023a */
[----:B------:R-:W1:Y:S02]  /*0bc0*/  I2F.RP R3, R27 ;  /* 0x0000001b00037306 */ /* 0x000e640000209400 */
[----:B------:R-:W-:-:S04]  /*0bd0*/  IMAD R9, R9, 0x2, R82 ;  /* 0x0000000209097824 */ /* 0x000fc800078e0252 */
[----:B------:R-:W-:Y:S02]  /*0be0*/  IMAD R35, R10, 0x2, R9 ;  /* 0x000000020a237824 */ /* 0x000fe400078e0209 */
[----:B------:R-:W-:Y:S02]  /*0bf0*/  @!P1 IMAD.IADD R0, R0, 0x1, -R7 ;  /* 0x0000000100009824 */ /* 0x000fe400078e0a07 */
[----:B------:R-:W-:Y:S02]  /*0c00*/  IMAD R60, R60, 0x2, R35 ;  /* 0x000000023c3c7824 */ /* 0x000fe400078e0223 */
[----:B------:R-:W-:Y:S01]  /*0c10*/  @!P1 VIADD R2, R2, 0x1 ;  /* 0x0000000102029836 */ /* 0x000fe20000000000 */
[----:B------:R-:W-:Y:S01]  /*0c20*/  ISETP.GE.U32.AND P0, PT, R0, R7, PT ;  /* 0x000000070000720c */ /* 0x000fe20003f06070 */
[----:B------:R-:W-:Y:S01]  /*0c30*/  IMAD R11, R11, 0x4, R60 ;  /* 0x000000040b0b7824 */ /* 0x000fe200078e023c */
[----:B------:R-:W-:Y:S01]  /*0c40*/  LOP3.LUT R0, R4, R17, RZ, 0x3c, !PT ;  /* 0x0000001104007212 */ /* 0x000fe200078e3cff */
[----:B-1----:R-:W1:Y:S01]  /*0c50*/  MUFU.RCP R3, R3 ;  /* 0x0000000300037308 */ /* 0x002e620000001000 */
[----:B------:R-:W-:Y:S01]  /*0c60*/  ISETP.NE.AND P1, PT, R17, RZ, PT ;  /* 0x000000ff1100720c */ /* 0x000fe20003f25270 */
[----:B------:R-:W-:Y:S01]  /*0c70*/  IMAD R37, R10, 0x2, R11 ;  /* 0x000000020a257824 */ /* 0x000fe200078e020b */
[----:B------:R-:W-:Y:S01]  /*0c80*/  ISETP.GE.AND P2, PT, R0, RZ, PT ;  /* 0x000000ff0000720c */ /* 0x000fe20003f46270 */
[----:B------:R-:W-:Y:S01]  /*0c90*/  IMAD.U32 R0, RZ, RZ, UR12 ;  /* 0x0000000cff007e24 */ /* 0x000fe2000f8e00ff */
[----:B------:R-:W-:Y:S01]  /*0ca0*/  MOV R7, 0x400 ;  /* 0x0000040000077802 */ /* 0x000fe20000000f00 */
[----:B------:R-:W-:-:S03]  /*0cb0*/  IMAD R62, R62, 0x2, R37 ;  /* 0x000000023e3e7824 */ /* 0x000fc600078e0225 */
[----:B------:R-:W-:Y:S01]  /*0cc0*/  R2UR UR9, R7 ;  /* 0x00000000070972ca */ /* 0x000fe200000e0000 */
[----:B------:R-:W-:Y:S01]  /*0cd0*/  IMAD R84, R5, 0x2, R62 ;  /* 0x0000000205547824 */ /* 0x000fe200078e023e */
[----:B------:R-:W-:Y:S01]  /*0ce0*/  SHF.R.U32.HI R5, RZ, 0x5, R14 ;  /* 0x00000005ff057819 */ /* 0x000fe2000001160e */
[----:B------:R-:W-:Y:S01]  /*0cf0*/  @P0 VIADD R2, R2, 0x1 ;  /* 0x0000000102020836 */ /* 0x000fe20000000000 */
[----:B------:R-:W-:Y:S01]  /*0d00*/  LOP3.LUT R7, R14, 0x3f, RZ, 0xc0, !PT ;  /* 0x0000003f0e077812 */ /* 0x000fe200078ec0ff */
[----:B------:R-:W-:Y:S01]  /*0d10*/  IMAD R13, R13, 0x2, R84 ;  /* 0x000000020d0d7824 */ /* 0x000fe200078e0254 */
[----:B------:R-:W-:Y:S01]  /*0d20*/  R2UR UR7, R5 ;  /* 0x00000000050772ca */ /* 0x000fe200000e0000 */
[----:B------:R-:W-:Y:S02]  /*0d30*/  IMAD.MOV.U32 R10, RZ, RZ, R2 ;  /* 0x000000ffff0a7224 */ /* 0x000fe400078e0002 */
[----:B------:R-:W-:Y:S01]  /*0d40*/  IMAD R39, R0, 0x2, R13 ;  /* 0x0000000200277824 */ /* 0x000fe200078e020d */
[----:B------:R-:W2:Y:S01]  /*0d50*/  I2F.RP R2, R105 ;  /* 0x0000006900027306 */ /* 0x000ea20000209400 */
[----:B------:R-:W-:Y:S01]  /*0d60*/  @!P2 IMAD.MOV R10, RZ, RZ, -R10 ;  /* 0x000000ffff0aa224 */ /* 0x000fe200078e0a0a */
[----:B------:R-:W-:Y:S01]  /*0d70*/  @!P1 LOP3.LUT R10, RZ, R17, RZ, 0x33, !PT ;  /* 0x00000011ff0a9212 */ /* 0x000fe200078e33ff */
[----:B------:R-:W-:Y:S01]  /*0d80*/  IMAD R64, R64, 0x2, R39 ;  /* 0x0000000240407824 */ /* 0x000fe200078e0227 */
[----:B0-----:R-:W-:Y:S01]  /*0d90*/  ULEA UR9, UR4, UR9, 0x18 ;  /* 0x0000000904097291 */ /* 0x001fe2000f8ec0ff */
[----:B-1----:R-:W-:Y:S01]  /*0da0*/  VIADD R3, R3, 0xffffffe ;  /* 0x0ffffffe03037836 */ /* 0x002fe20000000000 */
[----:B------:R-:W-:Y:S01]  /*0db0*/  PLOP3.LUT P1, PT, PT, PT, UP1, 0x80, 0x8 ;  /* 0x000000000008781c */ /* 0x000fe20003f2f018 */
[----:B------:R-:W-:Y:S01]  /*0dc0*/  IMAD R15, R15, 0x4, R64 ;  /* 0x000000040f0f7824 */ /* 0x000fe200078e0240 */
[----:B------:R-:W0:Y:S01]  /*0dd0*/  LDCU UR4, c[0x0][0x3a4] ;  /* 0x00007480ff0477ac */ /* 0x000e220008000800 */
[----:B------:R-:W-:-:S02]  /*0de0*/  IMAD.MOV R0, RZ, RZ, -R10 ;  /* 0x000000ffff007224 */ /* 0x000fc400078e0a0a */
[----:B------:R-:W-:Y:S01]  /*0df0*/  IMAD R41, R12, 0x2, R15 ;  /* 0x000000020c297824 */ /* 0x000fe200078e020f */
[----:B------:R-:W1:Y:S01]  /*0e00*/  F2I.FTZ.U32.TRUNC.NTZ R3, R3 ;  /* 0x0000000300037305 */ /* 0x000e62000021f000 */
[----:B------:R-:W-:Y:S02]  /*0e10*/  IMAD R0, R17, R0, R4 ;  /* 0x0000000011007224 */ /* 0x000fe400078e0204 */
[----:B------:R-:W-:Y:S02]  /*0e20*/  IMAD R66, R66, 0x2, R41 ;  /* 0x0000000242427824 */ /* 0x000fe400078e0229 */
[----:B------:R-:W-:Y:S02]  /*0e30*/  IMAD.U32 R4, RZ, RZ, UR12 ;  /* 0x0000000cff047e24 */ /* 0x000fe4000f8e00ff */
[----:B------:R-:W-:Y:S01]  /*0e40*/  IMAD R85, R85, 0x2, R66 ;  /* 0x0000000255557824 */ /* 0x000fe200078e0242 */
[----:B--2---:R-:W2:Y:S01]  /*0e50*/  MUFU.RCP R2, R2 ;  /* 0x0000000200027308 */ /* 0x004ea20000001000 */
[----:B------:R-:W-:-:S02]  /*0e60*/  IMAD.IADD R0, R6, 0x1, R0 ;  /* 0x0000000106007824 */ /* 0x000fc400078e0200 */
[----:B------:R-:W-:Y:S02]  /*0e70*/  IMAD.U32 R6, RZ, RZ, UR12 ;  /* 0x0000000cff067e24 */ /* 0x000fe4000f8e00ff */
[----:B------:R-:W-:Y:S02]  /*0e80*/  IMAD R17, R4, 0x2, R85 ;  /* 0x0000000204117824 */ /* 0x000fe400078e0255 */
[----:B------:R-:W-:Y:S01]  /*0e90*/  IMAD R16, R0, 0x40, R7 ;  /* 0x0000004000107824 */ /* 0x000fe200078e0207 */
[----:B------:R-:W-:Y:S01]  /*0ea0*/  LOP3.LUT R7, R14, 0x7f, RZ, 0xc0, !PT ;  /* 0x0000007f0e077812 */ /* 0x000fe200078ec0ff */
[----:B------:R-:W-:Y:S02]  /*0eb0*/  IMAD R43, R6, 0x2, R17 ;  /* 0x00000002062b7824 */ /* 0x000fe400078e0211 */
[----:B-1----:R-:W-:Y:S01]  /*0ec0*/  IMAD.MOV R6, RZ, RZ, -R3 ;  /* 0x000000ffff067224 */ /* 0x002fe200078e0a03 */
[----:B------:R-:W-:Y:S01]  /*0ed0*/  IABS R0, R16 ;  /* 0x0000001000007213 */ /* 0x000fe20000000000 */
[----:B------:R-:W-:Y:S01]  /*0ee0*/  IMAD R68, R68, 0x2, R43 ;  /* 0x0000000244447824 */ /* 0x000fe200078e022b */
[----:B------:R-:W-:Y:S01]  /*0ef0*/  ISETP.GE.AND P2, PT, R16, RZ, PT ;  /* 0x000000ff1000720c */ /* 0x000fe20003f46270 */
[----:B------:R-:W-:Y:S01]  /*0f00*/  IMAD R21, R6, R27, RZ ;  /* 0x0000001b06157224 */ /* 0x000fe200078e02ff */
[----:B------:R-:W-:Y:S01]  /*0f10*/  STL [R1+0x138], R16 ;  /* 0x0001381001007387 */ /* 0x000fe20000100800 */
[----:B------:R-:W-:-:S02]  /*0f20*/  IMAD R19, R19, 0x4, R68 ;  /* 0x0000000413137824 */ /* 0x000fc400078e0244 */
[----:B--2---:R-:W-:Y:S02]  /*0f30*/  VIADD R4, R2, 0xffffffe ;  /* 0x0ffffffe02047836 */ /* 0x004fe40000000000 */
[----:B------:R-:W-:Y:S02]  /*0f40*/  IMAD.MOV.U32 R2, RZ, RZ, RZ ;  /* 0x000000ffff027224 */ /* 0x000fe400078e00ff */
[----:B------:R-:W-:Y:S01]  /*0f50*/  IMAD R45, R12, 0x2, R19 ;  /* 0x000000020c2d7824 */ /* 0x000fe200078e0213 */
[----:B------:R-:W1:Y:S01]  /*0f60*/  F2I.FTZ.U32.TRUNC.NTZ R5, R4 ;  /* 0x0000000400057305 */ /* 0x000e62000021f000 */
[----:B------:R-:W-:-:S04]  /*0f70*/  IMAD.HI.U32 R2, R3, R21, R2 ;  /* 0x0000001503027227 */ /* 0x000fc800078e0002 */
[----:B------:R-:W-:Y:S02]  /*0f80*/  IMAD.U32 R3, RZ, RZ, UR12 ;  /* 0x0000000cff037e24 */ /* 0x000fe4000f8e00ff */
[----:B------:R-:W-:Y:S02]  /*0f90*/  IMAD R70, R70, 0x2, R45 ;  /* 0x0000000246467824 */ /* 0x000fe400078e022d */
[----:B------:R-:W-:Y:S02]  /*0fa0*/  IMAD.U32 R21, RZ, RZ, UR12 ;  /* 0x0000000cff157e24 */ /* 0x000fe4000f8e00ff */
[----:B------:R-:W-:Y:S02]  /*0fb0*/  IMAD R86, R3, 0x2, R70 ;  /* 0x0000000203567824 */ /* 0x000fe400078e0246 */
[----:B------:R-:W-:Y:S02]  /*0fc0*/  IMAD.U32 R6, RZ, RZ, UR12 ;  /* 0x0000000cff067e24 */ /* 0x000fe4000f8e00ff */
[----:B------:R-:W-:-:S02]  /*0fd0*/  IMAD R21, R21, 0x2, R86 ;  /* 0x0000000215157824 */ /* 0x000fc400078e0256 */
[----:B-1----:R-:W-:Y:S02]  /*0fe0*/  IMAD.MOV R4, RZ, RZ, -R5 ;  /* 0x000000ffff047224 */ /* 0x002fe400078e0a05 */
[----:B------:R-:W-:Y:S02]  /*0ff0*/  IMAD R47, R6, 0x2, R21 ;  /* 0x00000002062f7824 */ /* 0x000fe400078e0215 */
[----:B------:R-:W-:Y:S01]  /*1000*/  IMAD R3, R4, R105, RZ ;  /* 0x0000006904037224 */ /* 0x000fe200078e02ff */
[----:B------:R-:W1:Y:S01]  /*1010*/  LDS R6, [UR9] ;  /* 0x00000009ff067984 */ /* 0x000e620008000800 */
[----:B------:R-:W-:Y:S02]  /*1020*/  IMAD R72, R72, 0x2, R47 ;  /* 0x0000000248487824 */ /* 0x000fe400078e022f */
[----:B------:R-:W-:Y:S02]  /*1030*/  IMAD.MOV.U32 R4, RZ, RZ, RZ ;  /* 0x000000ffff047224 */ /* 0x000fe400078e00ff */
[----:B------:R-:W-:-:S02]  /*1040*/  IMAD R23, R23, 0x4, R72 ;  /* 0x0000000417177824 */ /* 0x000fc400078e0248 */
[----:B------:R-:W-:-:S04]  /*1050*/  IMAD.HI.U32 R2, R2, R0, RZ ;  /* 0x0000000002027227 */ /* 0x000fc800078e00ff */
[----:B------:R-:W-:Y:S02]  /*1060*/  IMAD R48, R48, 0x2, R23 ;  /* 0x0000000230307824 */ /* 0x000fe400078e0217 */
[----:B------:R-:W-:Y:S01]  /*1070*/  IMAD.HI.U32 R104, R5, R3, R4 ;  /* 0x0000000305687227 */ /* 0x000fe200078e0004 */
[----:B------:R-:W-:-:S03]  /*1080*/  SHF.R.U32.HI R4, RZ, 0x6, R14 ;  /* 0x00000006ff047819 */ /* 0x000fc6000001160e */
[----:B------:R-:W-:Y:S01]  /*1090*/  IMAD R73, R73, 0x2, R48 ;  /* 0x0000000249497824 */ /* 0x000fe200078e0230 */
[----:B------:R-:W-:Y:S01]  /*10a0*/  SGXT.U32 R4, R4, 0x1 ;  /* 0x000000010404781a */ /* 0x000fe20000000000 */
[----:B------:R-:W-:Y:S02]  /*10b0*/  IMAD.MOV R2, RZ, RZ, -R2 ;  /* 0x000000ffff027224 */ /* 0x000fe400078e0a02 */
[----:B------:R-:W-:Y:S01]  /*10c0*/  IMAD.U32 R3, RZ, RZ, UR12 ;  /* 0x0000000cff037e24 */ /* 0x000fe2000f8e00ff */
[----:B------:R-:W-:Y:S01]  /*10d0*/  BAR.SYNC.DEFER_BLOCKING 0x0 ;  /* 0x0000000000007b1d */ /* 0x000fe20000010000 */
[----:B------:R-:W-:Y:S01]  /*10e0*/  IMAD R88, R88, 0x2, R73 ;  /* 0x0000000258587824 */ /* 0x000fe200078e0249 */
[----:B------:R-:W-:Y:S01]  /*10f0*/  ISETP.LT.AND P1, PT, R4, UR22, P1 ;  /* 0x0000001604007c0c */ /* 0x000fe20008f21270 */
[----:B------:R-:W-:Y:S02]  /*1100*/  IMAD R2, R27, R2, R0 ;  /* 0x000000021b027224 */ /* 0x000fe400078e0200 */
[----:B------:R-:W-:-:S02]  /*1110*/  IMAD R24, R3, 0x2, R88 ;  /* 0x0000000203187824 */ /* 0x000fc400078e0258 */
[----:B------:R-:W-:Y:S01]  /*1120*/  IMAD.SHL.U32 R0, R10, 0x80, RZ ;  /* 0x000000800a007824 */ /* 0x000fe200078e00ff */
[----:B------:R-:W-:Y:S01]  /*1130*/  ISETP.GT.U32.AND P0, PT, R27, R2, PT ;  /* 0x000000021b00720c */ /* 0x000fe20003f04070 */
[----:B------:R-:W-:Y:S02]  /*1140*/  IMAD R49, R49, 0x2, R24 ;  /* 0x0000000231317824 */ /* 0x000fe400078e0218 */
[----:B------:R-:W-:Y:S01]  /*1150*/  IMAD.U32 R5, RZ, RZ, UR12 ;  /* 0x0000000cff057e24 */ /* 0x000fe2000f8e00ff */
[----:B------:R-:W-:Y:S01]  /*1160*/  LOP3.LUT R109, R0, R107, RZ, 0xfc, !PT ;  /* 0x0000006b006d7212 */ /* 0x000fe200078efcff */
[----:B------:R-:W-:Y:S01]  /*1170*/  IMAD R74, R74, 0x2, R49 ;  /* 0x000000024a4a7824 */ /* 0x000fe200078e0231 */
[C-C-:B------:R-:W-:Y:S02]  /*1180*/  LOP3.LUT R108, R0.reuse, 0x1, R107.reuse, 0xfe, !PT ;  /* 0x00000001006c7812 */ /* 0x140fe400078efe6b */
[----:B------:R-:W-:Y:S01]  /*1190*/  IABS R110, R109 ;  /* 0x0000006d006e7213 */ /* 0x000fe20000000000 */
[----:B------:R-:W-:Y:S01]  /*11a0*/  IMAD R25, R25, 0x4, R74 ;  /* 0x0000000419197824 */ /* 0x000fe200078e024a */
[----:B------:R-:W-:-:S02]  /*11b0*/  LOP3.LUT R111, R0, 0x2, R107, 0xfe, !PT ;  /* 0x00000002006f7812 */ /* 0x000fc400078efe6b */
[----:B------:R-:W-:Y:S01]  /*11c0*/  IABS R167, R108 ;  /* 0x0000006c00a77213 */ /* 0x000fe20000000000 */
[----:B------:R-:W-:Y:S01]  /*11d0*/  IMAD.HI.U32 R3, R104, R110, RZ ;  /* 0x0000006e68037227 */ /* 0x000fe200078e00ff */
[----:B------:R-:W-:Y:S02]  /*11e0*/  IABS R113, R111 ;  /* 0x0000006f00717213 */ /* 0x000fe40000000000 */
[----:B-1----:R-:W-:Y:S01]  /*11f0*/  R2UR UR8, R6 ;  /* 0x00000000060872ca */ /* 0x002fe200000e0000 */
[----:B------:R-:W-:Y:S02]  /*1200*/  IMAD R50, R50, 0x2, R25 ;  /* 0x0000000232327824 */ /* 0x000fe400078e0219 */
[----:B------:R-:W-:Y:S02]  /*1210*/  IMAD.MOV R3, RZ, RZ, -R3 ;  /* 0x000000ffff037224 */ /* 0x000fe400078e0a03 */
[----:B------:R-:W-:Y:S02]  /*1220*/  IMAD R75, R75, 0x2, R50 ;  /* 0x000000024b4b7824 */ /* 0x000fe400078e0232 */
[----:B------:R-:W-:-:S02]  /*1230*/  @!P0 IMAD.IADD R2, R2, 0x1, -R27 ;  /* 0x0000000102028824 */ /* 0x000fc400078e0a1b */
[----:B------:R-:W-:Y:S02]  /*1240*/  IMAD R110, R105, R3, R110 ;  /* 0x00000003696e7224 */ /* 0x000fe400078e026e */
[----:B------:R-:W-:Y:S01]  /*1250*/  IMAD.U32 R3, RZ, RZ, UR12 ;  /* 0x0000000cff037e24 */ /* 0x000fe2000f8e00ff */
[----:B------:R-:W-:Y:S01]  /*1260*/  ISETP.GT.U32.AND P0, PT, R27, R2, PT ;  /* 0x000000021b00720c */ /* 0x000fe20003f04070 */
[----:B------:R-:W-:Y:S02]  /*1270*/  IMAD R90, R90, 0x2, R75 ;  /* 0x000000025a5a7824 */ /* 0x000fe400078e024b */
[----:B------:R-:W-:-:S04]  /*1280*/  IMAD.HI.U32 R4, R104, R113, RZ ;  /* 0x0000007168047227 */ /* 0x000fc800078e00ff */
[----:B------:R-:W-:Y:S02]  /*1290*/  IMAD R26, R3, 0x2, R90 ;  /* 0x00000002031a7824 */ /* 0x000fe400078e025a */
[----:B------:R-:W-:-:S04]  /*12a0*/  IMAD.HI.U32 R3, R104, R167, RZ ;  /* 0x000000a768037227 */ /* 0x000fc800078e00ff */
[----:B------:R-:W-:Y:S02]  /*12b0*/  IMAD R51, R51, 0x2, R26 ;  /* 0x0000000233337824 */ /* 0x000fe400078e021a */
[----:B------:R-:W-:Y:S02]  /*12c0*/  IMAD.MOV R6, RZ, RZ, -R3 ;  /* 0x000000ffff067224 */ /* 0x000fe400078e0a03 */
[----:B------:R-:W-:Y:S02]  /*12d0*/  IMAD R76, R76, 0x2, R51 ;  /* 0x000000024c4c7824 */ /* 0x000fe400078e0233 */
[----:B------:R-:W-:Y:S01]  /*12e0*/  @!P0 IMAD.IADD R2, R2, 0x1, -R27 ;  /* 0x0000000102028824 */ /* 0x000fe200078e0a1b */
[----:B------:R-:W-:Y:S01]  /*12f0*/  ISETP.NE.AND P0, PT, R100, RZ, PT ;  /* 0x000000ff6400720c */ /* 0x000fe20003f05270 */
[----:B------:R-:W-:Y:S02]  /*1300*/  IMAD R28, R5, 0x4, R76 ;  /* 0x00000004051c7824 */ /* 0x000fe400078e024c */
[----:B------:R-:W-:-:S02]  /*1310*/  IMAD.MOV R4, RZ, RZ, -R4 ;  /* 0x000000ffff047224 */ /* 0x000fc400078e0a04 */
[----:B------:R-:W-:Y:S02]  /*1320*/  IMAD R167, R105, R6, R167 ;  /* 0x0000000669a77224 */ /* 0x000fe400078e02a7 */
[----:B------:R-:W-:Y:S02]  /*1330*/  IMAD.U32 R6, RZ, RZ, UR12 ;  /* 0x0000000cff067e24 */ /* 0x000fe4000f8e00ff */
[----:B------:R-:W-:Y:S02]  /*1340*/  IMAD R53, R53, 0x2, R28 ;  /* 0x0000000235357824 */ /* 0x000fe400078e021c */
[----:B------:R-:W-:Y:S02]  /*1350*/  IMAD R113, R105, R4, R113 ;  /* 0x0000000469717224 */ /* 0x000fe400078e0271 */
[----:B------:R-:W-:Y:S02]  /*1360*/  IMAD.U32 R4, RZ, RZ, UR12 ;  /* 0x0000000cff047e24 */ /* 0x000fe4000f8e00ff */
[----:B------:R-:W-:-:S02]  /*1370*/  IMAD R169, R6, 0x2, R53 ;  /* 0x0000000206a97824 */ /* 0x000fc400078e0235 */
[----:B------:R-:W-:Y:S01]  /*1380*/  @!P2 IMAD.MOV R2, RZ, RZ, -R2 ;  /* 0x000000ffff02a224 */ /* 0x000fe200078e0a02 */
[----:B------:R-:W-:Y:S01]  /*1390*/  @!P0 LOP3.LUT R2, RZ, R100, RZ, 0x33, !PT ;  /* 0x00000064ff028212 */ /* 0x000fe200078e33ff */
[----:B------:R-:W-:Y:S01]  /*13a0*/  IMAD R171, R4, 0x2, R169 ;  /* 0x0000000204ab7824 */ /* 0x000fe200078e02a9 */
[----:B------:R-:W-:Y:S01]  /*13b0*/  ISETP.NE.U32.AND P2, PT, R7, RZ, PT ;  /* 0x000000ff0700720c */ /* 0x000fe20003f45070 */
[----:B------:R-:W-:Y:S02]  /*13c0*/  IMAD.U32 R3, RZ, RZ, UR12 ;  /* 0x0000000cff037e24 */ /* 0x000fe4000f8e00ff */
[----:B------:R-:W-:Y:S02]  /*13d0*/  IMAD R173, R6, 0x2, R171 ;  /* 0x0000000206ad7824 */ /* 0x000fe400078e02ab */
[----:B0-----:R-:W-:Y:S01]  /*13e0*/  IMAD R2, R2, UR4, RZ ;  /* 0x0000000402027c24 */ /* 0x001fe2000f8e02ff */
[----:B------:R-:W-:Y:S01]  /*13f0*/  USHF.L.U32 UR4, UR7, 0x15, URZ ;  /* 0x0000001507047899 */ /* 0x000fe200080006ff */
[----:B------:R-:W-:-:S02]  /*1400*/  IMAD R176, R176, 0x2, R173 ;  /* 0x00000002b0b07824 */ /* 0x000fc400078e02ad */
[----:B------:R-:W-:Y:S01]  /*1410*/  IMAD R100, R122, UR12, RZ ;  /* 0x0000000c7a647c24 */ /* 0x000fe2000f8e02ff */
[C---:B------:R-:W-:Y:S01]  /*1420*/  IADD3 R112, P0, PT, R2.reuse, UR16, RZ ;  /* 0x0000001002707c10 */ /* 0x040fe2000ff1e0ff */
[----:B------:R-:W-:Y:S01]  /*1430*/  IMAD R178, R3, 0x2, R176 ;  /* 0x0000000203b27824 */ /* 0x000fe200078e02b0 */
[----:B------:R-:W-:Y:S02]  /*1440*/  ULOP3.LUT UR4, UR4, 0x600000, URZ, 0xc0, !UPT ;  /* 0x0060000004047892 */ /* 0x000fe4000f8ec0ff */
[----:B------:R-:W-:Y:S01]  /*1450*/  LEA.HI.X.SX32 R114, R2, UR17, 0x1, P0 ;  /* 0x0000001102727c11 */ /* 0x000fe200080f0eff */
[----:B------:R-:W-:Y:S01]  /*1460*/  IMAD R183, R183, 0x4, R178 ;  /* 0x00000004b7b77824 */ /* 0x000fe200078e02b2 */
[CC--:B------:R-:W-:Y:S02]  /*1470*/  IADD3 R5, P3, PT, R13.reuse, R112.reuse, RZ ;  /* 0x000000700d057210 */ /* 0x0c0fe40007f7e0ff */
[----:B------:R-:W-:Y:S01]  /*1480*/  IADD3 R2, P5, PT, R8, R112, RZ ;  /* 0x0000007008027210 */ /* 0x000fe20007fbe0ff */
[----:B------:R-:W-:Y:S01]  /*1490*/  IMAD R185, R4, 0x2, R183 ;  /* 0x0000000204b97824 */ /* 0x000fe200078e02b7 */
[----:B------:R-:W-:-:S02]  /*14a0*/  LEA.HI.X.SX32 R13, R13, R114, 0x1, P3 ;  /* 0x000000720d0d7211 */ /* 0x000fc400018f0eff */
[C---:B------:R-:W-:Y:S01]  /*14b0*/  IADD3 R14, P3, PT, R23.reuse, R112, RZ ;  /* 0x00000070170e7210 */ /* 0x040fe20007f7e0ff */
[----:B------:R-:W-:Y:S01]  /*14c0*/  IMAD R189, R6, 0x2, R185 ;  /* 0x0000000206bd7824 */ /* 0x000fe200078e02b9 */
[-C--:B------:R-:W-:Y:S02]  /*14d0*/  LEA.HI.X.SX32 R7, R8, R114.reuse, 0x1, P5 ;  /* 0x0000007208077211 */ /* 0x080fe400028f0eff */
[----:B------:R-:W-:Y:S01]  /*14e0*/  LEA.HI.X.SX32 R23, R23, R114, 0x1, P3 ;  /* 0x0000007217177211 */ /* 0x000fe200018f0eff */
[----:B------:R-:W-:Y:S01]  /*14f0*/  IMAD R191, R4, 0x2, R189 ;  /* 0x0000000204bf7824 */ /* 0x000fe200078e02bd */
[-C--:B------:R-:W-:Y:S02]  /*1500*/  IADD3 R174, P3, PT, R173, R112.reuse, RZ ;  /* 0x00000070adae7210 */ /* 0x080fe40007f7e0ff */
[----:B------:R-:W-:Y:S01]  /*1510*/  IADD3 R4, P4, PT, R11, R112, RZ ;  /* 0x000000700b047210 */ /* 0x000fe20007f9e0ff */
[----:B------:R-:W-:Y:S01]  /*1520*/  IMAD R194, R194, 0x2, R191 ;  /* 0x00000002c2c27824 */ /* 0x000fe200078e02bf */
[----:B------:R-:W-:-:S02]  /*1530*/  LEA.HI.X.SX32 R173, R173, R114, 0x1, P3 ;  /* 0x00000072adad7211 */ /* 0x000fc400018f0eff */
[----:B------:R-:W-:Y:S01]  /*1540*/  IADD3 R30, P3, PT, R37, R112, RZ ;  /* 0x00000070251e7210 */ /* 0x000fe20007f7e0ff */
[----:B------:R-:W-:Y:S01]  /*1550*/  IMAD R196, R3, 0x2, R194 ;  /* 0x0000000203c47824 */ /* 0x000fe200078e02c2 */
[----:B------:R-:W-:Y:S02]  /*1560*/  LEA.HI.X.SX32 R11, R11, R114, 0x1, P4 ;  /* 0x000000720b0b7211 */ /* 0x000fe400020f0eff */
[----:B------:R-:W-:Y:S01]  /*1570*/  IADD3 R12, P4, PT, R21, R112, RZ ;  /* 0x00000070150c7210 */ /* 0x000fe20007f9e0ff */
[----:B------:R-:W-:Y:S01]  /*1580*/  IMAD R81, R81, 0x2, R196 ;  /* 0x0000000251517824 */ /* 0x000fe200078e02c4 */
[----:B------:R-:W-:Y:S02]  /*1590*/  LEA.HI.X.SX32 R37, R37, R114, 0x1, P3 ;  /* 0x0000007225257211 */ /* 0x000fe400018f0eff */
[----:B------:R-:W-:Y:S02]  /*15a0*/  IADD3 R38, P3, PT, R47, R112, RZ ;  /* 0x000000702f267210 */ /* 0x000fe40007f7e0ff */
[----:B------:R-:W-:-:S02]  /*15b0*/  LEA.HI.X.SX32 R21, R21, R114, 0x1, P4 ;  /* 0x0000007215157211 */ /* 0x000fc400020f0eff */
[C---:B------:R-:W-:Y:S02]  /*15c0*/  IADD3 R22, P4, PT, R28.reuse, R112, RZ ;  /* 0x000000701c167210 */ /* 0x040fe40007f9e0ff */
[----:B------:R-:W-:Y:S02]  /*15d0*/  LEA.HI.X.SX32 R47, R47, R114, 0x1, P3 ;  /* 0x000000722f2f7211 */ /* 0x000fe400018f0eff */
[-C--:B------:R-:W-:Y:S02]  /*15e0*/  IADD3 R3, P0, PT, R9, R112.reuse, RZ ;  /* 0x0000007009037210 */ /* 0x080fe40007f1e0ff */
[----:B------:R-:W-:Y:S02]  /*15f0*/  IADD3 R168, P3, PT, R53, R112, RZ ;  /* 0x0000007035a87210 */ /* 0x000fe40007f7e0ff */
[----:B------:R-:W-:Y:S02]  /*1600*/  LEA.HI.X.SX32 R28, R28, R114, 0x1, P4 ;  /* 0x000000721c1c7211 */ /* 0x000fe400020f0eff */
[----:B------:R-:W-:-:S02]  /*1610*/  IADD3 R29, P4, PT, R35, R112, RZ ;  /* 0x00000070231d7210 */ /* 0x000fc40007f9e0ff */
[-C--:B------:R-:W-:Y:S02]  /*1620*/  LEA.HI.X.SX32 R9, R9, R114.reuse, 0x1, P0 ;  /* 0x0000007209097211 */ /* 0x080fe400000f0eff */
[----:B------:R-:W-:Y:S02]  /*1630*/  LEA.HI.X.SX32 R53, R53, R114, 0x1, P3 ;  /* 0x0000007235357211 */ /* 0x000fe400018f0eff */
[-C--:B------:R-:W-:Y:S02]  /*1640*/  IADD3 R6, P6, PT, R15, R112.reuse, RZ ;  /* 0x000000700f067210 */ /* 0x080fe40007fde0ff */
[-C--:B------:R-:W-:Y:S02]  /*1650*/  IADD3 R8, P5, PT, R17, R112.reuse, RZ ;  /* 0x0000007011087210 */ /* 0x080fe40007fbe0ff */
[-C--:B------:R-:W-:Y:S02]  /*1660*/  IADD3 R10, P0, PT, R19, R112.reuse, RZ ;  /* 0x00000070130a7210 */ /* 0x080fe40007f1e0ff */
[----:B------:R-:W-:-:S02]  /*1670*/  IADD3 R54, P3, PT, R60, R112, RZ ;  /* 0x000000703c367210 */ /* 0x000fc40007f7e0ff */
[----:B------:R-:W-:Y:S02]  /*1680*/  LEA.HI.X.SX32 R35, R35, R114, 0x1, P4 ;  /* 0x0000007223237211 */ /* 0x000fe400020f0eff */
[----:B------:R-:W-:Y:S02]  /*1690*/  IADD3 R36, P4, PT, R45, R112, RZ ;  /* 0x000000702d247210 */ /* 0x000fe40007f9e0ff */
[-C--:B------:R-:W-:Y:S02]  /*16a0*/  LEA.HI.X.SX32 R15, R15, R114.reuse, 0x1, P6 ;  /* 0x000000720f0f7211 */ /* 0x080fe400030f0eff */
[-C--:B------:R-:W-:Y:S02]  /*16b0*/  LEA.HI.X.SX32 R17, R17, R114.reuse, 0x1, P5 ;  /* 0x0000007211117211 */ /* 0x080fe400028f0eff */
[-C--:B------:R-:W-:Y:S02]  /*16c0*/  LEA.HI.X.SX32 R19, R19, R114.reuse, 0x1, P0 ;  /* 0x0000007213137211 */ /* 0x080fe400000f0eff */
[----:B------:R-:W-:-:S02]  /*16d0*/  LEA.HI.X.SX32 R60, R60, R114, 0x1, P3 ;  /* 0x000000723c3c7211 */ /* 0x000fc400018f0eff */
[-C--:B------:R-:W-:Y:S02]  /*16e0*/  IADD3 R16, P6, PT, R24, R112.reuse, RZ ;  /* 0x0000007018107210 */ /* 0x080fe40007fde0ff */
[-C--:B------:R-:W-:Y:S02]  /*16f0*/  IADD3 R18, P5, PT, R25, R112.reuse, RZ ;  /* 0x0000007019127210 */ /* 0x080fe40007fbe0ff */
[-C--:B------:R-:W-:Y:S02]  /*1700*/  IADD3 R20, P0, PT, R26, R112.reuse, RZ ;  /* 0x000000701a147210 */ /* 0x080fe40007f1e0ff */
[----:B------:R-:W-:Y:S02]  /*1710*/  IADD3 R61, P3, PT, R70, R112, RZ ;  /* 0x00000070463d7210 */ /* 0x000fe40007f7e0ff */
[----:B------:R-:W-:Y:S02]  /*1720*/  LEA.HI.X.SX32 R45, R45, R114, 0x1, P4 ;  /* 0x000000722d2d7211 */ /* 0x000fe400020f0eff */
[----:B------:R-:W-:-:S02]  /*1730*/  IADD3 R46, P4, PT, R51, R112, RZ ;  /* 0x00000070332e7210 */ /* 0x000fc40007f9e0ff */
[-C--:B------:R-:W-:Y:S02]  /*1740*/  LEA.HI.X.SX32 R24, R24, R114.reuse, 0x1, P6 ;  /* 0x0000007218187211 */ /* 0x080fe400030f0eff */
[-C--:B------:R-:W-:Y:S02]  /*1750*/  LEA.HI.X.SX32 R25, R25, R114.reuse, 0x1, P5 ;  /* 0x0000007219197211 */ /* 0x080fe400028f0eff */
[-C--:B------:R-:W-:Y:S02]  /*1760*/  LEA.HI.X.SX32 R26, R26, R114.reuse, 0x1, P0 ;  /* 0x000000721a1a7211 */ /* 0x080fe400000f0eff */
[----:B------:R-:W-:Y:S02]  /*1770*/  LEA.HI.X.SX32 R70, R70, R114, 0x1, P3 ;  /* 0x0000007246467211 */ /* 0x000fe400018f0eff */
[-C--:B------:R-:W-:Y:S02]  /*1780*/  IADD3 R184, P6, PT, R183, R112.reuse, RZ ;  /* 0x00000070b7b87210 */ /* 0x080fe40007fde0ff */
[----:B------:R-:W-:-:S02]  /*1790*/  IADD3 R195, P5, PT, R194, R112, RZ ;  /* 0x00000070c2c37210 */ /* 0x000fc40007fbe0ff */
[-C--:B------:R-:W-:Y:S02]  /*17a0*/  IADD3 R27, P0, PT, R33, R112.reuse, RZ ;  /* 0x00000070211b7210 */ /* 0x080fe40007f1e0ff */
[----:B------:R-:W-:Y:S02]  /*17b0*/  IADD3 R71, P3, PT, R76, R112, RZ ;  /* 0x000000704c477210 */ /* 0x000fe40007f7e0ff */
[----:B------:R-:W-:Y:S02]  /*17c0*/  LEA.HI.X.SX32 R51, R51, R114, 0x1, P4 ;  /* 0x0000007233337211 */ /* 0x000fe400020f0eff */
[----:B------:R-:W-:Y:S02]  /*17d0*/  IADD3 R52, P4, PT, R58, R112, RZ ;  /* 0x000000703a347210 */ /* 0x000fe40007f9e0ff */
[-C--:B------:R-:W-:Y:S02]  /*17e0*/  LEA.HI.X.SX32 R183, R183, R114.reuse, 0x1, P6 ;  /* 0x00000072b7b77211 */ /* 0x080fe400030f0eff */
[----:B------:R-:W-:-:S02]  /*17f0*/  LEA.HI.X.SX32 R194, R194, R114, 0x1, P5 ;  /* 0x00000072c2c27211 */ /* 0x000fc400028f0eff */
        /* <DEDUP_REMOVED lines=26> */
[----:B------:R-:W-:Y:S01]  /*19a0*/  LEA.HI.X.SX32 R75, R75, R114, 0x1, P4 ;  /* 0x000000724b4b7211 */ /* 0x000fe200020f0eff */
[----:B------:R0:W-:Y:S01]  /*19b0*/  STL [R1+0x124], R130 ;  /* 0x0001248201007387 */ /* 0x0001e20000100800 */
[----:B------:R-:W-:Y:S02]  /*19c0*/  IADD3 R128, P4, PT, R81, R112, RZ ;  /* 0x0000007051807210 */ /* 0x000fe40007f9e0ff */
[-C--:B------:R-:W-:Y:S02]  /*19d0*/  LEA.HI.X.SX32 R176, R176, R114.reuse, 0x1, P6 ;  /* 0x00000072b0b07211 */ /* 0x080fe400030f0eff */
[-C--:B------:R-:W-:Y:S01]  /*19e0*/  LEA.HI.X.SX32 R185, R185, R114.reuse, 0x1, P5 ;  /* 0x00000072b9b97211 */ /* 0x080fe200028f0eff */
[----:B------:R0:W-:Y:S01]  /*19f0*/  STL [R1+0x12c], R128 ;  /* 0x00012c8001007387 */ /* 0x0001e20000100800 */
[----:B------:R-:W-:-:S02]  /*1a00*/  LEA.HI.X.SX32 R196, R196, R114, 0x1, P0 ;  /* 0x00000072c4c47211 */ /* 0x000fc400000f0eff */
[----:B------:R-:W-:Y:S02]  /*1a10*/  LEA.HI.X.SX32 R97, R97, R114, 0x1, P3 ;  /* 0x0000007261617211 */ /* 0x000fe400018f0eff */
[-C--:B------:R-:W-:Y:S02]  /*1a20*/  IADD3 R55, P6, PT, R62, R112.reuse, RZ ;  /* 0x000000703e377210 */ /* 0x080fe40007fde0ff */
[-C--:B------:R-:W-:Y:S02]  /*1a30*/  IADD3 R56, P5, PT, R64, R112.reuse, RZ ;  /* 0x0000007040387210 */ /* 0x080fe40007fbe0ff */
[-C--:B------:R-:W-:Y:S02]  /*1a40*/  IADD3 R57, P0, PT, R66, R112.reuse, RZ ;  /* 0x0000007042397210 */ /* 0x080fe40007f1e0ff */
[----:B------:R-:W-:Y:S02]  /*1a50*/  IADD3 R119, P3, PT, R102, R112, RZ ;  /* 0x0000007066777210 */ /* 0x000fe40007f7e0ff */
[----:B------:R-:W-:-:S02]  /*1a60*/  LEA.HI.X.SX32 R129, R81, R114, 0x1, P4 ;  /* 0x0000007251817211 */ /* 0x000fc400020f0eff */
[-C--:B------:R-:W-:Y:S02]  /*1a70*/  LEA.HI.X.SX32 R62, R62, R114.reuse, 0x1, P6 ;  /* 0x000000723e3e7211 */ /* 0x080fe400030f0eff */
[-C--:B------:R-:W-:Y:S01]  /*1a80*/  LEA.HI.X.SX32 R64, R64, R114.reuse, 0x1, P5 ;  /* 0x0000007240407211 */ /* 0x080fe200028f0eff */
[----:B------:R0:W-:Y:S01]  /*1a90*/  STL [R1+0x128], R129 ;  /* 0x0001288101007387 */ /* 0x0001e20000100800 */
[-C--:B------:R-:W-:Y:S02]  /*1aa0*/  LEA.HI.X.SX32 R66, R66, R114.reuse, 0x1, P0 ;  /* 0x0000007242427211 */ /* 0x080fe400000f0eff */
[----:B------:R-:W-:Y:S01]  /*1ab0*/  LEA.HI.X.SX32 R120, R102, R114, 0x1, P3 ;  /* 0x0000007266787211 */ /* 0x000fe200018f0eff */
[----:B------:R0:W-:Y:S01]  /*1ac0*/  STL [R1+0x134], R119 ;  /* 0x0001347701007387 */ /* 0x0001e20000100800 */
[-C--:B------:R-:W-:Y:S02]  /*1ad0*/  IADD3 R63, P6, PT, R72, R112.reuse, RZ ;  /* 0x00000070483f7210 */ /* 0x080fe40007fde0ff */
[-C--:B------:R-:W-:Y:S01]  /*1ae0*/  IADD3 R65, P5, PT, R73, R112.reuse, RZ ;  /* 0x0000007049417210 */ /* 0x080fe20007fbe0ff */
[----:B------:R0:W-:Y:S01]  /*1af0*/  STL [R1+0x130], R120 ;  /* 0x0001307801007387 */ /* 0x0001e20000100800 */
[----:B------:R-:W-:-:S02]  /*1b00*/  IADD3 R67, P0, PT, R74, R112, RZ ;  /* 0x000000704a437210 */ /* 0x000fc40007f1e0ff */
[-C--:B------:R-:W-:Y:S02]  /*1b10*/  LEA.HI.X.SX32 R72, R72, R114.reuse, 0x1, P6 ;  /* 0x0000007248487211 */ /* 0x080fe400030f0eff */
[-C--:B------:R-:W-:Y:S02]  /*1b20*/  LEA.HI.X.SX32 R73, R73, R114.reuse, 0x1, P5 ;  /* 0x0000007249497211 */ /* 0x080fe400028f0eff */
[----:B------:R-:W-:Y:S02]  /*1b30*/  LEA.HI.X.SX32 R74, R74, R114, 0x1, P0 ;  /* 0x000000724a4a7211 */ /* 0x000fe400000f0eff */
[-C--:B------:R-:W-:Y:S02]  /*1b40*/  IADD3 R170, P6, PT, R169, R112.reuse, RZ ;  /* 0x00000070a9aa7210 */ /* 0x080fe40007fde0ff */
[-C--:B------:R-:W-:Y:S02]  /*1b50*/  IADD3 R179, P5, PT, R178, R112.reuse, RZ ;  /* 0x00000070b2b37210 */ /* 0x080fe40007fbe0ff */
[----:B------:R-:W-:-:S02]  /*1b60*/  IADD3 R190, P0, PT, R189, R112, RZ ;  /* 0x00000070bdbe7210 */ /* 0x000fc40007f1e0ff */
[-C--:B------:R-:W-:Y:S02]  /*1b70*/  LEA.HI.X.SX32 R169, R169, R114.reuse, 0x1, P6 ;  /* 0x00000072a9a97211 */ /* 0x080fe400030f0eff */
[-C--:B------:R-:W-:Y:S02]  /*1b80*/  LEA.HI.X.SX32 R178, R178, R114.reuse, 0x1, P5 ;  /* 0x00000072b2b27211 */ /* 0x080fe400028f0eff */
[----:B------:R-:W-:Y:S02]  /*1b90*/  LEA.HI.X.SX32 R189, R189, R114, 0x1, P0 ;  /* 0x00000072bdbd7211 */ /* 0x000fe400000f0eff */
[-C--:B------:R-:W-:Y:S02]  /*1ba0*/  IADD3 R78, P6, PT, R84, R112.reuse, RZ ;  /* 0x00000070544e7210 */ /* 0x080fe40007fde0ff */
[-C--:B------:R-:W-:Y:S02]  /*1bb0*/  IADD3 R79, P5, PT, R85, R112.reuse, RZ ;  /* 0x00000070554f7210 */ /* 0x080fe40007fbe0ff */
[----:B------:R-:W-:-:S02]  /*1bc0*/  IADD3 R80, P0, PT, R86, R112, RZ ;  /* 0x0000007056507210 */ /* 0x000fc40007f1e0ff */
[----:B------:R-:W-:Y:S02]  /*1bd0*/  IADD3 R81, P4, PT, R88, R112, RZ ;  /* 0x0000007058517210 */ /* 0x000fe40007f9e0ff */
[-C--:B------:R-:W-:Y:S02]  /*1be0*/  LEA.HI.X.SX32 R84, R84, R114.reuse, 0x1, P6 ;  /* 0x0000007254547211 */ /* 0x080fe400030f0eff */
[-C--:B------:R-:W-:Y:S02]  /*1bf0*/  LEA.HI.X.SX32 R85, R85, R114.reuse, 0x1, P5 ;  /* 0x0000007255557211 */ /* 0x080fe400028f0eff */
[-C--:B------:R-:W-:Y:S02]  /*1c00*/  LEA.HI.X.SX32 R86, R86, R114.reuse, 0x1, P0 ;  /* 0x0000007256567211 */ /* 0x080fe400000f0eff */
[----:B------:R-:W-:Y:S02]  /*1c10*/  LEA.HI.X.SX32 R88, R88, R114, 0x1, P4 ;  /* 0x0000007258587211 */ /* 0x000fe400020f0eff */
[----:B------:R-:W-:-:S02]  /*1c20*/  IADD3 R172, P6, PT, R171, R112, RZ ;  /* 0x00000070abac7210 */ /* 0x000fc40007fde0ff */
[-C--:B------:R-:W-:Y:S02]  /*1c30*/  IADD3 R193, P5, PT, R191, R112.reuse, RZ ;  /* 0x00000070bfc17210 */ /* 0x080fe40007fbe0ff */
[-C--:B------:R-:W-:Y:S02]  /*1c40*/  IADD3 R87, P0, PT, R94, R112.reuse, RZ ;  /* 0x000000705e577210 */ /* 0x080fe40007f1e0ff */
[----:B------:R-:W-:Y:S02]  /*1c50*/  IADD3 R89, P4, PT, R96, R112, RZ ;  /* 0x0000007060597210 */ /* 0x000fe40007f9e0ff */
[-C--:B------:R-:W-:Y:S02]  /*1c60*/  LEA.HI.X.SX32 R171, R171, R114.reuse, 0x1, P6 ;  /* 0x00000072abab7211 */ /* 0x080fe400030f0eff */
[-C--:B------:R-:W-:Y:S02]  /*1c70*/  LEA.HI.X.SX32 R191, R191, R114.reuse, 0x1, P5 ;  /* 0x00000072bfbf7211 */ /* 0x080fe400028f0eff */
        /* <DEDUP_REMOVED lines=8> */
[-C--:B------:R-:W-:Y:S02]  /*1d00*/  LEA.HI.X.SX32 R100, R100, R114.reuse, 0x1, P0 ;  /* 0x0000007264647211 */ /* 0x080fe400000f0eff */
[----:B------:R-:W-:Y:S01]  /*1d10*/  LEA.HI.X.SX32 R180, R180, R114, 0x1, P4 ;  /* 0x00000072b4b47211 */ /* 0x000fe200020f0eff */
[----:B0-----:R-:W-:Y:S06]  /*1d20*/  BRA.U UP0, `(.L_x_5) ;  /* 0x0000000100187547 */ /* 0x001fec000b800000 */
[----:B------:R-:W-:Y:S01]  /*1d30*/  ELECT P0, URZ, PT ;  /* 0x0000000000ff782f */ /* 0x000fe20003800000 */
[----:B------:R-:W-:Y:S01]  /*1d40*/  IMAD.MOV.U32 R102, RZ, RZ, 0x1 ;  /* 0x00000001ff667424 */ /* 0x000fe200078e00ff */
[----:B------:R-:W-:Y:S11]  /*1d50*/  UVIRTCOUNT.DEALLOC.SMPOOL 0x80 ;  /* 0x000000800000784c */ /* 0x000ff60000000000 */
[----:B------:R-:W-:-:S04]  /*1d60*/  @P0 MOV R103, 0x40 ;  /* 0x0000004000670802 */ /* 0x000fc80000000f00 */
[----:B------:R-:W-:-:S05]  /*1d70*/  @P0 LEA R103, R116, R103, 0x18 ;  /* 0x0000006774670211 */ /* 0x000fca00078ec0ff */
[----:B------:R0:W-:Y:S02]  /*1d80*/  @P0 STS.U8 [R103], R102 ;  /* 0x0000006667000388 */ /* 0x0001e40000000000 */
.L_x_5:
[----:B------:R-:W-:Y:S01]  /*1d90*/  UIADD3 UR10, UPT, UPT, UR8, UR4, URZ ;  /* 0x00000004080a7290 */ /* 0x000fe2000fffe0ff */
[C---:B0-----:R-:W-:Y:S01]  /*1da0*/  LOP3.LUT R103, R106.reuse, 0x8, RZ, 0xfc, !PT ;  /* 0x000000086a677812 */ /* 0x041fe200078efcff */
[----:B------:R-:W-:Y:S01]  /*1db0*/  VOTEU.ALL UP2, P2 ;  /* 0x0000000000ff7886 */ /* 0x000fe20001040000 */
[----:B------:R-:W-:Y:S01]  /*1dc0*/  UIADD3 UR6, UPT, UPT, UR9, 0x8000, URZ ;  /* 0x0000800009067890 */ /* 0x000fe2000fffe0ff */
[----:B------:R-:W-:Y:S01]  /*1dd0*/  PLOP3.LUT P3, PT, PT, PT, UP1, 0x80, 0x8 ;  /* 0x000000000008781c */ /* 0x000fe20003f6f018 */
[----:B------:R-:W-:Y:S01]  /*1de0*/  VOTEU.ALL UP3, P2 ;  /* 0x0000000000ff7886 */ /* 0x000fe20001060000 */
[----:B------:R-:W-:Y:S01]  /*1df0*/  LOP3.LUT R102, R106, 0x10, RZ, 0xfc, !PT ;  /* 0x000000106a667812 */ /* 0x000fe200078efcff */
[----:B------:R-:W-:Y:S01]  /*1e00*/  IMAD.MOV.U32 R112, RZ, RZ, R131 ;  /* 0x000000ffff707224 */ /* 0x000fe200078e0083 */
[----:B------:R-:W-:-:S04]  /*1e10*/  @!UP2 UIADD3 UR14, UPT, UPT, -UR5, 0x100000, URZ ;  /* 0x00100000050ea890 */ /* 0x000fc8000fffe1ff */
[----:B------:R-:W-:Y:S02]  /*1e20*/  @!UP2 USHF.L.U32 UR15, UR14, 0xb, URZ ;  /* 0x0000000b0e0fa899 */ /* 0x000fe400080006ff */
[----:B------:R-:W-:Y:S01]  /*1e30*/  @!UP2 USHF.L.U32 UR14, UR14, 0x1, URZ ;  /* 0x000000010e0ea899 */ /* 0x000fe200080006ff */
[----:B------:R-:W-:Y:S01]  /*1e40*/  STTM.16dp32bit_t0_t15.x32 tmem[UR10], RZ ;  /* 0x000000ff000079ed */ /* 0x000fe20008a8000a */
[----:B------:R-:W-:Y:S01]  /*1e50*/  STTM.16dp32bit_t16_t31.x32 tmem[UR10+0x20], RZ ;  /* 0x000020ff000079ed */ /* 0x000fe20008aa000a */
[----:B------:R-:W0:Y:S02]  /*1e60*/  FENCE.VIEW.ASYNC.T ;  /* 0x00000000000073c6 */ /* 0x000e240000000200 */
[----:B0-----:R-:W-:Y:S01]  /*1e70*/  BAR.SYNC.DEFER_BLOCKING 0x0 ;  /* 0x0000000000007b1d */ /* 0x001fe20000010000 */
[----:B------:R-:W-:Y:S01]  /*1e80*/  ISETP.LT.AND P3, PT, R103, UR22, P3 ;  /* 0x0000001667007c0c */ /* 0x000fe20009f61270 */
[----:B------:R-:W-:Y:S01]  /*1e90*/  @P1 IMAD.MOV.U32 R103, RZ, RZ, R7 ;  /* 0x000000ffff671224 */ /* 0x000fe200078e0007 */
[----:B------:R-:W-:Y:S01]  /*1ea0*/  PLOP3.LUT P0, PT, PT, PT, UP1, 0x80, 0x8 ;  /* 0x000000000008781c */ /* 0x000fe20003f0f018 */
[----:B------:R-:W-:Y:S01]  /*1eb0*/  IMAD.MOV.U32 R114, RZ, RZ, R133 ;  /* 0x000000ffff727224 */ /* 0x000fe200078e0085 */
[----:B------:R-:W-:-:S02]  /*1ec0*/  LOP3.LUT R131, R106, 0x18, RZ, 0xfc, !PT ;  /* 0x000000186a837812 */ /* 0x000fc400078efcff */
[----:B------:R-:W-:Y:S01]  /*1ed0*/  ISETP.LT.AND P0, PT, R102, UR22, P0 ;  /* 0x0000001666007c0c */ /* 0x000fe20008701270 */
[----:B------:R-:W-:Y:S01]  /*1ee0*/  @P1 IMAD.MOV.U32 R102, RZ, RZ, R2 ;  /* 0x000000ffff661224 */ /* 0x000fe200078e0002 */
[----:B------:R-:W-:Y:S01]  /*1ef0*/  PLOP3.LUT P4, PT, PT, PT, UP1, 0x80, 0x8 ;  /* 0x000000000008781c */ /* 0x000fe20003f8f018 */
[----:B------:R-:W-:Y:S04]  /*1f00*/  STL [R1+0x140], R2 ;  /* 0x0001400201007387 */ /* 0x000fe80000100800 */
[----:B------:R-:W0:Y:S02]  /*1f10*/  FENCE.VIEW.ASYNC.S ;  /* 0x00000000000073c6 */ /* 0x000e240000000000 */
[----:B0-----:R-:W0:Y:S02]  /*1f20*/  @!UP3 SYNCS.EXCH.64 URZ, [UR6], UR14 ;  /* 0x0000000e06ffb5b2 */ /* 0x001e240008000100 */
[----:B0-----:R-:W-:Y:S01]  /*1f30*/  BAR.SYNC.DEFER_BLOCKING 0x0 ;  /* 0x0000000000007b1d */ /* 0x001fe20000010000 */
[----:B------:R-:W-:-:S02]  /*1f40*/  LOP3.LUT R133, R106, 0x20, RZ, 0xfc, !PT ;  /* 0x000000206a857812 */ /* 0x000fc400078efcff */
[----:B------:R-:W-:Y:S02]  /*1f50*/  PRMT R116, RZ, 0x7610, R116 ;  /* 0x00007610ff747816 */ /* 0x000fe40000000074 */
[----:B------:R-:W-:Y:S01]  /*1f60*/  PRMT R117, RZ, 0x7610, R117 ;  /* 0x00007610ff757816 */ /* 0x000fe20000000075 */
[----:B------:R-:W-:Y:S04]  /*1f70*/  STL [R1+0x13c], R7 ;  /* 0x00013c0701007387 */ /* 0x000fe80000100800 */
[----:B------:R0:W2:Y:S01]  /*1f80*/  @P1 LDG.E.U8 R112, desc[UR20][R102.64] ;  /* 0x0000001466701981 */ /* 0x0000a2000c1e1100 */
[----:B------:R-:W-:-:S03]  /*1f90*/  ISETP.LT.AND P1, PT, R131, UR22, P4 ;  /* 0x0000001683007c0c */ /* 0x000fc6000a721270 */
[----:B------:R-:W-:Y:S01]  /*1fa0*/  STL [R1+0x148], R3 ;  /* 0x0001480301007387 */ /* 0x000fe20000100800 */
[----:B0-----:R-:W-:Y:S02]  /*1fb0*/  @P3 IMAD.MOV.U32 R102, RZ, RZ, R3 ;  /* 0x000000ffff663224 */ /* 0x001fe400078e0003 */
[----:B------:R-:W-:Y:S01]  /*1fc0*/  @P3 IMAD.MOV.U32 R103, RZ, RZ, R9 ;  /* 0x000000ffff673224 */ /* 0x000fe200078e0009 */
[----:B------:R-:W-:Y:S01]  /*1fd0*/  LOP3.LUT R131, R106, 0x28, RZ, 0xfc, !PT ;  /* 0x000000286a837812 */ /* 0x000fe200078efcff */
[----:B------:R-:W-:Y:S04]  /*1fe0*/  STL [R1+0x144], R9 ;  /* 0x0001440901007387 */ /* 0x000fe80000100800 */
[----:B------:R0:W3:Y:S01]  /*1ff0*/  @P3 LDG.E.U8 R114, desc[UR20][R102.64] ;  /* 0x0000001466723981 */ /* 0x0000e2000c1e1100 */
[----:B------:R-:W-:-:S02]  /*2000*/  PLOP3.LUT P3, PT, PT, PT, UP1, 0x80, 0x8 ;  /* 0x000000000008781c */ /* 0x000fc40003f6f018 */
[----:B------:R-:W-:Y:S01]  /*2010*/  PLOP3.LUT P4, PT, PT, PT, UP1, 0x80, 0x8 ;  /* 0x000000000008781c */ /* 0x000fe20003f8f018 */
[----:B------:R-:W-:Y:S01]  /*2020*/  STL [R1+0x150], R4 ;  /* 0x0001500401007387 */ /* 0x000fe20000100800 */
[----:B------:R-:W-:Y:S01]  /*2030*/  ISETP.LT.AND P3, PT, R133, UR22, P3 ;  /* 0x0000001685007c0c */ /* 0x000fe20009f61270 */
[----:B0-----:R-:W-:Y:S02]  /*2040*/  @P0 IMAD.MOV.U32 R102, RZ, RZ, R4 ;  /* 0x000000ffff660224 */ /* 0x001fe400078e0004 */
[----:B------:R-:W-:Y:S01]  /*2050*/  @P0 IMAD.MOV.U32 R103, RZ, RZ, R11 ;  /* 0x000000ffff670224 */ /* 0x000fe200078e000b */
[----:B------:R-:W-:Y:S01]  /*2060*/  PRMT R118, RZ, 0x7610, R118 ;  /* 0x00007610ff767816 */ /* 0x000fe20000000076 */
[----:B------:R-:W-:Y:S04]  /*2070*/  STL [R1+0x14c], R11 ;  /* 0x00014c0b01007387 */ /* 0x000fe80000100800 */
[----:B------:R0:W4:Y:S01]  /*2080*/  @P0 LDG.E.U8 R116, desc[UR20][R102.64] ;  /* 0x0000001466740981 */ /* 0x000122000c1e1100 */
[----:B------:R-:W-:-:S02]  /*2090*/  ISETP.LT.AND P0, PT, R131, UR22, P4 ;  /* 0x0000001683007c0c */ /* 0x000fc4000a701270 */
[----:B------:R-:W-:Y:S01]  /*20a0*/  LOP3.LUT R133, R106, 0x30, RZ, 0xfc, !PT ;  /* 0x000000306a857812 */ /* 0x000fe200078efcff */
[----:B------:R-:W-:Y:S01]  /*20b0*/  STL [R1+0x158], R5 ;  /* 0x0001580501007387 */ /* 0x000fe20000100800 */
[----:B0-----:R-:W-:Y:S01]  /*20c0*/  @P1 IMAD.MOV.U32 R102, RZ, RZ, R5 ;  /* 0x000000ffff661224 */ /* 0x001fe200078e0005 */
[----:B------:R-:W-:Y:S01]  /*20d0*/  PRMT R132, RZ, 0x7610, R132 ;  /* 0x00007610ff847816 */ /* 0x000fe20000000084 */
[----:B------:R-:W-:Y:S01]  /*20e0*/  @P1 IMAD.MOV.U32 R103, RZ, RZ, R13 ;  /* 0x000000ffff671224 */ /* 0x000fe200078e000d */
[----:B------:R-:W-:Y:S04]  /*20f0*/  STL [R1+0x154], R13 ;  /* 0x0001540d01007387 */ /* 0x000fe80000100800 */
[----:B------:R0:W2:Y:S01]  /*2100*/  @P1 LDG.E.U8 R117, desc[UR20][R102.64] ;  /* 0x0000001466751981 */ /* 0x0000a2000c1e1100 */
[----:B------:R-:W-:-:S02]  /*2110*/  PLOP3.LUT P1, PT, PT, PT, UP1, 0x80, 0x8 ;  /* 0x000000000008781c */ /* 0x000fc40003f2f018 */
[----:B------:R-:W-:Y:S01]  /*2120*/  LOP3.LUT R131, R106, 0x38, RZ, 0xfc, !PT ;  /* 0x000000386a837812 */ /* 0x000fe200078efcff */
[----:B------:R-:W-:Y:S01]  /*2130*/  STL [R1+0x160], R6 ;  /* 0x0001600601007387 */ /* 0x000fe20000100800 */
[----:B------:R-:W-:Y:S02]  /*2140*/  ISETP.LT.AND P1, PT, R133, UR22, P1 ;  /* 0x0000001685007c0c */ /* 0x000fe40008f21270 */
[----:B------:R-:W-:Y:S01]  /*2150*/  PLOP3.LUT P4, PT, PT, PT, UP1, 0x80, 0x8 ;  /* 0x000000000008781c */ /* 0x000fe20003f8f018 */
[----:B------:R1:W-:Y:S01]  /*2160*/  STL [R1+0x15c], R15 ;  /* 0x00015c0f01007387 */ /* 0x0003e20000100800 */
[----:B0-----:R-:W-:Y:S02]  /*2170*/  @P3 IMAD.MOV.U32 R102, RZ, RZ, R6 ;  /* 0x000000ffff663224 */ /* 0x001fe400078e0006 */
[----:B------:R-:W-:-:S05]  /*2180*/  @P3 IMAD.MOV.U32 R103, RZ, RZ, R15 ;  /* 0x000000ffff673224 */ /* 0x000fca00078e000f */
[----:B------:R0:W2:Y:S01]  /*2190*/  @P3 LDG.E.U8 R118, desc[UR20][R102.64] ;  /* 0x0000001466763981 */ /* 0x0000a2000c1e1100 */
[----:B-1----:R-:W-:Y:S01]  /*21a0*/  IMAD.MOV.U32 R15, RZ, RZ, R132 ;  /* 0x000000ffff0f7224 */ /* 0x002fe200078e0084 */
[----:B------:R-:W-:Y:S02]  /*21b0*/  ISETP.LT.AND P3, PT, R131, UR22, P4 ;  /* 0x0000001683007c0c */ /* 0x000fe4000a761270 */
[----:B------:R-:W-:Y:S01]  /*21c0*/  LOP3.LUT R132, R106, 0x40, RZ, 0xfc, !PT ;  /* 0x000000406a847812 */ /* 0x000fe200078efcff */
[----:B0-----:R-:W-:Y:S02]  /*21d0*/  @P0 IMAD.MOV.U32 R102, RZ, RZ, R8 ;  /* 0x000000ffff660224 */ /* 0x001fe400078e0008 */
[----:B------:R-:W-:Y:S01]  /*21e0*/  @P0 IMAD.MOV.U32 R103, RZ, RZ, R17 ;  /* 0x000000ffff670224 */ /* 0x000fe200078e0011 */
[----:B------:R-:W-:-:S04]  /*21f0*/  PRMT R13, RZ, 0x7610, R13 ;  /* 0x00007610ff0d7816 */ /* 0x000fc8000000000d */
[----:B------:R0:W2:Y:S01]  /*2200*/  @P0 LDG.E.U8 R15, desc[UR20][R102.64] ;  /* 0x00000014660f0981 */ /* 0x0000a2000c1e1100 */
[----:B------:R-:W-:Y:S02]  /*2210*/  PLOP3.LUT P0, PT, PT, PT, UP1, 0x80, 0x8 ;  /* 0x000000000008781c */ /* 0x000fe40003f0f018 */
[----:B------:R-:W-:Y:S02]  /*2220*/  LOP3.LUT R131, R106, 0x48, RZ, 0xfc, !PT ;  /* 0x000000486a837812 */ /* 0x000fe400078efcff */
[----:B------:R-:W-:Y:S02]  /*2230*/  ISETP.LT.AND P0, PT, R132, UR22, P0 ;  /* 0x0000001684007c0c */ /* 0x000fe40008701270 */
[----:B------:R-:W-:Y:S01]  /*2240*/  PLOP3.LUT P4, PT, PT, PT, UP1, 0x80, 0x8 ;  /* 0x000000000008781c */ /* 0x000fe20003f8f018 */
[----:B0-----:R-:W-:Y:S02]  /*2250*/  @P1 IMAD.MOV.U32 R102, RZ, RZ, R10 ;  /* 0x000000ffff661224 */ /* 0x001fe400078e000a */
[----:B------:R-:W-:Y:S01]  /*2260*/  @P1 IMAD.MOV.U32 R103, RZ, RZ, R19 ;  /* 0x000000ffff671224 */ /* 0x000fe200078e0013 */
[----:B------:R-:W-:Y:S01]  /*2270*/  PRMT R11, RZ, 0x7610, R11 ;  /* 0x00007610ff0b7816 */ /* 0x000fe2000000000b */
[----:B------:R-:W-:Y:S04]  /*2280*/  STL [R1+0x168], R8 ;  /* 0x0001680801007387 */ /* 0x000fe80000100800 */
[----:B------:R0:W2:Y:S01]  /*2290*/  @P1 LDG.E.U8 R13, desc[UR20][R102.64] ;  /* 0x00000014660d1981 */ /* 0x0000a2000c1e1100 */
[----:B------:R-:W-:-:S03]  /*22a0*/  ISETP.LT.AND P1, PT, R131, UR22, P4 ;  /* 0x0000001683007c0c */ /* 0x000fc6000a721270 */
[----:B------:R-:W-:Y:S01]  /*22b0*/  STL [R1+0x164], R17 ;  /* 0x0001641101007387 */ /* 0x000fe20000100800 */
[----:B0-----:R-:W-:Y:S02]  /*22c0*/  @P3 IMAD.MOV.U32 R102, RZ, RZ, R12 ;  /* 0x000000ffff663224 */ /* 0x001fe400078e000c */
[----:B------:R-:W-:Y:S01]  /*22d0*/  @P3 IMAD.MOV.U32 R103, RZ, RZ, R21 ;  /* 0x000000ffff673224 */ /* 0x000fe200078e0015 */
[----:B------:R0:W-:Y:S04]  /*22e0*/  STL [R1+0x170], R10 ;  /* 0x0001700a01007387 */ /* 0x0001e80000100800 */
[----:B------:R1:W-:Y:S04]  /*22f0*/  STL [R1+0x16c], R19 ;  /* 0x00016c1301007387 */ /* 0x0003e80000100800 */
[----:B------:R1:W2:Y:S01]  /*2300*/  @P3 LDG.E.U8 R11, desc[UR20][R102.64] ;  /* 0x00000014660b3981 */ /* 0x0002a2000c1e1100 */
[----:B------:R-:W-:-:S02]  /*2310*/  PLOP3.LUT P3, PT, PT, PT, UP1, 0x80, 0x8 ;  /* 0x000000000008781c */ /* 0x000fc40003f6f018 */
[----:B0-----:R-:W-:Y:S02]  /*2320*/  PRMT R10, RZ, 0x7610, R10 ;  /* 0x00007610ff0a7816 */ /* 0x001fe4000000000a */
[C---:B-1----:R-:W-:Y:S01]  /*2330*/  LOP3.LUT R19, R106.reuse, 0x50, RZ, 0xfc, !PT ;  /* 0x000000506a137812 */ /* 0x042fe200078efcff */
[----:B------:R-:W-:Y:S02]  /*2340*/  @P0 IMAD.MOV.U32 R102, RZ, RZ, R14 ;  /* 0x000000ffff660224 */ /* 0x000fe400078e000e */
[----:B------:R-:W-:Y:S01]  /*2350*/  @P0 IMAD.MOV.U32 R103, RZ, RZ, R23 ;  /* 0x000000ffff670224 */ /* 0x000fe200078e0017 */
[----:B------:R-:W-:Y:S02]  /*2360*/  ISETP.LT.AND P3, PT, R19, UR22, P3 ;  /* 0x0000001613007c0c */ /* 0x000fe40009f61270 */
[----:B------:R-:W-:Y:S02]  /*2370*/  PRMT R9, RZ, 0x7610, R9 ;  /* 0x00007610ff097816 */ /* 0x000fe40000000009 */
[----:B------:R-:W-:Y:S01]  /*2380*/  LOP3.LUT R17, R106, 0x58, RZ, 0xfc, !PT ;  /* 0x000000586a117812 */ /* 0x000fe200078efcff */
[----:B------:R0:W2:Y:S01]  /*2390*/  @P0 LDG.E.U8 R10, desc[UR20][R102.64] ;  /* 0x00000014660a0981 */ /* 0x0000a2000c1e1100 */
[----:B------:R-:W-:-:S03]  /*23a0*/  PLOP3.LUT P4, PT, PT, PT, UP1, 0x80, 0x8 ;  /* 0x000000000008781c */ /* 0x000fc60003f8f018 */
[----:B------:R-:W-:Y:S01]  /*23b0*/  STL [R1+0x178], R12 ;  /* 0x0001780c01007387 */ /* 0x000fe20000100800 */
[----:B------:R-:W-:Y:S01]  /*23c0*/  ISETP.LT.AND P0, PT, R17, UR22, P4 ;  /* 0x0000001611007c0c */ /* 0x000fe2000a701270 */
[----:B0-----:R-:W-:Y:S02]  /*23d0*/  @P1 IMAD.MOV.U32 R102, RZ, RZ, R16 ;  /* 0x000000ffff661224 */ /* 0x001fe400078e0010 */
[----:B------:R-:W-:Y:S01]  /*23e0*/  @P1 IMAD.MOV.U32 R103, RZ, RZ, R24 ;  /* 0x000000ffff671224 */ /* 0x000fe200078e0018 */
[----:B------:R-:W-:Y:S04]  /*23f0*/  STL [R1+0x174], R21 ;  /* 0x0001741501007387 */ /* 0x000fe80000100800 */
[----:B------:R0:W-:Y:S04]  /*2400*/  STL [R1+0x180], R14 ;  /* 0x0001800e01007387 */ /* 0x0001e80000100800 */
[----:B------:R1:W2:Y:S01]  /*2410*/  @P1 LDG.E.U8 R9, desc[UR20][R102.64] ;  /* 0x0000001466091981 */ /* 0x0002a2000c1e1100 */
[----:B------:R-:W-:-:S02]  /*2420*/  PLOP3.LUT P1, PT, PT, PT, UP1, 0x80, 0x8 ;  /* 0x000000000008781c */ /* 0x000fc40003f2f018 */
[----:B------:R-:W-:Y:S02]  /*2430*/  PRMT R8, RZ, 0x7610, R8 ;  /* 0x00007610ff087816 */ /* 0x000fe40000000008 */
[C---:B0-----:R-:W-:Y:S02]  /*2440*/  LOP3.LUT R14, R106.reuse, 0x60, RZ, 0xfc, !PT ;  /* 0x000000606a0e7812 */ /* 0x041fe400078efcff */
[----:B------:R-:W-:Y:S02]  /*2450*/  LOP3.LUT R12, R106, 0x68, RZ, 0xfc, !PT ;  /* 0x000000686a0c7812 */ /* 0x000fe400078efcff */
[----:B------:R-:W-:Y:S01]  /*2460*/  ISETP.LT.AND P1, PT, R14, UR22, P1 ;  /* 0x000000160e007c0c */ /* 0x000fe20008f21270 */
[----:B-1----:R-:W-:Y:S02]  /*2470*/  @P3 IMAD.MOV.U32 R102, RZ, RZ, R18 ;  /* 0x000000ffff663224 */ /* 0x002fe400078e0012 */
[----:B------:R-:W-:Y:S01]  /*2480*/  @P3 IMAD.MOV.U32 R103, RZ, RZ, R25 ;  /* 0x000000ffff673224 */ /* 0x000fe200078e0019 */
[----:B------:R-:W-:-:S02]  /*2490*/  PLOP3.LUT P4, PT, PT, PT, UP1, 0x80, 0x8 ;  /* 0x000000000008781c */ /* 0x000fc40003f8f018 */
[----:B------:R-:W-:Y:S02]  /*24a0*/  PRMT R7, RZ, 0x7610, R7 ;  /* 0x00007610ff077816 */ /* 0x000fe40000000007 */
[----:B------:R0:W2:Y:S01]  /*24b0*/  @P3 LDG.E.U8 R8, desc[UR20][R102.64] ;  /* 0x0000001466083981 */ /* 0x0000a2000c1e1100 */
[----:B------:R-:W-:Y:S02]  /*24c0*/  ISETP.LT.AND P3, PT, R12, UR22, P4 ;  /* 0x000000160c007c0c */ /* 0x000fe4000a761270 */
[----:B------:R-:W-:Y:S01]  /*24d0*/  PRMT R6, RZ, 0x7610, R6 ;  /* 0x00007610ff067816 */ /* 0x000fe20000000006 */
[----:B0-----:R-:W-:Y:S02]  /*24e0*/  @P0 IMAD.MOV.U32 R102, RZ, RZ, R20 ;  /* 0x000000ffff660224 */ /* 0x001fe400078e0014 */
[----:B------:R-:W-:Y:S01]  /*24f0*/  @P0 IMAD.MOV.U32 R103, RZ, RZ, R26 ;  /* 0x000000ffff670224 */ /* 0x000fe200078e001a */
[----:B------:R-:W-:-:S04]  /*2500*/  LOP3.LUT R14, R106, 0x70, RZ, 0xfc, !PT ;  /* 0x000000706a0e7812 */ /* 0x000fc800078efcff */
[----:B------:R0:W2:Y:S01]  /*2510*/  @P0 LDG.E.U8 R7, desc[UR20][R102.64] ;  /* 0x0000001466070981 */ /* 0x0000a2000c1e1100 */
[----:B------:R-:W-:Y:S02]  /*2520*/  PLOP3.LUT P0, PT, PT, PT, UP1, 0x80, 0x8 ;  /* 0x000000000008781c */ /* 0x000fe40003f0f018 */
[----:B------:R-:W-:Y:S02]  /*2530*/  PRMT R5, RZ, 0x7610, R5 ;  /* 0x00007610ff057816 */ /* 0x000fe40000000005 */
[----:B------:R-:W-:Y:S01]  /*2540*/  ISETP.LT.AND P0, PT, R14, UR22, P0 ;  /* 0x000000160e007c0c */ /* 0x000fe20008701270 */
[----:B0-----:R-:W-:Y:S02]  /*2550*/  @P1 IMAD.MOV.U32 R102, RZ, RZ, R22 ;  /* 0x000000ffff661224 */ /* 0x001fe400078e0016 */
[----:B------:R-:W-:Y:S01]  /*2560*/  @P1 IMAD.MOV.U32 R103, RZ, RZ, R28 ;  /* 0x000000ffff671224 */ /* 0x000fe200078e001c */
[----:B------:R-:W-:Y:S02]  /*2570*/  LOP3.LUT R12, R106, 0x78, RZ, 0xfc, !PT ;  /* 0x000000786a0c7812 */ /* 0x000fe400078efcff */
[----:B------:R-:W-:-:S02]  /*2580*/  PLOP3.LUT P4, PT, PT, PT, UP1, 0x80, 0x8 ;  /* 0x000000000008781c */ /* 0x000fc40003f8f018 */
[----:B------:R0:W2:Y:S02]  /*2590*/  @P1 LDG.E.U8 R6, desc[UR20][R102.64] ;  /* 0x0000001466061981 */ /* 0x0000a4000c1e1100 */
        /* <DEDUP_REMOVED lines=12> */
[----:B------:R-:W-:-:S04]  /*2660*/  PRMT R4, RZ, 0x7610, R4 ;  /* 0x00007610ff047816 */ /* 0x000fc80000000004 */
        /* <DEDUP_REMOVED lines=74> */
[----:B------:R-:W-:-:S05]  /*2b10*/  @P3 IMAD.MOV.U32 R103, RZ, RZ, R49 ;  /* 0x000000ffff673224 */ /* 0x000fca00078e0031 */
[----:B------:R0:W2:Y:S01]  /*2b20*/  @P3 LDG.E.U8 R244, desc[UR20][R102.64] ;  /* 0x0000001466f43981 */ /* 0x0000a2000c1e1100 */
[----:B------:R-:W-:Y:S02]  /*2b30*/  PLOP3.LUT P3, PT, PT, PT, UP1, 0x80, 0x8 ;  /* 0x000000000008781c */ /* 0x000fe40003f6f018 */
[----:B------:R-:W-:Y:S02]  /*2b40*/  PRMT R243, RZ, 0x7610, R243 ;  /* 0x00007610fff37816 */ /* 0x000fe400000000f3 */
[----:B------:R-:W-:Y:S02]  /*2b50*/  ISETP.LT.AND P3, PT, R14, UR22, P3 ;  /* 0x000000160e007c0c */ /* 0x000fe40009f61270 */
[----:B------:R-:W-:Y:S02]  /*2b60*/  LOP3.LUT R12, R106, 0x6a, RZ, 0xfc, !PT ;  /* 0x0000006a6a0c7812 */ /* 0x000fe400078efcff */
[----:B------:R-:W-:Y:S01]  /*2b70*/  PLOP3.LUT P4, PT, PT, PT, UP1, 0x80, 0x8 ;  /* 0x000000000008781c */ /* 0x000fe20003f8f018 */
[----:B0-----:R-:W-:-:S02]  /*2b80*/  @P0 IMAD.MOV.U32 R102, RZ, RZ, R44 ;  /* 0x000000ffff660224 */ /* 0x001fc400078e002c */
[----:B------:R-:W-:Y:S01]  /*2b90*/  @P0 IMAD.MOV.U32 R103, RZ, RZ, R50 ;  /* 0x000000ffff670224 */ /* 0x000fe200078e0032 */
[----:B------:R-:W-:Y:S02]  /*2ba0*/  PRMT R242, RZ, 0x7610, R242 ;  /* 0x00007610fff27816 */ /* 0x000fe400000000f2 */
[----:B------:R-:W-:Y:S02]  /*2bb0*/  ISETP.LT.AND P4, PT, R12, UR22, P4 ;  /* 0x000000160c007c0c */ /* 0x000fe4000a781270 */
[----:B------:R0:W2:Y:S01]  /*2bc0*/  @P0 LDG.E.U8 R243, desc[UR20][R102.64] ;  /* 0x0000001466f30981 */ /* 0x0000a2000c1e1100 */
[----:B------:R-:W-:Y:S02]  /*2bd0*/  LOP3.LUT R14, R106, 0x72, RZ, 0xfc, !PT ;  /* 0x000000726a0e7812 */ /* 0x000fe400078efcff */
[----:B------:R-:W-:Y:S02]  /*2be0*/  PLOP3.LUT P0, PT, PT, PT, UP1, 0x80, 0x8 ;  /* 0x000000000008781c */ /* 0x000fe40003f0f018 */
[----:B------:R-:W-:Y:S01]  /*2bf0*/  PRMT R241, RZ, 0x7610, R241 ;  /* 0x00007610fff17816 */ /* 0x000fe200000000f1 */
[----:B0-----:R-:W-:-:S02]  /*2c00*/  @P1 IMAD.MOV.U32 R102, RZ, RZ, R46 ;  /* 0x000000ffff661224 */ /* 0x001fc400078e002e */
[----:B------:R-:W-:Y:S01]  /*2c10*/  @P1 IMAD.MOV.U32 R103, RZ, RZ, R51 ;  /* 0x000000ffff671224 */ /* 0x000fe200078e0033 */
[----:B------:R-:W-:Y:S02]  /*2c20*/  ISETP.LT.AND P0, PT, R14, UR22, P0 ;  /* 0x000000160e007c0c */ /* 0x000fe40008701270 */
[----:B------:R-:W-:Y:S02]  /*2c30*/  LOP3.LUT R12, R106, 0x7a, RZ, 0xfc, !PT ;  /* 0x0000007a6a0c7812 */ /* 0x000fe400078efcff */
[----:B------:R0:W2:Y:S01]  /*2c40*/  @P1 LDG.E.U8 R242, desc[UR20][R102.64] ;  /* 0x0000001466f21981 */ /* 0x0000a2000c1e1100 */
[----:B------:R-:W-:Y:S02]  /*2c50*/  PLOP3.LUT P1, PT, PT, PT, UP1, 0x80, 0x8 ;  /* 0x000000000008781c */ /* 0x000fe40003f2f018 */
[----:B------:R-:W-:Y:S02]  /*2c60*/  PRMT R240, RZ, 0x7610, R240 ;  /* 0x00007610fff07816 */ /* 0x000fe400000000f0 */
[----:B------:R-:W-:Y:S01]  /*2c70*/  ISETP.LT.AND P1, PT, R12, UR22, P1 ;  /* 0x000000160c007c0c */ /* 0x000fe20008f21270 */
[----:B0-----:R-:W-:-:S02]  /*2c80*/  @P3 IMAD.MOV.U32 R102, RZ, RZ, R168 ;  /* 0x000000ffff663224 */ /* 0x001fc400078e00a8 */
[----:B------:R-:W-:Y:S01]  /*2c90*/  @P3 IMAD.MOV.U32 R103, RZ, RZ, R53 ;  /* 0x000000ffff673224 */ /* 0x000fe200078e0035 */
[----:B------:R-:W-:-:S04]  /*2ca0*/  LOP3.LUT R14, R106, 0x4, RZ, 0xfc, !PT ;  /* 0x000000046a0e7812 */ /* 0x000fc800078efcff */
[----:B------:R0:W2:Y:S01]  /*2cb0*/  @P3 LDG.E.U8 R241, desc[UR20][R102.64] ;  /* 0x0000001466f13981 */ /* 0x0000a2000c1e1100 */
[----:B------:R-:W-:Y:S02]  /*2cc0*/  PLOP3.LUT P3, PT, PT, PT, UP1, 0x80, 0x8 ;  /* 0x000000000008781c */ /* 0x000fe40003f6f018 */
[----:B------:R-:W-:Y:S01]  /*2cd0*/  PRMT R239, RZ, 0x7610, R239 ;  /* 0x00007610ffef7816 */ /* 0x000fe200000000ef */
[----:B0-----:R-:W-:Y:S02]  /*2ce0*/  @P4 IMAD.MOV.U32 R102, RZ, RZ, R177 ;  /* 0x000000ffff664224 */ /* 0x001fe400078e00b1 */
[----:B------:R-:W-:Y:S01]  /*2cf0*/  @P4 IMAD.MOV.U32 R103, RZ, RZ, R176 ;  /* 0x000000ffff674224 */ /* 0x000fe200078e00b0 */
[----:B------:R-:W-:-:S04]  /*2d00*/  ISETP.LT.AND P3, PT, R14, UR22, P3 ;  /* 0x000000160e007c0c */ /* 0x000fc80009f61270 */
[----:B------:R0:W2:Y:S01]  /*2d10*/  @P4 LDG.E.U8 R240, desc[UR20][R102.64] ;  /* 0x0000001466f04981 */ /* 0x0000a2000c1e1100 */
[----:B------:R-:W-:Y:S02]  /*2d20*/  LOP3.LUT R12, R106, 0xc, RZ, 0xfc, !PT ;  /* 0x0000000c6a0c7812 */ /* 0x000fe400078efcff */
[----:B------:R-:W-:Y:S02]  /*2d30*/  PLOP3.LUT P4, PT, PT, PT, UP1, 0x80, 0x8 ;  /* 0x000000000008781c */ /* 0x000fe40003f8f018 */
[----:B------:R-:W-:Y:S01]  /*2d40*/  PRMT R238, RZ, 0x7610, R238 ;  /* 0x00007610ffee7816 */ /* 0x000fe200000000ee */
[----:B0-----:R-:W-:Y:S02]  /*2d50*/  @P0 IMAD.MOV.U32 R102, RZ, RZ, R188 ;  /* 0x000000ffff660224 */ /* 0x001fe400078e00bc */
[----:B------:R-:W-:-:S05]  /*2d60*/  @P0 IMAD.MOV.U32 R103, RZ, RZ, R185 ;  /* 0x000000ffff670224 */ /* 0x000fca00078e00b9 */
        /* <DEDUP_REMOVED lines=98> */
[----:B------:R-:W-:-:S05]  /*3390*/  @P3 IMAD.MOV.U32 R103, RZ, RZ, R169 ;  /* 0x000000ffff673224 */ /* 0x000fca00078e00a9 */
[----:B------:R0:W2:Y:S01]  /*33a0*/  @P3 LDG.E.U8 R211, desc[UR20][R102.64] ;  /* 0x0000001466d33981 */ /* 0x0000a2000c1e1100 */
[----:B------:R-:W-:Y:S02]  /*33b0*/  PRMT R210, RZ, 0x7610, R210 ;  /* 0x00007610ffd27816 */ /* 0x000fe400000000d2 */
[----:B------:R-:W-:Y:S02]  /*33c0*/  LOP3.LUT R14, R106, 0x6, RZ, 0xfc, !PT ;  /* 0x000000066a0e7812 */ /* 0x000fe400078efcff */
[----:B------:R-:W-:Y:S01]  /*33d0*/  PLOP3.LUT P3, PT, PT, PT, UP1, 0x80, 0x8 ;  /* 0x000000000008781c */ /* 0x000fe20003f6f018 */
[----:B0-----:R-:W-:Y:S02]  /*33e0*/  @P4 IMAD.MOV.U32 R102, RZ, RZ, R179 ;  /* 0x000000ffff664224 */ /* 0x001fe400078e00b3 */
[----:B------:R-:W-:Y:S01]  /*33f0*/  @P4 IMAD.MOV.U32 R103, RZ, RZ, R178 ;  /* 0x000000ffff674224 */ /* 0x000fe200078e00b2 */
[----:B------:R-:W-:-:S04]  /*3400*/  ISETP.LT.AND P3, PT, R14, UR22, P3 ;  /* 0x000000160e007c0c */ /* 0x000fc80009f61270 */
[----:B------:R0:W3:Y:S01]  /*3410*/  @P4 LDG.E.U8 R212, desc[UR20][R102.64] ;  /* 0x0000001466d44981 */ /* 0x0000e2000c1e1100 */
[----:B------:R-:W-:Y:S02]  /*3420*/  PRMT R209, RZ, 0x7610, R209 ;  /* 0x00007610ffd17816 */ /* 0x000fe400000000d1 */
[----:B------:R-:W-:Y:S01]  /*3430*/  LOP3.LUT R12, R106, 0x16, RZ, 0xfc, !PT ;  /* 0x000000166a0c7812 */ /* 0x000fe200078efcff */
[----:B0-----:R-:W-:Y:S02]  /*3440*/  @P0 IMAD.MOV.U32 R102, RZ, RZ, R190 ;  /* 0x000000ffff660224 */ /* 0x001fe400078e00be */
[----:B------:R-:W-:Y:S01]  /*3450*/  @P0 IMAD.MOV.U32 R103, RZ, RZ, R189 ;  /* 0x000000ffff670224 */ /* 0x000fe200078e00bd */
[----:B------:R-:W-:-:S04]  /*3460*/  PLOP3.LUT P4, PT, PT, PT, UP1, 0x80, 0x8 ;  /* 0x000000000008781c */ /* 0x000fc80003f8f018 */
[----:B------:R0:W3:Y:S01]  /*3470*/  @P0 LDG.E.U8 R210, desc[UR20][R102.64] ;  /* 0x0000001466d20981 */ /* 0x0000e2000c1e1100 */
[----:B------:R-:W-:Y:S02]  /*3480*/  ISETP.LT.AND P0, PT, R12, UR22, P4 ;  /* 0x000000160c007c0c */ /* 0x000fe4000a701270 */
[----:B------:R-:W-:Y:S01]  /*3490*/  LOP3.LUT R14, R106, 0x26, RZ, 0xfc, !PT ;  /* 0x000000266a0e7812 */ /* 0x000fe200078efcff */
[----:B0-----:R-:W-:Y:S02]  /*34a0*/  @P1 IMAD.MOV.U32 R102, RZ, RZ, R128 ;  /* 0x000000ffff661224 */ /* 0x001fe400078e0080 */
[----:B------:R-:W-:Y:S01]  /*34b0*/  @P1 IMAD.MOV.U32 R103, RZ, RZ, R129 ;  /* 0x000000ffff671224 */ /* 0x000fe200078e0081 */
[----:B------:R-:W-:-:S04]  /*34c0*/  PRMT R208, RZ, 0x7610, R208 ;  /* 0x00007610ffd07816 */ /* 0x000fc800000000d0 */
[----:B------:R0:W3:Y:S01]  /*34d0*/  @P1 LDG.E.U8 R209, desc[UR20][R102.64] ;  /* 0x0000001466d11981 */ /* 0x0000e2000c1e1100 */
[----:B------:R-:W-:Y:S02]  /*34e0*/  PLOP3.LUT P1, PT, PT, PT, UP1, 0x80, 0x8 ;  /* 0x000000000008781c */ /* 0x000fe40003f2f018 */
[----:B------:R-:W-:Y:S02]  /*34f0*/  LOP3.LUT R12, R106, 0x36, RZ, 0xfc, !PT ;  /* 0x000000366a0c7812 */ /* 0x000fe400078efcff */
[----:B------:R-:W-:Y:S02]  /*3500*/  ISETP.LT.AND P1, PT, R14, UR22, P1 ;  /* 0x000000160e007c0c */ /* 0x000fe40008f21270 */
[----:B------:R-:W-:Y:S01]  /*3510*/  PLOP3.LUT P4, PT, PT, PT, UP1, 0x80, 0x8 ;  /* 0x000000000008781c */ /* 0x000fe20003f8f018 */
[----:B0-----:R-:W-:Y:S02]  /*3520*/  @P3 IMAD.MOV.U32 R102, RZ, RZ, R77 ;  /* 0x000000ffff663224 */ /* 0x001fe400078e004d */
[----:B------:R-:W-:Y:S01]  /*3530*/  @P3 IMAD.MOV.U32 R103, RZ, RZ, R82 ;  /* 0x000000ffff673224 */ /* 0x000fe200078e0052 */
[----:B------:R-:W-:-:S04]  /*3540*/  PRMT R207, RZ, 0x7610, R207 ;  /* 0x00007610ffcf7816 */ /* 0x000fc800000000cf */
[----:B------:R0:W3:Y:S01]  /*3550*/  @P3 LDG.E.U8 R208, desc[UR20][R102.64] ;  /* 0x0000001466d03981 */ /* 0x0000e2000c1e1100 */
[----:B------:R-:W-:Y:S02]  /*3560*/  ISETP.LT.AND P3, PT, R12, UR22, P4 ;  /* 0x000000160c007c0c */ /* 0x000fe4000a761270 */
[----:B------:R-:W-:Y:S02]  /*3570*/  LOP3.LUT R14, R106, 0x46, RZ, 0xfc, !PT ;  /* 0x000000466a0e7812 */ /* 0x000fe400078efcff */
[----:B------:R-:W-:Y:S01]  /*3580*/  PLOP3.LUT P4, PT, PT, PT, UP1, 0x80, 0x8 ;  /* 0x000000000008781c */ /* 0x000fe20003f8f018 */
[----:B0-----:R-:W-:Y:S02]  /*3590*/  @P0 IMAD.MOV.U32 R102, RZ, RZ, R78 ;  /* 0x000000ffff660224 */ /* 0x001fe400078e004e */
[----:B------:R-:W-:Y:S01]  /*35a0*/  @P0 IMAD.MOV.U32 R103, RZ, RZ, R84 ;  /* 0x000000ffff670224 */ /* 0x000fe200078e0054 */
[----:B------:R-:W-:Y:S02]  /*35b0*/  PRMT R206, RZ, 0x7610, R206 ;  /* 0x00007610ffce7816 */ /* 0x000fe400000000ce */
[----:B------:R-:W-:-:S02]  /*35c0*/  ISETP.LT.AND P4, PT, R14, UR22, P4 ;  /* 0x000000160e007c0c */ /* 0x000fc4000a781270 */
[----:B------:R0:W3:Y:S01]  /*35d0*/  @P0 LDG.E.U8 R207, desc[UR20][R102.64] ;  /* 0x0000001466cf0981 */ /* 0x0000e2000c1e1100 */
[----:B------:R-:W-:Y:S02]  /*35e0*/  LOP3.LUT R12, R106, 0x56, RZ, 0xfc, !PT ;  /* 0x000000566a0c7812 */ /* 0x000fe400078efcff */
[----:B------:R-:W-:Y:S02]  /*35f0*/  PLOP3.LUT P5, PT, PT, PT, UP1, 0x80, 0x8 ;  /* 0x000000000008781c */ /* 0x000fe40003faf018 */
[----:B------:R-:W-:Y:S01]  /*3600*/  PRMT R205, RZ, 0x7610, R205 ;  /* 0x00007610ffcd7816 */ /* 0x000fe200000000cd */
[----:B0-----:R-:W-:Y:S02]  /*3610*/  @P1 IMAD.MOV.U32 R102, RZ, RZ, R79 ;  /* 0x000000ffff661224 */ /* 0x001fe400078e004f */
[----:B------:R-:W-:Y:S01]  /*3620*/  @P1 IMAD.MOV.U32 R103, RZ, RZ, R85 ;  /* 0x000000ffff671224 */ /* 0x000fe200078e0055 */
[----:B------:R-:W-:Y:S02]  /*3630*/  ISETP.LT.AND P5, PT, R12, UR22, P5 ;  /* 0x000000160c007c0c */ /* 0x000fe4000afa1270 */
[----:B------:R-:W-:-:S02]  /*3640*/  LOP3.LUT R14, R106, 0x66, RZ, 0xfc, !PT ;  /* 0x000000666a0e7812 */ /* 0x000fc400078efcff */
[----:B------:R0:W3:Y:S01]  /*3650*/  @P1 LDG.E.U8 R206, desc[UR20][R102.64] ;  /* 0x0000001466ce1981 */ /* 0x0000e2000c1e1100 */
[----:B------:R-:W-:Y:S02]  /*3660*/  PLOP3.LUT P1, PT, PT, PT, UP1, 0x80, 0x8 ;  /* 0x000000000008781c */ /* 0x000fe40003f2f018 */
[----:B------:R-:W-:Y:S02]  /*3670*/  PRMT R204, RZ, 0x7610, R204 ;  /* 0x00007610ffcc7816 */ /* 0x000fe400000000cc */
[----:B------:R-:W-:Y:S01]  /*3680*/  ISETP.LT.AND P1, PT, R14, UR22, P1 ;  /* 0x000000160e007c0c */ /* 0x000fe20008f21270 */
[----:B0-----:R-:W-:Y:S02]  /*3690*/  @P3 IMAD.MOV.U32 R102, RZ, RZ, R80 ;  /* 0x000000ffff663224 */ /* 0x001fe400078e0050 */
[----:B------:R-:W-:Y:S01]  /*36a0*/  @P3 IMAD.MOV.U32 R103, RZ, RZ, R86 ;  /* 0x000000ffff673224 */ /* 0x000fe200078e0056 */
[----:B------:R-:W-:Y:S02]  /*36b0*/  LOP3.LUT R12, R106, 0x76, RZ, 0xfc, !PT ;  /* 0x000000766a0c7812 */ /* 0x000fe400078efcff */
[----:B------:R-:W-:-:S02]  /*36c0*/  PLOP3.LUT P0, PT, PT, PT, UP1, 0x80, 0x8 ;  /* 0x000000000008781c */ /* 0x000fc40003f0f018 */
[----:B------:R0:W3:Y:S01]  /*36d0*/  @P3 LDG.E.U8 R205, desc[UR20][R102.64] ;  /* 0x0000001466cd3981 */ /* 0x0000e2000c1e1100 */
[----:B------:R-:W-:Y:S02]  /*36e0*/  PRMT R203, RZ, 0x7610, R203 ;  /* 0x00007610ffcb7816 */ /* 0x000fe400000000cb */
[----:B------:R-:W-:Y:S01]  /*36f0*/  ISETP.LT.AND P0, PT, R12, UR22, P0 ;  /* 0x000000160c007c0c */ /* 0x000fe20008701270 */
[----:B0-----:R-:W-:Y:S02]  /*3700*/  @P4 IMAD.MOV.U32 R102, RZ, RZ, R81 ;  /* 0x000000ffff664224 */ /* 0x001fe400078e0051 */
[----:B------:R-:W-:Y:S01]  /*3710*/  @P4 IMAD.MOV.U32 R103, RZ, RZ, R88 ;  /* 0x000000ffff674224 */ /* 0x000fe200078e0058 */
[----:B------:R-:W-:-:S04]  /*3720*/  PLOP3.LUT P3, PT, PT, PT, UP1, 0x80, 0x8 ;  /* 0x000000000008781c */ /* 0x000fc80003f6f018 */
[----:B------:R0:W4:Y:S01]  /*3730*/  @P4 LDG.E.U8 R204, desc[UR20][R102.64] ;  /* 0x0000001466cc4981 */ /* 0x000122000c1e1100 */
        /* <DEDUP_REMOVED lines=9> */
[----:B------:R-:W-:-:S05]  /*37d0*/  @P1 IMAD.MOV.U32 R103, RZ, RZ, R171 ;  /* 0x000000ffff671224 */ /* 0x000fca00078e00ab */
[----:B------:R0:W4:Y:S01]  /*37e0*/  @P1 LDG.E.U8 R202, desc[UR20][R102.64] ;  /* 0x0000001466ca1981 */ /* 0x000122000c1e1100 */
[----:B------:R-:W-:Y:S02]  /*37f0*/  PLOP3.LUT P1, PT, PT, PT, UP1, 0x80, 0x8 ;  /* 0x000000000008781c */ /* 0x000fe40003f2f018 */
[----:B------:R-:W-:Y:S01]  /*3800*/  PRMT R200, RZ, 0x7610, R200 ;  /* 0x00007610ffc87816 */ /* 0x000fe200000000c8 */
[----:B0-----:R-:W-:Y:S02]  /*3810*/  @P0 IMAD.MOV.U32 R102, RZ, RZ, R193 ;  /* 0x000000ffff660224 */ /* 0x001fe400078e00c1 */
[----:B------:R-:W-:Y:S01]  /*3820*/  @P0 IMAD.MOV.U32 R103, RZ, RZ, R191 ;  /* 0x000000ffff670224 */ /* 0x000fe200078e00bf */
[----:B------:R-:W-:-:S04]  /*3830*/  PLOP3.LUT P5, PT, PT, PT, UP1, 0x80, 0x8 ;  /* 0x000000000008781c */ /* 0x000fc80003faf018 */
[----:B------:R0:W4:Y:S01]  /*3840*/  @P0 LDG.E.U8 R201, desc[UR20][R102.64] ;  /* 0x0000001466c90981 */ /* 0x000122000c1e1100 */
[----:B------:R-:W-:Y:S02]  /*3850*/  ISETP.LT.AND P0, PT, R125, UR22, P1 ;  /* 0x000000167d007c0c */ /* 0x000fe40008f01270 */
[----:B------:R-:W-:Y:S02]  /*3860*/  PRMT R199, RZ, 0x7610, R199 ;  /* 0x00007610ffc77816 */ /* 0x000fe400000000c7 */
[----:B------:R-:W-:Y:S01]  /*3870*/  ISETP.LT.AND P1, PT, R124, UR22, P5 ;  /* 0x000000167c007c0c */ /* 0x000fe2000af21270 */
[----:B0-----:R-:W-:Y:S02]  /*3880*/  @P3 IMAD.MOV.U32 R102, RZ, RZ, R87 ;  /* 0x000000ffff663224 */ /* 0x001fe400078e0057 */
[----:B------:R-:W-:-:S05]  /*3890*/  @P3 IMAD.MOV.U32 R103, RZ, RZ, R94 ;  /* 0x000000ffff673224 */ /* 0x000fca00078e005e */
[----:B------:R0:W4:Y:S01]  /*38a0*/  @P3 LDG.E.U8 R200, desc[UR20][R102.64] ;  /* 0x0000001466c83981 */ /* 0x000122000c1e1100 */
[----:B------:R-:W-:Y:S01]  /*38b0*/  PRMT R198, RZ, 0x7610, R198 ;  /* 0x00007610ffc67816 */ /* 0x000fe200000000c6 */
        /* <DEDUP_REMOVED lines=9> */
[----:B------:R-:W-:Y:S01]  /*3950*/  PLOP3.LUT P4, PT, PT, PT, UP1, 0x80, 0x8 ;  /* 0x000000000008781c */ /* 0x000fe20003f8f018 */
[----:B0-----:R-:W-:Y:S02]  /*3960*/  @P1 IMAD.MOV.U32 R102, RZ, RZ, R92 ;  /* 0x000000ffff661224 */ /* 0x001fe400078e005c */
[----:B------:R-:W-:Y:S01]  /*3970*/  @P1 IMAD.MOV.U32 R103, RZ, RZ, R98 ;  /* 0x000000ffff671224 */ /* 0x000fe200078e0062 */
[----:B------:R-:W-:Y:S01]  /*3980*/  STL [R1+0x17c], R23 ;  /* 0x00017c1701007387 */ /* 0x000fe20000100800 */
[----:B------:R-:W-:-:S03]  /*3990*/  ISETP.LT.AND P4, PT, R122, UR22, P4 ;  /* 0x000000167a007c0c */ /* 0x000fc6000a781270 */
[----:B------:R0:W4:Y:S01]  /*39a0*/  @P1 LDG.E.U8 R197, desc[UR20][R102.64] ;  /* 0x0000001466c51981 */ /* 0x000122000c1e1100 */
[C---:B------:R-:W-:Y:S02]  /*39b0*/  ISETP.GT.U32.AND P1, PT, R105.reuse, R110, PT ;  /* 0x0000006e6900720c */ /* 0x040fe40003f24070 */
[----:B------:R-:W-:Y:S01]  /*39c0*/  ISETP.GT.U32.AND P5, PT, R105, R167, PT ;  /* 0x000000a76900720c */ /* 0x000fe20003fa4070 */
[----:B------:R-:W-:Y:S01]  /*39d0*/  STL [R1+0x188], R16 ;  /* 0x0001881001007387 */ /* 0x000fe20000100800 */
[----:B------:R-:W-:-:S03]  /*39e0*/  PLOP3.LUT P0, PT, PT, PT, UP1, 0x80, 0x8 ;  /* 0x000000000008781c */ /* 0x000fc60003f0f018 */
[----:B------:R-:W-:Y:S01]  /*39f0*/  STL [R1+0x184], R24 ;  /* 0x0001841801007387 */ /* 0x000fe20000100800 */
[----:B------:R-:W-:Y:S01]  /*3a00*/  ISETP.LT.AND P0, PT, R115, UR22, P0 ;  /* 0x0000001673007c0c */ /* 0x000fe20008701270 */
[----:B0-----:R-:W-:Y:S02]  /*3a10*/  @P3 IMAD.MOV.U32 R102, RZ, RZ, R93 ;  /* 0x000000ffff663224 */ /* 0x001fe400078e005d */
[----:B------:R0:W-:Y:S01]  /*3a20*/  STL [R1+0x190], R18 ;  /* 0x0001901201007387 */ /* 0x0001e20000100800 */
[----:B------:R-:W-:Y:S02]  /*3a30*/  @P3 IMAD.MOV.U32 R103, RZ, RZ, R99 ;  /* 0x000000ffff673224 */ /* 0x000fe400078e0063 */
[--C-:B------:R-:W-:Y:S01]  /*3a40*/  @!P1 IMAD.IADD R110, R110, 0x1, -R105.reuse ;  /* 0x000000016e6e9824 */ /* 0x100fe200078e0a69 */
[----:B0-----:R-:W-:Y:S01]  /*3a50*/  PRMT R18, RZ, 0x7610, R18 ;  /* 0x00007610ff127816 */ /* 0x001fe20000000012 */
[----:B------:R0:W-:Y:S01]  /*3a60*/  STL [R1+0x18c], R25 ;  /* 0x00018c1901007387 */ /* 0x0001e20000100800 */
[----:B------:R-:W-:-:S04]  /*3a70*/  @!P5 IMAD.IADD R167, R167, 0x1, -R105 ;  /* 0x00000001a7a7d824 */ /* 0x000fc800078e0a69 */
[----:B------:R1:W4:Y:S01]  /*3a80*/  @P3 LDG.E.U8 R18, desc[UR20][R102.64] ;  /* 0x0000001466123981 */ /* 0x000322000c1e1100 */
[----:B------:R-:W-:Y:S02]  /*3a90*/  PLOP3.LUT P3, PT, PT, PT, UP1, 0x80, 0x8 ;  /* 0x000000000008781c */ /* 0x000fe40003f6f018 */
[----:B0-----:R-:W-:Y:S02]  /*3aa0*/  PRMT R25, RZ, 0x7610, R25 ;  /* 0x00007610ff197816 */ /* 0x001fe40000000019 */
[----:B------:R-:W-:Y:S01]  /*3ab0*/  ISETP.LT.AND P1, PT, R121, UR22, P3 ;  /* 0x0000001679007c0c */ /* 0x000fe20009f21270 */
[----:B-1----:R-:W-:Y:S02]  /*3ac0*/  @P4 IMAD.MOV.U32 R102, RZ, RZ, R95 ;  /* 0x000000ffff664224 */ /* 0x002fe400078e005f */
[----:B------:R-:W-:Y:S01]  /*3ad0*/  @P4 IMAD.MOV.U32 R103, RZ, RZ, R100 ;  /* 0x000000ffff674224 */ /* 0x000fe200078e0064 */
[----:B------:R-:W-:Y:S02]  /*3ae0*/  ISETP.GT.U32.AND P5, PT, R105, R113, PT ;  /* 0x000000716900720c */ /* 0x000fe40003fa4070 */
[----:B------:R-:W-:-:S02]  /*3af0*/  LOP3.LUT R106, R0, 0x3, R107, 0xfe, !PT ;  /* 0x00000003006a7812 */ /* 0x000fc400078efe6b */
[----:B------:R-:W-:Y:S01]  /*3b00*/  ISETP.GT.U32.AND P3, PT, R105, R110, PT ;  /* 0x0000006e6900720c */ /* 0x000fe20003f64070 */
[----:B------:R0:W4:Y:S01]  /*3b10*/  @P4 LDG.E.U8 R25, desc[UR20][R102.64] ;  /* 0x0000001466194981 */ /* 0x000122000c1e1100 */
[----:B------:R-:W-:Y:S02]  /*3b20*/  PRMT R16, RZ, 0x7610, R16 ;  /* 0x00007610ff107816 */ /* 0x000fe40000000010 */
[----:B------:R-:W-:Y:S02]  /*3b30*/  IABS R115, R106 ;  /* 0x0000006a00737213 */ /* 0x000fe40000000000 */
[----:B------:R-:W-:Y:S01]  /*3b40*/  ISETP.GE.AND P6, PT, R109, RZ, PT ;  /* 0x000000ff6d00720c */ /* 0x000fe20003fc6270 */
[----:B0-----:R-:W-:Y:S02]  /*3b50*/  @P0 IMAD.MOV.U32 R102, RZ, RZ, R182 ;  /* 0x000000ffff660224 */ /* 0x001fe400078e00b6 */
[----:B------:R-:W-:Y:S01]  /*3b60*/  @P0 IMAD.MOV.U32 R103, RZ, RZ, R180 ;  /* 0x000000ffff670224 */ /* 0x000fe200078e00b4 */
[----:B------:R-:W-:Y:S01]  /*3b70*/  ISETP.GT.U32.AND P4, PT, R105, R167, PT ;  /* 0x000000a76900720c */ /* 0x000fe20003f84070 */
[----:B--2---:R-:W-:Y:S01]  /*3b80*/  IMAD.MOV.U32 R19, RZ, RZ, R117 ;  /* 0x000000ffff137224 */ /* 0x004fe200078e0075 */
[----:B------:R-:W-:-:S02]  /*3b90*/  LOP3.LUT R117, R0, 0x4, R107, 0xfe, !PT ;  /* 0x0000000400757812 */ /* 0x000fc400078efe6b */
[----:B------:R0:W2:Y:S01]  /*3ba0*/  @P0 LDG.E.U8 R16, desc[UR20][R102.64] ;  /* 0x0000001466100981 */ /* 0x0000a2000c1e1100 */
[--C-:B------:R-:W-:Y:S01]  /*3bb0*/  @!P5 IMAD.IADD R113, R113, 0x1, -R105.reuse ;  /* 0x000000017171d824 */ /* 0x100fe200078e0a69 */
[----:B------:R-:W-:Y:S01]  /*3bc0*/  ISETP.GE.AND P5, PT, R117, RZ, PT ;  /* 0x000000ff7500720c */ /* 0x000fe20003fa6270 */
[----:B------:R-:W-:Y:S01]  /*3bd0*/  @!P3 IMAD.IADD R110, R110, 0x1, -R105 ;  /* 0x000000016e6eb824 */ /* 0x000fe200078e0a69 */
[----:B------:R-:W-:Y:S01]  /*3be0*/  IABS R117, R117 ;  /* 0x0000007500757213 */ /* 0x000fe20000000000 */
[----:B0-----:R-:W-:-:S04]  /*3bf0*/  IMAD.HI.U32 R102, R104, R115, RZ ;  /* 0x0000007368667227 */ /* 0x001fc800078e00ff */
[----:B------:R-:W-:Y:S02]  /*3c00*/  IMAD.MOV R109, RZ, RZ, -R102 ;  /* 0x000000ffff6d7224 */ /* 0x000fe400078e0a66 */
[----:B------:R-:W-:Y:S01]  /*3c10*/  @!P6 IMAD.MOV R110, RZ, RZ, -R110 ;  /* 0x000000ffff6ee224 */ /* 0x000fe200078e0a6e */
[C---:B------:R-:W-:Y:S01]  /*3c20*/  ISETP.GT.U32.AND P6, PT, R105.reuse, R113, PT ;  /* 0x000000716900720c */ /* 0x040fe20003fc4070 */
[----:B------:R-:W-:Y:S02]  /*3c30*/  IMAD R115, R105, R109, R115 ;  /* 0x0000006d69737224 */ /* 0x000fe400078e0273 */
[----:B------:R-:W-:-:S04]  /*3c40*/  IMAD.HI.U32 R109, R104, R117, RZ ;  /* 0x00000075686d7227 */ /* 0x000fc800078e00ff */
[----:B------:R-:W-:Y:S01]  /*3c50*/  @!P4 IMAD.IADD R167, R167, 0x1, -R105 ;  /* 0x00000001a7a7c824 */ /* 0x000fe200078e0a69 */
[----:B------:R-:W-:Y:S01]  /*3c60*/  ISETP.GT.U32.AND P4, PT, R105, R115, PT ;  /* 0x000000736900720c */ /* 0x000fe20003f84070 */
[----:B------:R-:W-:-:S04]  /*3c70*/  IMAD.MOV R109, RZ, RZ, -R109 ;  /* 0x000000ffff6d7224 */ /* 0x000fc800078e0a6d */
[----:B------:R-:W-:Y:S01]  /*3c80*/  IMAD R117, R105, R109, R117 ;  /* 0x0000006d69757224 */ /* 0x000fe200078e0275 */
[----:B------:R-:W-:Y:S01]  /*3c90*/  ISETP.GE.AND P0, PT, R108, RZ, PT ;  /* 0x000000ff6c00720c */ /* 0x000fe20003f06270 */
[----:B------:R-:W-:Y:S01]  /*3ca0*/  @!P6 IMAD.IADD R113, R113, 0x1, -R105 ;  /* 0x000000017171e824 */ /* 0x000fe200078e0a69 */
[----:B------:R-:W-:Y:S02]  /*3cb0*/  LOP3.LUT R108, R0, 0x5, R107, 0xfe, !PT ;  /* 0x00000005006c7812 */ /* 0x000fe400078efe6b */
[----:B------:R-:W-:Y:S01]  /*3cc0*/  ISETP.GT.U32.AND P6, PT, R105, R117, PT ;  /* 0x000000756900720c */ /* 0x000fe20003fc4070 */
[----:B------:R-:W-:Y:S01]  /*3cd0*/  @P1 IMAD.MOV.U32 R102, RZ, RZ, R119 ;  /* 0x000000ffff661224 */ /* 0x000fe200078e0077 */
[----:B------:R-:W-:Y:S01]  /*3ce0*/  PRMT R24, RZ, 0x7610, R24 ;  /* 0x00007610ff187816 */ /* 0x000fe20000000018 */
[----:B------:R-:W-:Y:S01]  /*3cf0*/  @P1 IMAD.MOV.U32 R103, RZ, RZ, R120 ;  /* 0x000000ffff671224 */ /* 0x000fe200078e0078 */
[----:B------:R-:W-:Y:S01]  /*3d00*/  IABS R119, R108 ;  /* 0x0000006c00777213 */ /* 0x000fe20000000000 */
[----:B------:R-:W-:Y:S01]  /*3d10*/  @!P4 IMAD.IADD R115, R115, 0x1, -R105 ;  /* 0x000000017373c824 */ /* 0x000fe200078e0a69 */
[----:B------:R-:W-:-:S02]  /*3d20*/  ISETP.GE.AND P3, PT, R106, RZ, PT ;  /* 0x000000ff6a00720c */ /* 0x000fc40003f66270 */
[----:B------:R0:W2:Y:S01]  /*3d30*/  @P1 LDG.E.U8 R24, desc[UR20][R102.64] ;  /* 0x0000001466181981 */ /* 0x0000a2000c1e1100 */
[----:B------:R-:W-:Y:S01]  /*3d40*/  ISETP.GE.AND P1, PT, R111, RZ, PT ;  /* 0x000000ff6f00720c */ /* 0x000fe20003f26270 */
[----:B------:R-:W-:Y:S01]  /*3d50*/  IMAD.HI.U32 R106, R104, R119, RZ ;  /* 0x00000077686a7227 */ /* 0x000fe200078e00ff */
[----:B------:R-:W-:-:S03]  /*3d60*/  ISETP.GT.U32.AND P4, PT, R105, R115, PT ;  /* 0x000000736900720c */ /* 0x000fc60003f84070 */
[----:B------:R-:W-:Y:S02]  /*3d70*/  IMAD.MOV R106, RZ, RZ, -R106 ;  /* 0x000000ffff6a7224 */ /* 0x000fe400078e0a6a */
[----:B------:R-:W-:Y:S01]  /*3d80*/  @!P6 IMAD.IADD R117, R117, 0x1, -R105 ;  /* 0x000000017575e824 */ /* 0x000fe200078e0a69 */
[C---:B0-----:R-:W-:Y:S01]  /*3d90*/  LOP3.LUT R102, R0.reuse, 0x7, R107, 0xfe, !PT ;  /* 0x0000000700667812 */ /* 0x041fe200078efe6b */
[C---:B------:R-:W-:Y:S01]  /*3da0*/  IMAD R119, R105.reuse, R106, R119 ;  /* 0x0000006a69777224 */ /* 0x040fe200078e0277 */
[----:B------:R-:W-:Y:S02]  /*3db0*/  LOP3.LUT R103, R0, 0x6, R107, 0xfe, !PT ;  /* 0x0000000600677812 */ /* 0x000fe400078efe6b */
[----:B------:R-:W-:Y:S02]  /*3dc0*/  IABS R123, R102 ;  /* 0x00000066007b7213 */ /* 0x000fe40000000000 */
[----:B------:R-:W-:Y:S01]  /*3dd0*/  ISETP.GT.U32.AND P6, PT, R105, R117, PT ;  /* 0x000000756900720c */ /* 0x000fe20003fc4070 */
[----:B------:R-:W-:Y:S01]  /*3de0*/  @!P4 IMAD.IADD R115, R115, 0x1, -R105 ;  /* 0x000000017373c824 */ /* 0x000fe200078e0a69 */
[----:B------:R-:W-:Y:S01]  /*3df0*/  IABS R121, R103 ;  /* 0x0000006700797213 */ /* 0x000fe20000000000 */
[----:B------:R-:W-:Y:S01]  /*3e00*/  @!P1 IMAD.MOV R113, RZ, RZ, -R113 ;  /* 0x000000ffff719224 */ /* 0x000fe200078e0a71 */
[----:B------:R-:W-:Y:S01]  /*3e10*/  ISETP.GE.AND P4, PT, R103, RZ, PT ;  /* 0x000000ff6700720c */ /* 0x000fe20003f86270 */
[----:B------:R-:W-:Y:S01]  /*3e20*/  IMAD.HI.U32 R103, R104, R123, RZ ;  /* 0x0000007b68677227 */ /* 0x000fe200078e00ff */
[----:B------:R-:W-:-:S03]  /*3e30*/  ISETP.GT.U32.AND P1, PT, R105, R119, PT ;  /* 0x000000776900720c */ /* 0x000fc60003f24070 */
[----:B------:R-:W-:Y:S01]  /*3e40*/  @!P0 IMAD.MOV R167, RZ, RZ, -R167 ;  /* 0x000000ffffa78224 */ /* 0x000fe200078e0aa7 */
[----:B------:R-:W-:Y:S01]  /*3e50*/  ISETP.GE.AND P0, PT, R108, RZ, PT ;  /* 0x000000ff6c00720c */ /* 0x000fe20003f06270 */
[----:B------:R-:W-:Y:S02]  /*3e60*/  IMAD.MOV R103, RZ, RZ, -R103 ;  /* 0x000000ffff677224 */ /* 0x000fe400078e0a67 */
[----:B------:R-:W-:-:S04]  /*3e70*/  IMAD.HI.U32 R108, R104, R121, RZ ;  /* 0x00000079686c7227 */ /* 0x000fc800078e00ff */
[----:B------:R-:W-:Y:S02]  /*3e80*/  IMAD R123, R105, R103, R123 ;  /* 0x00000067697b7224 */ /* 0x000fe400078e027b */
[--C-:B------:R-:W-:Y:S02]  /*3e90*/  @!P6 IMAD.IADD R117, R117, 0x1, -R105.reuse ;  /* 0x000000017575e824 */ /* 0x100fe400078e0a69 */
[----:B------:R-:W-:Y:S02]  /*3ea0*/  IMAD.MOV R108, RZ, RZ, -R108 ;  /* 0x000000ffff6c7224 */ /* 0x000fe400078e0a6c */
[----:B------:R-:W-:Y:S02]  /*3eb0*/  @!P1 IMAD.IADD R119, R119, 0x1, -R105 ;  /* 0x0000000177779824 */ /* 0x000fe400078e0a69 */
[----:B------:R-:W-:Y:S01]  /*3ec0*/  @!P5 IMAD.MOV R117, RZ, RZ, -R117 ;  /* 0x000000ffff75d224 */ /* 0x000fe200078e0a75 */
[C---:B------:R-:W-:Y:S01]  /*3ed0*/  ISETP.GT.U32.AND P5, PT, R105.reuse, R123, PT ;  /* 0x0000007b6900720c */ /* 0x040fe20003fa4070 */
[C---:B------:R-:W-:Y:S01]  /*3ee0*/  IMAD R121, R105.reuse, R108, R121 ;  /* 0x0000006c69797224 */ /* 0x040fe200078e0279 */
[----:B------:R-:W-:-:S02]  /*3ef0*/  ISETP.GT.U32.AND P1, PT, R105, R119, PT ;  /* 0x000000776900720c */ /* 0x000fc40003f24070 */
[C-C-:B------:R-:W-:Y:S02]  /*3f00*/  LOP3.LUT R111, R0.reuse, 0x8, R107.reuse, 0xfe, !PT ;  /* 0x00000008006f7812 */ /* 0x140fe400078efe6b */
[----:B------:R-:W-:Y:S02]  /*3f10*/  ISETP.GT.U32.AND P6, PT, R105, R121, PT ;  /* 0x000000796900720c */ /* 0x000fe40003fc4070 */
[C---:B------:R-:W-:Y:S02]  /*3f20*/  LOP3.LUT R103, R0.reuse, 0xa, R107, 0xfe, !PT ;  /* 0x0000000a00677812 */ /* 0x040fe400078efe6b */
[----:B------:R-:W-:Y:S01]  /*3f30*/  IABS R125, R111 ;  /* 0x0000006f007d7213 */ /* 0x000fe20000000000 */
[----:B------:R-:W-:Y:S01]  /*3f40*/  IMAD.MOV.U32 R14, RZ, RZ, R112 ;  /* 0x000000ffff0e7224 */ /* 0x000fe200078e0070 */
[----:B------:R-:W-:Y:S01]  /*3f50*/  IABS R129, R103 ;  /* 0x0000006700817213 */ /* 0x000fe20000000000 */
[----:B------:R-:W-:Y:S01]  /*3f60*/  @!P5 IMAD.IADD R123, R123, 0x1, -R105 ;  /* 0x000000017b7bd824 */ /* 0x000fe200078e0a69 */
[----:B------:R-:W-:Y:S01]  /*3f70*/  LOP3.LUT R108, R0, 0x9, R107, 0xfe, !PT ;  /* 0x00000009006c7812 */ /* 0x000fe200078efe6b */
[----:B------:R-:W-:-:S03]  /*3f80*/  IMAD.HI.U32 R112, R104, R125, RZ ;  /* 0x0000007d68707227 */ /* 0x000fc600078e00ff */
[----:B------:R-:W-:Y:S01]  /*3f90*/  ISETP.GT.U32.AND P5, PT, R105, R123, PT ;  /* 0x0000007b6900720c */ /* 0x000fe20003fa4070 */
[----:B------:R-:W-:Y:S01]  /*3fa0*/  @!P1 IMAD.IADD R119, R119, 0x1, -R105 ;  /* 0x0000000177779824 */ /* 0x000fe200078e0a69 */
[----:B------:R-:W-:Y:S01]  /*3fb0*/  ISETP.GE.AND P1, PT, R111, RZ, PT ;  /* 0x000000ff6f00720c */ /* 0x000fe20003f26270 */
[----:B---3--:R-:W-:Y:S01]  /*3fc0*/  IMAD.MOV.U32 R21, RZ, RZ, R114 ;  /* 0x000000ffff157224 */ /* 0x008fe200078e0072 */
[----:B------:R-:W-:Y:S01]  /*3fd0*/  LOP3.LUT R114, R0, 0xb, R107, 0xfe, !PT ;  /* 0x0000000b00727812 */ /* 0x000fe200078efe6b */
[----:B------:R-:W-:Y:S01]  /*3fe0*/  IMAD.HI.U32 R106, R104, R129, RZ ;  /* 0x00000081686a7227 */ /* 0x000fe200078e00ff */
[----:B------:R-:W-:-:S03]  /*3ff0*/  IABS R127, R108 ;  /* 0x0000006c007f7213 */ /* 0x000fc60000000000 */
[----:B------:R-:W-:Y:S02]  /*4000*/  IMAD.MOV R111, RZ, RZ, -R112 ;  /* 0x000000ffff6f7224 */ /* 0x000fe400078e0a70 */
[----:B------:R-:W-:Y:S01]  /*4010*/  @!P6 IMAD.IADD R121, R121, 0x1, -R105 ;  /* 0x000000017979e824 */ /* 0x000fe200078e0a69 */
[----:B------:R-:W-:Y:S01]  /*4020*/  IABS R130, R114 ;  /* 0x0000007200827213 */ /* 0x000fe20000000000 */
[----:B------:R-:W-:Y:S02]  /*4030*/  IMAD.MOV R106, RZ, RZ, -R106 ;  /* 0x000000ffff6a7224 */ /* 0x000fe400078e0a6a */
[C---:B------:R-:W-:Y:S01]  /*4040*/  IMAD R125, R105.reuse, R111, R125 ;  /* 0x0000006f697d7224 */ /* 0x040fe200078e027d */
[----:B------:R-:W-:Y:S01]  /*4050*/  ISETP.GT.U32.AND P6, PT, R105, R121, PT ;  /* 0x000000796900720c */ /* 0x000fe20003fc4070 */
[----:B------:R-:W-:-:S04]  /*4060*/  IMAD.HI.U32 R109, R104, R127, RZ ;  /* 0x0000007f686d7227 */ /* 0x000fc800078e00ff */
[----:B------:R-:W-:Y:S01]  /*4070*/  @!P3 IMAD.MOV R115, RZ, RZ, -R115 ;  /* 0x000000ffff73b224 */ /* 0x000fe200078e0a73 */
[----:B------:R-:W-:Y:S01]  /*4080*/  ISETP.GE.AND P3, PT, R102, RZ, PT ;  /* 0x000000ff6600720c */ /* 0x000fe20003f66270 */
[C---:B------:R-:W-:Y:S02]  /*4090*/  IMAD R129, R105.reuse, R106, R129 ;  /* 0x0000006a69817224 */ /* 0x040fe400078e0281 */
[----:B------:R-:W-:Y:S01]  /*40a0*/  @!P0 IMAD.MOV R119, RZ, RZ, -R119 ;  /* 0x000000ffff778224 */ /* 0x000fe200078e0a77 */
[----:B------:R-:W-:Y:S01]  /*40b0*/  ISETP.GT.U32.AND P0, PT, R105, R125, PT ;  /* 0x0000007d6900720c */ /* 0x000fe20003f04070 */
[----:B------:R-:W-:-:S04]  /*40c0*/  IMAD.HI.U32 R102, R104, R130, RZ ;  /* 0x0000008268667227 */ /* 0x000fc800078e00ff */
[----:B------:R-:W-:Y:S02]  /*40d0*/  IMAD.MOV R109, RZ, RZ, -R109 ;  /* 0x000000ffff6d7224 */ /* 0x000fe400078e0a6d */
[----:B------:R-:W-:Y:S01]  /*40e0*/  @!P5 IMAD.IADD R123, R123, 0x1, -R105 ;  /* 0x000000017b7bd824 */ /* 0x000fe200078e0a69 */
[C---:B------:R-:W-:Y:S01]  /*40f0*/  ISETP.GT.U32.AND P5, PT, R105.reuse, R129, PT ;  /* 0x000000816900720c */ /* 0x040fe20003fa4070 */
[----:B------:R-:W-:Y:S02]  /*4100*/  IMAD.MOV R102, RZ, RZ, -R102 ;  /* 0x000000ffff667224 */ /* 0x000fe400078e0a66 */
[C---:B------:R-:W-:Y:S01]  /*4110*/  IMAD R127, R105.reuse, R109, R127 ;  /* 0x0000006d697f7224 */ /* 0x040fe200078e027f */
[----:B------:R-:W-:Y:S01]  /*4120*/  LOP3.LUT R112, R0, 0xc, R107, 0xfe, !PT ;  /* 0x0000000c00707812 */ /* 0x000fe200078efe6b */
[----:B------:R-:W-:Y:S02]  /*4130*/  IMAD R130, R105, R102, R130 ;  /* 0x0000006669827224 */ /* 0x000fe400078e0282 */
[--C-:B------:R-:W-:Y:S01]  /*4140*/  @!P6 IMAD.IADD R121, R121, 0x1, -R105.reuse ;  /* 0x000000017979e824 */ /* 0x100fe200078e0a69 */
[----:B------:R-:W-:Y:S01]  /*4150*/  ISETP.GT.U32.AND P6, PT, R105, R127, PT ;  /* 0x0000007f6900720c */ /* 0x000fe20003fc4070 */
[----:B------:R-:W-:Y:S01]  /*4160*/  @!P0 IMAD.IADD R125, R125, 0x1, -R105 ;  /* 0x000000017d7d8824 */ /* 0x000fe200078e0a69 */
[----:B------:R-:W-:-:S02]  /*4170*/  IABS R131, R112 ;  /* 0x0000007000837213 */ /* 0x000fc40000000000 */
[----:B------:R-:W-:Y:S02]  /*4180*/  ISETP.GT.U32.AND P0, PT, R105, R130, PT ;  /* 0x000000826900720c */ /* 0x000fe40003f04070 */
[----:B------:R-:W-:Y:S01]  /*4190*/  LOP3.LUT R106, R0, 0xd, R107, 0xfe, !PT ;  /* 0x0000000d006a7812 */ /* 0x000fe200078efe6b */
[----:B------:R-:W-:Y:S01]  /*41a0*/  @!P5 IMAD.IADD R129, R129, 0x1, -R105 ;  /* 0x000000018181d824 */ /* 0x000fe200078e0a69 */
[----:B------:R-:W-:Y:S01]  /*41b0*/  ISETP.GT.U32.AND P5, PT, R105, R125, PT ;  /* 0x0000007d6900720c */ /* 0x000fe20003fa4070 */
[----:B----4-:R-:W-:Y:S01]  /*41c0*/  IMAD.MOV.U32 R12, RZ, RZ, R116 ;  /* 0x000000ffff0c7224 */ /* 0x010fe200078e0074 */
[----:B------:R-:W-:Y:S01]  /*41d0*/  IABS R133, R106 ;  /* 0x0000006a00857213 */ /* 0x000fe20000000000 */
[----:B------:R-:W-:Y:S01]  /*41e0*/  IMAD.HI.U32 R116, R104, R131, RZ ;  /* 0x0000008368747227 */ /* 0x000fe200078e00ff */
[C-C-:B------:R-:W-:Y:S02]  /*41f0*/  LOP3.LUT R111, R0.reuse, 0xe, R107.reuse, 0xfe, !PT ;  /* 0x0000000e006f7812 */ /* 0x140fe400078efe6b */
[----:B------:R-:W-:Y:S01]  /*4200*/  LOP3.LUT R109, R0, 0xf, R107, 0xfe, !PT ;  /* 0x0000000f006d7812 */ /* 0x000fe200078efe6b */
[----:B------:R-:W-:-:S02]  /*4210*/  IMAD.MOV R116, RZ, RZ, -R116 ;  /* 0x000000ffff747224 */ /* 0x000fc400078e0a74 */
[----:B------:R-:W-:Y:S02]  /*4220*/  @!P6 IMAD.IADD R127, R127, 0x1, -R105 ;  /* 0x000000017f7fe824 */ /* 0x000fe400078e0a69 */
[----:B------:R-:W-:Y:S01]  /*4230*/  IMAD.HI.U32 R102, R104, R133, RZ ;  /* 0x0000008568667227 */ /* 0x000fe200078e00ff */
[----:B------:R-:W-:Y:S02]  /*4240*/  IABS R135, R111 ;  /* 0x0000006f00877213 */ /* 0x000fe40000000000 */
[----:B------:R-:W-:Y:S01]  /*4250*/  IABS R137, R109 ;  /* 0x0000006d00897213 */ /* 0x000fe20000000000 */
[C---:B------:R-:W-:Y:S02]  /*4260*/  IMAD R131, R105.reuse, R116, R131 ;  /* 0x0000007469837224 */ /* 0x040fe400078e0283 */
[----:B------:R-:W-:Y:S01]  /*4270*/  @!P0 IMAD.IADD R130, R130, 0x1, -R105 ;  /* 0x0000000182828824 */ /* 0x000fe200078e0a69 */
[----:B------:R-:W-:Y:S01]  /*4280*/  ISETP.GT.U32.AND P0, PT, R105, R127, PT ;  /* 0x0000007f6900720c */ /* 0x000fe20003f04070 */
[----:B------:R-:W-:-:S02]  /*4290*/  IMAD.MOV R102, RZ, RZ, -R102 ;  /* 0x000000ffff667224 */ /* 0x000fc400078e0a66 */
[----:B------:R-:W-:Y:S01]  /*42a0*/  @!P4 IMAD.MOV R121, RZ, RZ, -R121 ;  /* 0x000000ffff79c224 */ /* 0x000fe200078e0a79 */
[----:B------:R-:W-:Y:S01]  /*42b0*/  ISETP.GT.U32.AND P4, PT, R105, R130, PT ;  /* 0x000000826900720c */ /* 0x000fe20003f84070 */
[----:B------:R-:W-:Y:S01]  /*42c0*/  @!P5 IMAD.IADD R125, R125, 0x1, -R105 ;  /* 0x000000017d7dd824 */ /* 0x000fe200078e0a69 */
[C---:B------:R-:W-:Y:S01]  /*42d0*/  ISETP.GT.U32.AND P5, PT, R105.reuse, R131, PT ;  /* 0x000000836900720c */ /* 0x040fe20003fa4070 */
[----:B------:R-:W-:Y:S02]  /*42e0*/  IMAD R133, R105, R102, R133 ;  /* 0x0000006669857224 */ /* 0x000fe400078e0285 */
[----:B------:R-:W-:-:S04]  /*42f0*/  IMAD.HI.U32 R116, R104, R135, RZ ;  /* 0x0000008768747227 */ /* 0x000fc800078e00ff */
[----:B------:R-:W-:-:S04]  /*4300*/  IMAD.HI.U32 R102, R104, R137, RZ ;  /* 0x0000008968667227 */ /* 0x000fc800078e00ff */
[----:B------:R-:W-:Y:S02]  /*4310*/  IMAD.MOV R116, RZ, RZ, -R116 ;  /* 0x000000ffff747224 */ /* 0x000fe400078e0a74 */
[----:B------:R-:W-:Y:S02]  /*4320*/  IMAD.MOV R102, RZ, RZ, -R102 ;  /* 0x000000ffff667224 */ /* 0x000fe400078e0a66 */
[----:B------:R-:W-:Y:S02]  /*4330*/  IMAD R135, R105, R116, R135 ;  /* 0x0000007469877224 */ /* 0x000fe400078e0287 */
[----:B------:R-:W-:Y:S01]  /*4340*/  @!P0 IMAD.IADD R127, R127, 0x1, -R105 ;  /* 0x000000017f7f8824 */ /* 0x000fe200078e0a69 */
[C---:B------:R-:W-:Y:S01]  /*4350*/  ISETP.GT.U32.AND P0, PT, R105.reuse, R133, PT ;  /* 0x000000856900720c */ /* 0x040fe20003f04070 */
[C---:B------:R-:W-:Y:S01]  /*4360*/  IMAD R137, R105.reuse, R102, R137 ;  /* 0x0000006669897224 */ /* 0x040fe200078e0289 */
[----:B------:R-:W-:Y:S01]  /*4370*/  ISETP.GE.AND P6, PT, R108, RZ, PT ;  /* 0x000000ff6c00720c */ /* 0x000fe20003fc6270 */
[--C-:B------:R-:W-:Y:S01]  /*4380*/  @!P4 IMAD.IADD R130, R130, 0x1, -R105.reuse ;  /* 0x000000018282c824 */ /* 0x100fe200078e0a69 */
[----:B------:R-:W-:Y:S01]  /*4390*/  ISETP.GT.U32.AND P4, PT, R105, R135, PT ;  /* 0x000000876900720c */ /* 0x000fe20003f84070 */
[----:B------:R-:W-:Y:S01]  /*43a0*/  @!P5 IMAD.IADD R131, R131, 0x1, -R105 ;  /* 0x000000018383d824 */ /* 0x000fe200078e0a69 */
[----:B------:R-:W-:-:S02]  /*43b0*/  ISETP.GT.U32.AND P5, PT, R105, R137, PT ;  /* 0x000000896900720c */ /* 0x000fc40003fa4070 */
[C-C-:B------:R-:W-:Y:S02]  /*43c0*/  LOP3.LUT R108, R0.reuse, 0x10, R107.reuse, 0xfe, !PT ;  /* 0x00000010006c7812 */ /* 0x140fe400078efe6b */
[----:B------:R-:W-:Y:S02]  /*43d0*/  LOP3.LUT R102, R0, 0x11, R107, 0xfe, !PT ;  /* 0x0000001100667812 */ /* 0x000fe400078efe6b */
[----:B------:R-:W-:Y:S01]  /*43e0*/  IABS R138, R108 ;  /* 0x0000006c008a7213 */ /* 0x000fe20000000000 */
[----:B------:R-:W-:Y:S01]  /*43f0*/  @!P3 IMAD.MOV R123, RZ, RZ, -R123 ;  /* 0x000000ffff7bb224 */ /* 0x000fe200078e0a7b */
[----:B------:R-:W-:Y:S01]  /*4400*/  ISETP.GT.U32.AND P3, PT, R105, R129, PT ;  /* 0x000000816900720c */ /* 0x000fe20003f64070 */
[----:B------:R-:W-:Y:S01]  /*4410*/  @!P0 IMAD.IADD R133, R133, 0x1, -R105 ;  /* 0x0000000185858824 */ /* 0x000fe200078e0a69 */
[----:B------:R-:W-:Y:S01]  /*4420*/  IABS R139, R102 ;  /* 0x00000066008b7213 */ /* 0x000fe20000000000 */
[----:B------:R-:W-:Y:S01]  /*4430*/  IMAD.HI.U32 R116, R104, R138, RZ ;  /* 0x0000008a68747227 */ /* 0x000fe200078e00ff */
[----:B------:R-:W-:-:S03]  /*4440*/  ISETP.GE.AND P0, PT, R114, RZ, PT ;  /* 0x000000ff7200720c */ /* 0x000fc60003f06270 */
[----:B------:R-:W-:Y:S01]  /*4450*/  @!P1 IMAD.MOV R125, RZ, RZ, -R125 ;  /* 0x000000ffff7d9224 */ /* 0x000fe200078e0a7d */
[----:B------:R-:W-:Y:S01]  /*4460*/  ISETP.GT.U32.AND P1, PT, R105, R131, PT ;  /* 0x000000836900720c */ /* 0x000fe20003f24070 */
[--C-:B------:R-:W-:Y:S01]  /*4470*/  @!P4 IMAD.IADD R135, R135, 0x1, -R105.reuse ;  /* 0x000000018787c824 */ /* 0x100fe200078e0a69 */
[----:B------:R-:W-:Y:S01]  /*4480*/  ISETP.GE.AND P4, PT, R112, RZ, PT ;  /* 0x000000ff7000720c */ /* 0x000fe20003f86270 */
[----:B------:R-:W-:Y:S01]  /*4490*/  @!P5 IMAD.IADD R137, R137, 0x1, -R105 ;  /* 0x000000018989d824 */ /* 0x000fe200078e0a69 */
[----:B------:R-:W-:Y:S01]  /*44a0*/  ISETP.GT.U32.AND P5, PT, R105, R133, PT ;  /* 0x000000856900720c */ /* 0x000fe20003fa4070 */
[----:B------:R-:W-:Y:S02]  /*44b0*/  IMAD.MOV R114, RZ, RZ, -R116 ;  /* 0x000000ffff727224 */ /* 0x000fe400078e0a74 */
[----:B------:R-:W-:-:S04]  /*44c0*/  IMAD.HI.U32 R112, R104, R139, RZ ;  /* 0x0000008b68707227 */ /* 0x000fc800078e00ff */
[----:B------:R-:W-:Y:S02]  /*44d0*/  IMAD R138, R105, R114, R138 ;  /* 0x00000072698a7224 */ /* 0x000fe400078e028a */
[----:B------:R-:W-:Y:S02]  /*44e0*/  IMAD.MOV R114, RZ, RZ, -R112 ;  /* 0x000000ffff727224 */ /* 0x000fe400078e0a70 */
[----:B------:R-:W-:Y:S01]  /*44f0*/  @!P3 IMAD.IADD R129, R129, 0x1, -R105 ;  /* 0x000000018181b824 */ /* 0x000fe200078e0a69 */
[----:B------:R-:W-:Y:S01]  /*4500*/  ISETP.GE.AND P3, PT, R103, RZ, PT ;  /* 0x000000ff6700720c */ /* 0x000fe20003f66270 */
[C---:B------:R-:W-:Y:S01]  /*4510*/  IMAD R139, R105.reuse, R114, R139 ;  /* 0x00000072698b7224 */ /* 0x040fe200078e028b */
[----:B------:R-:W-:Y:S01]  /*4520*/  LOP3.LUT R103, R0, 0x12, R107, 0xfe, !PT ;  /* 0x0000001200677812 */ /* 0x000fe200078efe6b */
[----:B------:R-:W-:Y:S01]  /*4530*/  @!P6 IMAD.MOV R127, RZ, RZ, -R127 ;  /* 0x000000ffff7fe224 */ /* 0x000fe200078e0a7f */
[----:B------:R-:W-:Y:S01]  /*4540*/  ISETP.GT.U32.AND P6, PT, R105, R135, PT ;  /* 0x000000876900720c */ /* 0x000fe20003fc4070 */
[--C-:B------:R-:W-:Y:S01]  /*4550*/  @!P1 IMAD.IADD R131, R131, 0x1, -R105.reuse ;  /* 0x0000000183839824 */ /* 0x100fe200078e0a69 */
[----:B------:R-:W-:Y:S01]  /*4560*/  ISETP.GT.U32.AND P1, PT, R105, R138, PT ;  /* 0x0000008a6900720c */ /* 0x000fe20003f24070 */
[----:B------:R-:W-:Y:S01]  /*4570*/  @!P5 IMAD.IADD R133, R133, 0x1, -R105 ;  /* 0x000000018585d824 */ /* 0x000fe200078e0a69 */
[----:B------:R-:W-:-:S02]  /*4580*/  IABS R140, R103 ;  /* 0x00000067008c7213 */ /* 0x000fc40000000000 */
[----:B------:R-:W-:Y:S01]  /*4590*/  ISETP.GT.U32.AND P5, PT, R105, R139, PT ;  /* 0x0000008b6900720c */ /* 0x000fe20003fa4070 */
[----:B------:R-:W-:Y:S01]  /*45a0*/  @!P0 IMAD.MOV R130, RZ, RZ, -R130 ;  /* 0x000000ffff828224 */ /* 0x000fe200078e0a82 */
[----:B------:R-:W-:Y:S01]  /*45b0*/  ISETP.GE.AND P0, PT, R106, RZ, PT ;  /* 0x000000ff6a00720c */ /* 0x000fe20003f06270 */
[----:B------:R-:W-:Y:S01]  /*45c0*/  IMAD.HI.U32 R112, R104, R140, RZ ;  /* 0x0000008c68707227 */ /* 0x000fe200078e00ff */
[----:B------:R-:W-:-:S03]  /*45d0*/  LOP3.LUT R106, R0, 0x13, R107, 0xfe, !PT ;  /* 0x00000013006a7812 */ /* 0x000fc600078efe6b */
[----:B------:R-:W-:Y:S02]  /*45e0*/  IMAD.MOV R112, RZ, RZ, -R112 ;  /* 0x000000ffff707224 */ /* 0x000fe400078e0a70 */
[----:B------:R-:W-:Y:S01]  /*45f0*/  @!P3 IMAD.MOV R129, RZ, RZ, -R129 ;  /* 0x000000ffff81b224 */ /* 0x000fe200078e0a81 */
[----:B------:R-:W-:Y:S01]  /*4600*/  ISETP.GT.U32.AND P3, PT, R105, R137, PT ;  /* 0x000000896900720c */ /* 0x000fe20003f64070 */
[--C-:B------:R-:W-:Y:S01]  /*4610*/  @!P6 IMAD.IADD R135, R135, 0x1, -R105.reuse ;  /* 0x000000018787e824 */ /* 0x100fe200078e0a69 */
[----:B------:R-:W-:Y:S01]  /*4620*/  ISETP.GE.AND P6, PT, R111, RZ, PT ;  /* 0x000000ff6f00720c */ /* 0x000fe20003fc6270 */
[--C-:B------:R-:W-:Y:S01]  /*4630*/  @!P1 IMAD.IADD R138, R138, 0x1, -R105.reuse ;  /* 0x000000018a8a9824 */ /* 0x100fe200078e0a69 */
[----:B------:R-:W-:Y:S01]  /*4640*/  IABS R111, R106 ;  /* 0x0000006a006f7213 */ /* 0x000fe20000000000 */
[----:B------:R-:W-:Y:S02]  /*4650*/  IMAD R140, R105, R112, R140 ;  /* 0x00000070698c7224 */ /* 0x000fe400078e028c */
[----:B------:R-:W-:-:S02]  /*4660*/  @!P5 IMAD.IADD R139, R139, 0x1, -R105 ;  /* 0x000000018b8bd824 */ /* 0x000fc400078e0a69 */
[----:B------:R-:W-:Y:S01]  /*4670*/  @!P4 IMAD.MOV R131, RZ, RZ, -R131 ;  /* 0x000000ffff83c224 */ /* 0x000fe200078e0a83 */
[C---:B------:R-:W-:Y:S01]  /*4680*/  ISETP.GT.U32.AND P4, PT, R105.reuse, R138, PT ;  /* 0x0000008a6900720c */ /* 0x040fe20003f84070 */
[----:B------:R-:W-:Y:S01]  /*4690*/  @!P0 IMAD.MOV R133, RZ, RZ, -R133 ;  /* 0x000000ffff858224 */ /* 0x000fe200078e0a85 */
[C---:B------:R-:W-:Y:S02]  /*46a0*/  ISETP.GT.U32.AND P1, PT, R105.reuse, R140, PT ;  /* 0x0000008c6900720c */ /* 0x040fe40003f24070 */
[----:B------:R-:W-:Y:S01]  /*46b0*/  ISETP.GE.AND P5, PT, R108, RZ, PT ;  /* 0x000000ff6c00720c */ /* 0x000fe20003fa6270 */
[----:B------:R-:W-:Y:S01]  /*46c0*/  IMAD.HI.U32 R108, R104, R111, RZ ;  /* 0x0000006f686c7227 */ /* 0x000fe200078e00ff */
[----:B------:R-:W-:-:S03]  /*46d0*/  ISETP.GT.U32.AND P0, PT, R105, R139, PT ;  /* 0x0000008b6900720c */ /* 0x000fc60003f04070 */
[----:B------:R-:W-:Y:S02]  /*46e0*/  IMAD.MOV R108, RZ, RZ, -R108 ;  /* 0x000000ffff6c7224 */ /* 0x000fe400078e0a6c */
[----:B------:R-:W-:Y:S01]  /*46f0*/  @!P3 IMAD.IADD R137, R137, 0x1, -R105 ;  /* 0x000000018989b824 */ /* 0x000fe200078e0a69 */
[----:B------:R-:W-:Y:S01]  /*4700*/  ISETP.GE.AND P3, PT, R109, RZ, PT ;  /* 0x000000ff6d00720c */ /* 0x000fe20003f66270 */
[----:B------:R-:W-:Y:S01]  /*4710*/  IMAD R142, R105, R108, R111 ;  /* 0x0000006c698e7224 */ /* 0x000fe200078e026f */
[----:B------:R-:W-:Y:S01]  /*4720*/  LOP3.LUT R144, R0, 0x14, R107, 0xfe, !PT ;  /* 0x0000001400907812 */ /* 0x000fe200078efe6b */
[--C-:B------:R-:W-:Y:S02]  /*4730*/  @!P4 IMAD.IADD R138, R138, 0x1, -R105.reuse ;  /* 0x000000018a8ac824 */ /* 0x100fe400078e0a69 */
[--C-:B------:R-:W-:Y:S02]  /*4740*/  @!P1 IMAD.IADD R140, R140, 0x1, -R105.reuse ;  /* 0x000000018c8c9824 */ /* 0x100fe400078e0a69 */
[----:B------:R-:W-:Y:S01]  /*4750*/  @!P0 IMAD.IADD R139, R139, 0x1, -R105 ;  /* 0x000000018b8b8824 */ /* 0x000fe200078e0a69 */
[----:B------:R-:W-:Y:S01]  /*4760*/  ISETP.GT.U32.AND P0, PT, R105, R142, PT ;  /* 0x0000008e6900720c */ /* 0x000fe20003f04070 */
[----:B------:R-:W-:Y:S01]  /*4770*/  @!P6 IMAD.MOV R135, RZ, RZ, -R135 ;  /* 0x000000ffff87e224 */ /* 0x000fe200078e0a87 */
[----:B------:R-:W-:Y:S01]  /*4780*/  ISETP.GE.AND P6, PT, R102, RZ, PT ;  /* 0x000000ff6600720c */ /* 0x000fe20003fc6270 */
[----:B------:R-:W-:Y:S01]  /*4790*/  @!P5 IMAD.MOV R138, RZ, RZ, -R138 ;  /* 0x000000ffff8ad224 */ /* 0x000fe200078e0a8a */
[----:B------:R-:W-:-:S02]  /*47a0*/  ISETP.GE.AND P5, PT, R144, RZ, PT ;  /* 0x000000ff9000720c */ /* 0x000fc40003fa6270 */
[----:B------:R-:W-:Y:S02]  /*47b0*/  ISETP.GT.U32.AND P1, PT, R105, R140, PT ;  /* 0x0000008c6900720c */ /* 0x000fe40003f24070 */
[----:B------:R-:W-:Y:S01]  /*47c0*/  IABS R144, R144 ;  /* 0x0000009000907213 */ /* 0x000fe20000000000 */
[----:B------:R-:W-:Y:S01]  /*47d0*/  @!P3 IMAD.MOV R137, RZ, RZ, -R137 ;  /* 0x000000ffff89b224 */ /* 0x000fe200078e0a89 */
[----:B------:R-:W-:Y:S02]  /*47e0*/  ISETP.GE.AND P3, PT, R103, RZ, PT ;  /* 0x000000ff6700720c */ /* 0x000fe40003f66270 */
[----:B------:R-:W-:Y:S01]  /*47f0*/  ISETP.GE.AND P4, PT, R106, RZ, PT ;  /* 0x000000ff6a00720c */ /* 0x000fe20003f86270 */
[----:B------:R-:W-:Y:S01]  /*4800*/  IMAD.HI.U32 R106, R104, R144, RZ ;  /* 0x00000090686a7227 */ /* 0x000fe200078e00ff */
[C-C-:B------:R-:W-:Y:S02]  /*4810*/  LOP3.LUT R146, R0.reuse, 0x15, R107.reuse, 0xfe, !PT ;  /* 0x0000001500927812 */ /* 0x140fe400078efe6b */
[----:B------:R-:W-:Y:S01]  /*4820*/  LOP3.LUT R102, R0, 0x16, R107, 0xfe, !PT ;  /* 0x0000001600667812 */ /* 0x000fe200078efe6b */
[----:B------:R-:W-:-:S02]  /*4830*/  @!P0 IMAD.IADD R142, R142, 0x1, -R105 ;  /* 0x000000018e8e8824 */ /* 0x000fc400078e0a69 */
[----:B------:R-:W-:Y:S02]  /*4840*/  IMAD.MOV R106, RZ, RZ, -R106 ;  /* 0x000000ffff6a7224 */ /* 0x000fe400078e0a6a */
[----:B------:R-:W-:Y:S01]  /*4850*/  @!P6 IMAD.MOV R139, RZ, RZ, -R139 ;  /* 0x000000ffff8be224 */ /* 0x000fe200078e0a8b */
[----:B------:R-:W-:Y:S01]  /*4860*/  ISETP.GE.AND P6, PT, R146, RZ, PT ;  /* 0x000000ff9200720c */ /* 0x000fe20003fc6270 */
[----:B------:R-:W-:Y:S01]  /*4870*/  @!P1 IMAD.IADD R140, R140, 0x1, -R105 ;  /* 0x000000018c8c9824 */ /* 0x000fe200078e0a69 */
[----:B------:R-:W-:Y:S01]  /*4880*/  IABS R146, R146 ;  /* 0x0000009200927213 */ /* 0x000fe20000000000 */
[C---:B------:R-:W-:Y:S01]  /*4890*/  IMAD R144, R105.reuse, R106, R144 ;  /* 0x0000006a69907224 */ /* 0x040fe200078e0290 */
[----:B------:R-:W-:Y:S02]  /*48a0*/  IABS R147, R102 ;  /* 0x0000006600937213 */ /* 0x000fe40000000000 */
[C---:B------:R-:W-:Y:S01]  /*48b0*/  ISETP.GT.U32.AND P0, PT, R105.reuse, R142, PT ;  /* 0x0000008e6900720c */ /* 0x040fe20003f04070 */
[----:B------:R-:W-:Y:S01]  /*48c0*/  @!P3 IMAD.MOV R140, RZ, RZ, -R140 ;  /* 0x000000ffff8cb224 */ /* 0x000fe200078e0a8c */
[----:B------:R-:W-:Y:S01]  /*48d0*/  ISETP.GE.AND P1, PT, R102, RZ, PT ;  /* 0x000000ff6600720c */ /* 0x000fe20003f26270 */
[----:B------:R-:W-:Y:S01]  /*48e0*/  IMAD.HI.U32 R103, R104, R146, RZ ;  /* 0x0000009268677227 */ /* 0x000fe200078e00ff */
[----:B------:R-:W-:-:S03]  /*48f0*/  ISETP.GT.U32.AND P3, PT, R105, R144, PT ;  /* 0x000000906900720c */ /* 0x000fc60003f64070 */
[----:B------:R-:W-:-:S04]  /*4900*/  IMAD.HI.U32 R102, R104, R147, RZ ;  /* 0x0000009368667227 */ /* 0x000fc800078e00ff */
[----:B------:R-:W-:Y:S02]  /*4910*/  IMAD.MOV R103, RZ, RZ, -R103 ;  /* 0x000000ffff677224 */ /* 0x000fe400078e0a67 */
[----:B------:R-:W-:Y:S02]  /*4920*/  IMAD.MOV R102, RZ, RZ, -R102 ;  /* 0x000000ffff667224 */ /* 0x000fe400078e0a66 */
[C---:B------:R-:W-:Y:S01]  /*4930*/  IMAD R146, R105.reuse, R103, R146 ;  /* 0x0000006769927224 */ /* 0x040fe200078e0292 */
[----:B------:R-:W-:Y:S01]  /*4940*/  LOP3.LUT R109, R0, 0x17, R107, 0xfe, !PT ;  /* 0x00000017006d7812 */ /* 0x000fe200078efe6b */
[C---:B------:R-:W-:Y:S02]  /*4950*/  IMAD R147, R105.reuse, R102, R147 ;  /* 0x0000006669937224 */ /* 0x040fe400078e0293 */
[--C-:B------:R-:W-:Y:S01]  /*4960*/  @!P0 IMAD.IADD R142, R142, 0x1, -R105.reuse ;  /* 0x000000018e8e8824 */ /* 0x100fe200078e0a69 */
[C---:B------:R-:W-:Y:S01]  /*4970*/  ISETP.GT.U32.AND P0, PT, R105.reuse, R146, PT ;  /* 0x000000926900720c */ /* 0x040fe20003f04070 */
[----:B------:R-:W-:Y:S01]  /*4980*/  @!P3 IMAD.IADD R144, R144, 0x1, -R105 ;  /* 0x000000019090b824 */ /* 0x000fe200078e0a69 */
[----:B------:R-:W-:Y:S01]  /*4990*/  IABS R148, R109 ;  /* 0x0000006d00947213 */ /* 0x000fe20000000000 */
[----:B------:R-:W-:Y:S01]  /*49a0*/  @!P4 IMAD.MOV R142, RZ, RZ, -R142 ;  /* 0x000000ffff8ec224 */ /* 0x000fe200078e0a8e */
[----:B------:R-:W-:-:S02]  /*49b0*/  ISETP.GT.U32.AND P4, PT, R105, R147, PT ;  /* 0x000000936900720c */ /* 0x000fc40003f84070 */
[C---:B------:R-:W-:Y:S01]  /*49c0*/  ISETP.GT.U32.AND P3, PT, R105.reuse, R144, PT ;  /* 0x000000906900720c */ /* 0x040fe20003f64070 */
[----:B------:R-:W-:Y:S01]  /*49d0*/  IMAD.HI.U32 R103, R104, R148, RZ ;  /* 0x0000009468677227 */ /* 0x000fe200078e00ff */
[C-C-:B------:R-:W-:Y:S02]  /*49e0*/  LOP3.LUT R102, R0.reuse, 0x18, R107.reuse, 0xfe, !PT ;  /* 0x0000001800667812 */ /* 0x140fe400078efe6b */
[----:B------:R-:W-:Y:S01]  /*49f0*/  LOP3.LUT R108, R0, 0x19, R107, 0xfe, !PT ;  /* 0x00000019006c7812 */ /* 0x000fe200078efe6b */
[----:B------:R-:W-:Y:S01]  /*4a00*/  IMAD.MOV R103, RZ, RZ, -R103 ;  /* 0x000000ffff677224 */ /* 0x000fe200078e0a67 */
[----:B------:R-:W-:Y:S01]  /*4a10*/  IABS R149, R102 ;  /* 0x0000006600957213 */ /* 0x000fe20000000000 */
[--C-:B------:R-:W-:Y:S01]  /*4a20*/  @!P0 IMAD.IADD R146, R146, 0x1, -R105.reuse ;  /* 0x0000000192928824 */ /* 0x100fe200078e0a69 */
[----:B------:R-:W-:Y:S01]  /*4a30*/  IABS R151, R108 ;  /* 0x0000006c00977213 */ /* 0x000fe20000000000 */
[----:B------:R-:W-:Y:S02]  /*4a40*/  IMAD R148, R105, R103, R148 ;  /* 0x0000006769947224 */ /* 0x000fe400078e0294 */
[--C-:B------:R-:W-:Y:S01]  /*4a50*/  @!P4 IMAD.IADD R147, R147, 0x1, -R105.reuse ;  /* 0x000000019393c824 */ /* 0x100fe200078e0a69 */
[C---:B------:R-:W-:Y:S01]  /*4a60*/  ISETP.GT.U32.AND P0, PT, R105.reuse, R146, PT ;  /* 0x000000926900720c */ /* 0x040fe20003f04070 */
[----:B------:R-:W-:Y:S01]  /*4a70*/  @!P3 IMAD.IADD R144, R144, 0x1, -R105 ;  /* 0x000000019090b824 */ /* 0x000fe200078e0a69 */
[C---:B------:R-:W-:Y:S01]  /*4a80*/  ISETP.GT.U32.AND P3, PT, R105.reuse, R148, PT ;  /* 0x000000946900720c */ /* 0x040fe20003f64070 */
        /* <DEDUP_REMOVED lines=9> */
[----:B------:R-:W-:Y:S01]  /*4b20*/  ISETP.GT.U32.AND P0, PT, R105, R149, PT ;  /* 0x000000956900720c */ /* 0x000fe20003f04070 */
[----:B------:R-:W-:Y:S01]  /*4b30*/  @!P4 IMAD.IADD R147, R147, 0x1, -R105 ;  /* 0x000000019393c824 */ /* 0x000fe200078e0a69 */
[----:B------:R-:W-:Y:S01]  /*4b40*/  LOP3.LUT R106, R0, 0x1b, R107, 0xfe, !PT ;  /* 0x0000001b006a7812 */ /* 0x000fe200078efe6b */
[----:B------:R-:W-:Y:S01]  /*4b50*/  @!P3 IMAD.IADD R148, R148, 0x1, -R105 ;  /* 0x000000019494b824 */ /* 0x000fe200078e0a69 */
[----:B------:R-:W-:-:S02]  /*4b60*/  IABS R153, R103 ;  /* 0x0000006700997213 */ /* 0x000fc40000000000 */
[C---:B------:R-:W-:Y:S01]  /*4b70*/  ISETP.GT.U32.AND P4, PT, R105.reuse, R151, PT ;  /* 0x000000976900720c */ /* 0x040fe20003f84070 */
[----:B------:R-:W-:Y:S01]  /*4b80*/  @!P5 IMAD.MOV R144, RZ, RZ, -R144 ;  /* 0x000000ffff90d224 */ /* 0x000fe200078e0a90 */
[----:B------:R-:W-:Y:S01]  /*4b90*/  IABS R155, R106 ;  /* 0x0000006a009b7213 */ /* 0x000fe20000000000 */
[C---:B------:R-:W-:Y:S01]  /*4ba0*/  IMAD.HI.U32 R111, R104.reuse, R153, RZ ;  /* 0x00000099686f7227 */ /* 0x040fe200078e00ff */
[----:B------:R-:W-:Y:S02]  /*4bb0*/  ISETP.GT.U32.AND P5, PT, R105, R148, PT ;  /* 0x000000946900720c */ /* 0x000fe40003fa4070 */
[----:B------:R-:W-:Y:S01]  /*4bc0*/  ISETP.GE.AND P3, PT, R109, RZ, PT ;  /* 0x000000ff6d00720c */ /* 0x000fe20003f66270 */
[----:B------:R-:W-:-:S04]  /*4bd0*/  IMAD.HI.U32 R112, R104, R155, RZ ;  /* 0x0000009b68707227 */ /* 0x000fc800078e00ff */
[----:B------:R-:W-:Y:S02]  /*4be0*/  IMAD.MOV R111, RZ, RZ, -R111 ;  /* 0x000000ffff6f7224 */ /* 0x000fe400078e0a6f */
[----:B------:R-:W-:Y:S01]  /*4bf0*/  @!P0 IMAD.IADD R149, R149, 0x1, -R105 ;  /* 0x0000000195958824 */ /* 0x000fe200078e0a69 */
[----:B------:R-:W-:Y:S01]  /*4c00*/  ISETP.GE.AND P0, PT, R102, RZ, PT ;  /* 0x000000ff6600720c */ /* 0x000fe20003f06270 */
[----:B------:R-:W-:Y:S01]  /*4c10*/  IMAD.MOV R109, RZ, RZ, -R112 ;  /* 0x000000ffff6d7224 */ /* 0x000fe200078e0a70 */
[----:B------:R-:W-:Y:S01]  /*4c20*/  LOP3.LUT R102, R0, 0x1c, R107, 0xfe, !PT ;  /* 0x0000001c00667812 */ /* 0x000fe200078efe6b */
[----:B------:R-:W-:Y:S02]  /*4c30*/  IMAD R153, R105, R111, R153 ;  /* 0x0000006f69997224 */ /* 0x000fe400078e0299 */
[----:B------:R-:W-:Y:S01]  /*4c40*/  @!P4 IMAD.IADD R151, R151, 0x1, -R105 ;  /* 0x000000019797c824 */ /* 0x000fe200078e0a69 */
[----:B------:R-:W-:Y:S01]  /*4c50*/  IABS R156, R102 ;  /* 0x00000066009c7213 */ /* 0x000fe20000000000 */
[----:B------:R-:W-:-:S02]  /*4c60*/  IMAD R155, R105, R109, R155 ;  /* 0x0000006d699b7224 */ /* 0x000fc400078e029b */
[----:B------:R-:W-:Y:S01]  /*4c70*/  @!P5 IMAD.IADD R148, R148, 0x1, -R105 ;  /* 0x000000019494d824 */ /* 0x000fe200078e0a69 */
[C---:B------:R-:W-:Y:S02]  /*4c80*/  ISETP.GT.U32.AND P4, PT, R105.reuse, R151, PT ;  /* 0x000000976900720c */ /* 0x040fe40003f84070 */
[C---:B------:R-:W-:Y:S01]  /*4c90*/  ISETP.GT.U32.AND P5, PT, R105.reuse, R153, PT ;  /* 0x000000996900720c */ /* 0x040fe20003fa4070 */
[----:B------:R-:W-:Y:S01]  /*4ca0*/  @!P6 IMAD.MOV R146, RZ, RZ, -R146 ;  /* 0x000000ffff92e224 */ /* 0x000fe200078e0a92 */
[C---:B------:R-:W-:Y:S01]  /*4cb0*/  ISETP.GT.U32.AND P6, PT, R105.reuse, R149, PT ;  /* 0x000000956900720c */ /* 0x040fe20003fc4070 */
[----:B------:R-:W-:Y:S01]  /*4cc0*/  @!P1 IMAD.MOV R147, RZ, RZ, -R147 ;  /* 0x000000ffff939224 */ /* 0x000fe200078e0a93 */
[----:B------:R-:W-:Y:S01]  /*4cd0*/  ISETP.GE.AND P1, PT, R108, RZ, PT ;  /* 0x000000ff6c00720c */ /* 0x000fe20003f26270 */
[----:B------:R-:W-:Y:S01]  /*4ce0*/  @!P3 IMAD.MOV R148, RZ, RZ, -R148 ;  /* 0x000000ffff94b224 */ /* 0x000fe200078e0a94 */
[----:B------:R-:W-:Y:S01]  /*4cf0*/  ISETP.GT.U32.AND P3, PT, R105, R155, PT ;  /* 0x0000009b6900720c */ /* 0x000fe20003f64070 */
[----:B------:R-:W-:Y:S01]  /*4d00*/  IMAD.HI.U32 R109, R104, R156, RZ ;  /* 0x0000009c686d7227 */ /* 0x000fe200078e00ff */
[----:B------:R-:W-:-:S03]  /*4d10*/  LOP3.LUT R108, R0, 0x1d, R107, 0xfe, !PT ;  /* 0x0000001d006c7812 */ /* 0x000fc600078efe6b */
[----:B------:R-:W-:Y:S01]  /*4d20*/  IMAD.MOV R109, RZ, RZ, -R109 ;  /* 0x000000ffff6d7224 */ /* 0x000fe200078e0a6d */
[----:B------:R-:W-:Y:S01]  /*4d30*/  IABS R158, R108 ;  /* 0x0000006c009e7213 */ /* 0x000fe20000000000 */
[--C-:B------:R-:W-:Y:S02]  /*4d40*/  @!P4 IMAD.IADD R151, R151, 0x1, -R105.reuse ;  /* 0x000000019797c824 */ /* 0x100fe400078e0a69 */
[--C-:B------:R-:W-:Y:S02]  /*4d50*/  @!P5 IMAD.IADD R153, R153, 0x1, -R105.reuse ;  /* 0x000000019999d824 */ /* 0x100fe400078e0a69 */
[----:B------:R-:W-:Y:S02]  /*4d60*/  IMAD R156, R105, R109, R156 ;  /* 0x0000006d699c7224 */ /* 0x000fe400078e029c */
[--C-:B------:R-:W-:Y:S02]  /*4d70*/  @!P6 IMAD.IADD R149, R149, 0x1, -R105.reuse ;  /* 0x000000019595e824 */ /* 0x100fe400078e0a69 */
[----:B------:R-:W-:Y:S01]  /*4d80*/  @!P3 IMAD.IADD R155, R155, 0x1, -R105 ;  /* 0x000000019b9bb824 */ /* 0x000fe200078e0a69 */
[C---:B------:R-:W-:Y:S01]  /*4d90*/  ISETP.GT.U32.AND P3, PT, R105.reuse, R153, PT ;  /* 0x000000996900720c */ /* 0x040fe20003f64070 */
[----:B------:R-:W-:Y:S01]  /*4da0*/  @!P1 IMAD.MOV R151, RZ, RZ, -R151 ;  /* 0x000000ffff979224 */ /* 0x000fe200078e0a97 */
[----:B------:R-:W-:Y:S01]  /*4db0*/  ISETP.GT.U32.AND P1, PT, R105, R156, PT ;  /* 0x0000009c6900720c */ /* 0x000fe20003f24070 */
[----:B------:R-:W-:Y:S01]  /*4dc0*/  IMAD.HI.U32 R109, R104, R158, RZ ;  /* 0x0000009e686d7227 */ /* 0x000fe200078e00ff */
[----:B------:R-:W-:-:S03]  /*4dd0*/  ISETP.GE.AND P6, PT, R103, RZ, PT ;  /* 0x000000ff6700720c */ /* 0x000fc60003fc6270 */
[----:B------:R-:W-:Y:S01]  /*4de0*/  @!P0 IMAD.MOV R149, RZ, RZ, -R149 ;  /* 0x000000ffff958224 */ /* 0x000fe200078e0a95 */
[C---:B------:R-:W-:Y:S01]  /*4df0*/  ISETP.GT.U32.AND P0, PT, R105.reuse, R155, PT ;  /* 0x0000009b6900720c */ /* 0x040fe20003f04070 */
[----:B------:R-:W-:Y:S01]  /*4e00*/  IMAD.MOV R109, RZ, RZ, -R109 ;  /* 0x000000ffff6d7224 */ /* 0x000fe200078e0a6d */
[----:B------:R-:W-:Y:S02]  /*4e10*/  ISETP.GE.AND P5, PT, R102, RZ, PT ;  /* 0x000000ff6600720c */ /* 0x000fe40003fa6270 */
[C-C-:B------:R-:W-:Y:S01]  /*4e20*/  LOP3.LUT R102, R0.reuse, 0x1e, R107.reuse, 0xfe, !PT ;  /* 0x0000001e00667812 */ /* 0x140fe200078efe6b */
[----:B------:R-:W-:Y:S01]  /*4e30*/  IMAD R158, R105, R109, R158 ;  /* 0x0000006d699e7224 */ /* 0x000fe200078e029e */
[----:B------:R-:W-:Y:S02]  /*4e40*/  LOP3.LUT R103, R0, 0x1f, R107, 0xfe, !PT ;  /* 0x0000001f00677812 */ /* 0x000fe400078efe6b */
[----:B------:R-:W-:Y:S01]  /*4e50*/  IABS R159, R102 ;  /* 0x00000066009f7213 */ /* 0x000fe20000000000 */
[--C-:B------:R-:W-:Y:S01]  /*4e60*/  @!P3 IMAD.IADD R153, R153, 0x1, -R105.reuse ;  /* 0x000000019999b824 */ /* 0x100fe200078e0a69 */
[----:B------:R-:W-:Y:S01]  /*4e70*/  ISETP.GE.AND P4, PT, R106, RZ, PT ;  /* 0x000000ff6a00720c */ /* 0x000fe20003f86270 */
[----:B------:R-:W-:Y:S01]  /*4e80*/  @!P1 IMAD.IADD R156, R156, 0x1, -R105 ;  /* 0x000000019c9c9824 */ /* 0x000fe200078e0a69 */
[----:B------:R-:W-:Y:S01]  /*4e90*/  IABS R161, R103 ;  /* 0x0000006700a17213 */ /* 0x000fe20000000000 */
[----:B------:R-:W-:Y:S01]  /*4ea0*/  IMAD.HI.U32 R109, R104, R159, RZ ;  /* 0x0000009f686d7227 */ /* 0x000fe200078e00ff */
[----:B------:R-:W-:-:S03]  /*4eb0*/  ISETP.GT.U32.AND P3, PT, R105, R158, PT ;  /* 0x0000009e6900720c */ /* 0x000fc60003f64070 */
[----:B------:R-:W-:Y:S01]  /*4ec0*/  @!P0 IMAD.IADD R155, R155, 0x1, -R105 ;  /* 0x000000019b9b8824 */ /* 0x000fe200078e0a69 */
[----:B------:R-:W-:Y:S01]  /*4ed0*/  ISETP.GE.AND P0, PT, R108, RZ, PT ;  /* 0x000000ff6c00720c */ /* 0x000fe20003f06270 */
[----:B------:R-:W-:Y:S01]  /*4ee0*/  @!P6 IMAD.MOV R153, RZ, RZ, -R153 ;  /* 0x000000ffff99e224 */ /* 0x000fe200078e0a99 */
[----:B------:R-:W-:Y:S01]  /*4ef0*/  ISETP.GT.U32.AND P6, PT, R105, R156, PT ;  /* 0x0000009c6900720c */ /* 0x000fe20003fc4070 */
[----:B------:R-:W-:-:S04]  /*4f00*/  IMAD.HI.U32 R108, R104, R161, RZ ;  /* 0x000000a1686c7227 */ /* 0x000fc800078e00ff */
[----:B------:R-:W-:Y:S01]  /*4f10*/  IMAD.MOV R109, RZ, RZ, -R109 ;  /* 0x000000ffff6d7224 */ /* 0x000fe200078e0a6d */
[----:B------:R-:W-:Y:S01]  /*4f20*/  LOP3.LUT R106, R0, 0x20, R107, 0xfe, !PT ;  /* 0x00000020006a7812 */ /* 0x000fe200078efe6b */
[----:B------:R-:W-:Y:S02]  /*4f30*/  IMAD.MOV R108, RZ, RZ, -R108 ;  /* 0x000000ffff6c7224 */ /* 0x000fe400078e0a6c */
[C---:B------:R-:W-:Y:S01]  /*4f40*/  IMAD R159, R105.reuse, R109, R159 ;  /* 0x0000006d699f7224 */ /* 0x040fe200078e029f */
[----:B------:R-:W-:Y:S01]  /*4f50*/  IABS R163, R106 ;  /* 0x0000006a00a37213 */ /* 0x000fe20000000000 */
[----:B------:R-:W-:Y:S02]  /*4f60*/  @!P3 IMAD.IADD R158, R158, 0x1, -R105 ;  /* 0x000000019e9eb824 */ /* 0x000fe400078e0a69 */
[C---:B------:R-:W-:Y:S02]  /*4f70*/  IMAD R161, R105.reuse, R108, R161 ;  /* 0x0000006c69a17224 */ /* 0x040fe400078e02a1 */
[----:B------:R-:W-:Y:S01]  /*4f80*/  @!P4 IMAD.MOV R155, RZ, RZ, -R155 ;  /* 0x000000ffff9bc224 */ /* 0x000fe200078e0a9b */
[C---:B------:R-:W-:Y:S01]  /*4f90*/  ISETP.GT.U32.AND P4, PT, R105.reuse, R159, PT ;  /* 0x0000009f6900720c */ /* 0x040fe20003f84070 */
[----:B------:R-:W-:Y:S01]  /*4fa0*/  @!P6 IMAD.IADD R156, R156, 0x1, -R105 ;  /* 0x000000019c9ce824 */ /* 0x000fe200078e0a69 */
[----:B------:R-:W-:Y:S01]  /*4fb0*/  ISETP.GE.AND P1, PT, R102, RZ, PT ;  /* 0x000000ff6600720c */ /* 0x000fe20003f26270 */
[----:B------:R-:W-:Y:S01]  /*4fc0*/  IMAD.HI.U32 R102, R104, R163, RZ ;  /* 0x000000a368667227 */ /* 0x000fe200078e00ff */
[----:B------:R-:W-:-:S02]  /*4fd0*/  ISETP.GT.U32.AND P3, PT, R105, R158, PT ;  /* 0x0000009e6900720c */ /* 0x000fc40003f64070 */
[----:B------:R-:W-:Y:S01]  /*4fe0*/  ISETP.GT.U32.AND P6, PT, R105, R161, PT ;  /* 0x000000a16900720c */ /* 0x000fe20003fc4070 */
[----:B------:R-:W-:Y:S01]  /*4ff0*/  IMAD.MOV R102, RZ, RZ, -R102 ;  /* 0x000000ffff667224 */ /* 0x000fe200078e0a66 */
[----:B------:R-:W-:-:S03]  /*5000*/  LOP3.LUT R108, R0, 0x21, R107, 0xfe, !PT ;  /* 0x00000021006c7812 */ /* 0x000fc600078efe6b */
[----:B------:R-:W-:Y:S01]  /*5010*/  IMAD R163, R105, R102, R163 ;  /* 0x0000006669a37224 */ /* 0x000fe200078e02a3 */
[----:B------:R-:W-:Y:S01]  /*5020*/  IABS R165, R108 ;  /* 0x0000006c00a57213 */ /* 0x000fe20000000000 */
[----:B------:R-:W-:Y:S01]  /*5030*/  @!P4 IMAD.IADD R159, R159, 0x1, -R105 ;  /* 0x000000019f9fc824 */ /* 0x000fe200078e0a69 */
[----:B------:R-:W-:-:S03]  /*5040*/  LOP3.LUT R102, R0, 0x22, R107, 0xfe, !PT ;  /* 0x0000002200667812 */ /* 0x000fc600078efe6b */
[--C-:B------:R-:W-:Y:S01]  /*5050*/  @!P3 IMAD.IADD R158, R158, 0x1, -R105.reuse ;  /* 0x000000019e9eb824 */ /* 0x100fe200078e0a69 */
[----:B------:R-:W-:Y:S01]  /*5060*/  ISETP.GT.U32.AND P3, PT, R105, R163, PT ;  /* 0x000000a36900720c */ /* 0x000fe20003f64070 */
[----:B------:R-:W-:Y:S01]  /*5070*/  @!P6 IMAD.IADD R161, R161, 0x1, -R105 ;  /* 0x00000001a1a1e824 */ /* 0x000fe200078e0a69 */
[----:B------:R-:W-:Y:S01]  /*5080*/  ISETP.GT.U32.AND P6, PT, R105, R159, PT ;  /* 0x0000009f6900720c */ /* 0x000fe20003fc4070 */
[----:B------:R-:W-:Y:S01]  /*5090*/  IMAD.HI.U32 R111, R104, R165, RZ ;  /* 0x000000a5686f7227 */ /* 0x000fe200078e00ff */
[----:B------:R-:W-:Y:S02]  /*50a0*/  LOP3.LUT R112, R0, 0x23, R107, 0xfe, !PT ;  /* 0x0000002300707812 */ /* 0x000fe400078efe6b */
[----:B------:R-:W-:Y:S01]  /*50b0*/  IABS R166, R102 ;  /* 0x0000006600a67213 */ /* 0x000fe20000000000 */
[----:B------:R-:W-:Y:S01]  /*50c0*/  IMAD.MOV R111, RZ, RZ, -R111 ;  /* 0x000000ffff6f7224 */ /* 0x000fe200078e0a6f */
[----:B------:R-:W-:Y:S01]  /*50d0*/  IABS R109, R112 ;  /* 0x00000070006d7213 */ /* 0x000fe20000000000 */
[----:B------:R-:W-:Y:S01]  /*50e0*/  @!P5 IMAD.MOV R156, RZ, RZ, -R156 ;  /* 0x000000ffff9cd224 */ /* 0x000fe200078e0a9c */
[----:B------:R-:W-:Y:S01]  /*50f0*/  ISETP.GE.AND P4, PT, R103, RZ, PT ;  /* 0x000000ff6700720c */ /* 0x000fe20003f86270 */
[----:B------:R-:W-:Y:S01]  /*5100*/  IMAD.MOV.U32 R17, RZ, RZ, R118 ;  /* 0x000000ffff117224 */ /* 0x000fe200078e0076 */
[----:B------:R-:W-:Y:S01]  /*5110*/  ISETP.GT.U32.AND P5, PT, R105, R161, PT ;  /* 0x000000a16900720c */ /* 0x000fe20003fa4070 */
[----:B------:R-:W-:Y:S01]  /*5120*/  IMAD.HI.U32 R103, R104, R166, RZ ;  /* 0x000000a668677227 */ /* 0x000fe200078e00ff */
[----:B------:R-:W-:-:S03]  /*5130*/  LOP3.LUT R116, R0, 0x24, R107, 0xfe, !PT ;  /* 0x0000002400747812 */ /* 0x000fc600078efe6b */
[----:B------:R-:W-:Y:S02]  /*5140*/  IMAD R165, R105, R111, R165 ;  /* 0x0000006f69a57224 */ /* 0x000fe400078e02a5 */
[----:B------:R-:W-:Y:S01]  /*5150*/  IMAD.HI.U32 R118, R104, R109, RZ ;  /* 0x0000006d68767227 */ /* 0x000fe200078e00ff */
[----:B------:R-:W-:-:S03]  /*5160*/  IABS R111, R116 ;  /* 0x00000074006f7213 */ /* 0x000fc60000000000 */
[----:B------:R-:W-:Y:S02]  /*5170*/  IMAD.MOV R103, RZ, RZ, -R103 ;  /* 0x000000ffff677224 */ /* 0x000fe400078e0a67 */
[--C-:B------:R-:W-:Y:S02]  /*5180*/  @!P3 IMAD.IADD R163, R163, 0x1, -R105.reuse ;  /* 0x00000001a3a3b824 */ /* 0x100fe400078e0a69 */
[----:B------:R-:W-:Y:S01]  /*5190*/  @!P6 IMAD.IADD R159, R159, 0x1, -R105 ;  /* 0x000000019f9fe824 */ /* 0x000fe200078e0a69 */
[C---:B------:R-:W-:Y:S01]  /*51a0*/  ISETP.GT.U32.AND P6, PT, R105.reuse, R165, PT ;  /* 0x000000a56900720c */ /* 0x040fe20003fc4070 */
[----:B------:R-:W-:Y:S01]  /*51b0*/  IMAD.MOV R118, RZ, RZ, -R118 ;  /* 0x000000ffff767224 */ /* 0x000fe200078e0a76 */
[C---:B------:R-:W-:Y:S01]  /*51c0*/  ISETP.GT.U32.AND P3, PT, R105.reuse, R163, PT ;  /* 0x000000a36900720c */ /* 0x040fe20003f64070 */
[C---:B------:R-:W-:Y:S02]  /*51d0*/  IMAD R166, R105.reuse, R103, R166 ;  /* 0x0000006769a67224 */ /* 0x040fe400078e02a6 */
[----:B------:R-:W-:-:S02]  /*51e0*/  IMAD R109, R105, R118, R109 ;  /* 0x00000076696d7224 */ /* 0x000fc400078e026d */
[----:B------:R-:W-:-:S04]  /*51f0*/  IMAD.HI.U32 R118, R104, R111, RZ ;  /* 0x0000006f68767227 */ /* 0x000fc800078e00ff */
[----:B------:R-:W-:Y:S01]  /*5200*/  @!P5 IMAD.IADD R161, R161, 0x1, -R105 ;  /* 0x00000001a1a1d824 */ /* 0x000fe200078e0a69 */
[----:B------:R-:W-:Y:S01]  /*5210*/  ISETP.GT.U32.AND P5, PT, R105, R166, PT ;  /* 0x000000a66900720c */ /* 0x000fe20003fa4070 */
[----:B------:R-:W-:Y:S01]  /*5220*/  IMAD.MOV R118, RZ, RZ, -R118 ;  /* 0x000000ffff767224 */ /* 0x000fe200078e0a76 */
[----:B------:R-:W-:Y:S01]  /*5230*/  LOP3.LUT R103, R0, 0x25, R107, 0xfe, !PT ;  /* 0x0000002500677812 */ /* 0x000fe200078efe6b */
[----:B------:R-:W-:Y:S02]  /*5240*/  @!P6 IMAD.IADD R165, R165, 0x1, -R105 ;  /* 0x00000001a5a5e824 */ /* 0x000fe400078e0a69 */
[----:B------:R-:W-:Y:S01]  /*5250*/  IMAD R111, R105, R118, R111 ;  /* 0x00000076696f7224 */ /* 0x000fe200078e026f */
[----:B------:R-:W-:Y:S01]  /*5260*/  IABS R114, R103 ;  /* 0x0000006700727213 */ /* 0x000fe20000000000 */
[----:B------:R-:W-:Y:S01]  /*5270*/  @!P3 IMAD.IADD R163, R163, 0x1, -R105 ;  /* 0x00000001a3a3b824 */ /* 0x000fe200078e0a69 */
[----:B------:R-:W-:Y:S01]  /*5280*/  ISETP.GE.AND P3, PT, R106, RZ, PT ;  /* 0x000000ff6a00720c */ /* 0x000fe20003f66270 */
[----:B------:R-:W-:Y:S01]  /*5290*/  @!P0 IMAD.MOV R158, RZ, RZ, -R158 ;  /* 0x000000ffff9e8224 */ /* 0x000fe200078e0a9e */
[C---:B------:R-:W-:Y:S01]  /*52a0*/  ISETP.GT.U32.AND P0, PT, R105.reuse, R165, PT ;  /* 0x000000a56900720c */ /* 0x040fe20003f04070 */
[----:B------:R-:W-:Y:S01]  /*52b0*/  @!P4 IMAD.MOV R161, RZ, RZ, -R161 ;  /* 0x000000ffffa1c224 */ /* 0x000fe200078e0aa1 */
[C---:B------:R-:W-:Y:S01]  /*52c0*/  ISETP.GT.U32.AND P4, PT, R105.reuse, R111, PT ;  /* 0x0000006f6900720c */ /* 0x040fe20003f84070 */
[----:B------:R-:W-:Y:S01]  /*52d0*/  @!P5 IMAD.IADD R166, R166, 0x1, -R105 ;  /* 0x00000001a6a6d824 */ /* 0x000fe200078e0a69 */
[----:B------:R-:W-:Y:S01]  /*52e0*/  ISETP.GE.AND P5, PT, R108, RZ, PT ;  /* 0x000000ff6c00720c */ /* 0x000fe20003fa6270 */
[----:B------:R-:W-:Y:S01]  /*52f0*/  IMAD.HI.U32 R120, R104, R114, RZ ;  /* 0x0000007268787227 */ /* 0x000fe200078e00ff */
[----:B------:R-:W-:-:S02]  /*5300*/  ISETP.GT.U32.AND P6, PT, R105, R109, PT ;  /* 0x0000006d6900720c */ /* 0x000fc40003fc4070 */
[C-C-:B------:R-:W-:Y:S01]  /*5310*/  LOP3.LUT R106, R0.reuse, 0x26, R107.reuse, 0xfe, !PT ;  /* 0x00000026006a7812 */ /* 0x140fe200078efe6b */
[----:B------:R-:W-:Y:S01]  /*5320*/  IMAD.MOV R120, RZ, RZ, -R120 ;  /* 0x000000ffff787224 */ /* 0x000fe200078e0a78 */
[----:B------:R-:W-:Y:S01]  /*5330*/  LOP3.LUT R108, R0, 0x27, R107, 0xfe, !PT ;  /* 0x00000027006c7812 */ /* 0x000fe200078efe6b */
[----:B------:R-:W-:Y:S01]  /*5340*/  @!P1 IMAD.MOV R159, RZ, RZ, -R159 ;  /* 0x000000ffff9f9224 */ /* 0x000fe200078e0a9f */
[----:B------:R-:W-:Y:S02]  /*5350*/  IABS R118, R106 ;  /* 0x0000006a00767213 */ /* 0x000fe40000000000 */
[C---:B------:R-:W-:Y:S01]  /*5360*/  ISETP.GT.U32.AND P1, PT, R105.reuse, R166, PT ;  /* 0x000000a66900720c */ /* 0x040fe20003f24070 */
[----:B------:R-:W-:Y:S01]  /*5370*/  IMAD R114, R105, R120, R114 ;  /* 0x0000007869727224 */ /* 0x000fe200078e0272 */
[----:B------:R-:W-:Y:S01]  /*5380*/  IABS R122, R108 ;  /* 0x0000006c007a7213 */ /* 0x000fe20000000000 */
[----:B------:R-:W-:Y:S01]  /*5390*/  @!P3 IMAD.MOV R163, RZ, RZ, -R163 ;  /* 0x000000ffffa3b224 */ /* 0x000fe200078e0aa3 */
[----:B------:R-:W-:Y:S01]  /*53a0*/  ISETP.GE.AND P3, PT, R102, RZ, PT ;  /* 0x000000ff6600720c */ /* 0x000fe20003f66270 */
[----:B------:R-:W-:-:S02]  /*53b0*/  @!P0 IMAD.IADD R165, R165, 0x1, -R105 ;  /* 0x00000001a5a58824 */ /* 0x000fc400078e0a69 */
[----:B------:R-:W-:Y:S02]  /*53c0*/  @!P4 IMAD.IADD R111, R111, 0x1, -R105 ;  /* 0x000000016f6fc824 */ /* 0x000fe400078e0a69 */
[----:B------:R-:W-:Y:S01]  /*53d0*/  IMAD.HI.U32 R120, R104, R118, RZ ;  /* 0x0000007668787227 */ /* 0x000fe200078e00ff */
[----:B------:R-:W-:-:S03]  /*53e0*/  ISETP.GT.U32.AND P0, PT, R105, R114, PT ;  /* 0x000000726900720c */ /* 0x000fc60003f04070 */
[----:B------:R-:W-:Y:S01]  /*53f0*/  @!P5 IMAD.MOV R165, RZ, RZ, -R165 ;  /* 0x000000ffffa5d224 */ /* 0x000fe200078e0aa5 */
[----:B------:R-:W-:Y:S01]  /*5400*/  ISETP.GT.U32.AND P5, PT, R105, R111, PT ;  /* 0x0000006f6900720c */ /* 0x000fe20003fa4070 */
[----:B------:R-:W-:Y:S02]  /*5410*/  @!P6 IMAD.IADD R109, R109, 0x1, -R105 ;  /* 0x000000016d6de824 */ /* 0x000fe400078e0a69 */
[----:B------:R-:W-:-:S04]  /*5420*/  IMAD.HI.U32 R102, R104, R122, RZ ;  /* 0x0000007a68667227 */ /* 0x000fc800078e00ff */
[----:B------:R-:W-:Y:S01]  /*5430*/  IMAD.MOV R120, RZ, RZ, -R120 ;  /* 0x000000ffff787224 */ /* 0x000fe200078e0a78 */
[C---:B------:R-:W-:Y:S01]  /*5440*/  ISETP.GT.U32.AND P6, PT, R105.reuse, R109, PT ;  /* 0x0000006d6900720c */ /* 0x040fe20003fc4070 */
[--C-:B------:R-:W-:Y:S02]  /*5450*/  @!P1 IMAD.IADD R166, R166, 0x1, -R105.reuse ;  /* 0x00000001a6a69824 */ /* 0x100fe400078e0a69 */
[----:B------:R-:W-:Y:S02]  /*5460*/  IMAD.MOV R102, RZ, RZ, -R102 ;  /* 0x000000ffff667224 */ /* 0x000fe400078e0a66 */
[C---:B------:R-:W-:Y:S01]  /*5470*/  IMAD R118, R105.reuse, R120, R118 ;  /* 0x0000007869767224 */ /* 0x040fe200078e0276 */
[----:B------:R-:W-:Y:S01]  /*5480*/  ISETP.GE.AND P1, PT, R112, RZ, PT ;  /* 0x000000ff7000720c */ /* 0x000fe20003f26270 */
[C---:B------:R-:W-:Y:S02]  /*5490*/  IMAD R122, R105.reuse, R102, R122 ;  /* 0x00000066697a7224 */ /* 0x040fe400078e027a */
[----:B------:R-:W-:Y:S01]  /*54a0*/  @!P3 IMAD.MOV R166, RZ, RZ, -R166 ;  /* 0x000000ffffa6b224 */ /* 0x000fe200078e0aa6 */
[----:B------:R-:W-:Y:S01]  /*54b0*/  ISETP.GT.U32.AND P3, PT, R105, R118, PT ;  /* 0x000000766900720c */ /* 0x000fe20003f64070 */
[--C-:B------:R-:W-:Y:S01]  /*54c0*/  @!P0 IMAD.IADD R114, R114, 0x1, -R105.reuse ;  /* 0x0000000172728824 */ /* 0x100fe200078e0a69 */
[----:B------:R-:W-:Y:S01]  /*54d0*/  ISETP.GE.AND P4, PT, R103, RZ, PT ;  /* 0x000000ff6700720c */ /* 0x000fe20003f86270 */
[----:B------:R-:W-:Y:S01]  /*54e0*/  @!P5 IMAD.IADD R111, R111, 0x1, -R105 ;  /* 0x000000016f6fd824 */ /* 0x000fe200078e0a69 */
[----:B------:R-:W-:-:S02]  /*54f0*/  LOP3.LUT R103, R0, 0x28, R107, 0xfe, !PT ;  /* 0x0000002800677812 */ /* 0x000fc400078efe6b */
[----:B------:R-:W-:Y:S01]  /*5500*/  ISETP.GT.U32.AND P5, PT, R105, R122, PT ;  /* 0x0000007a6900720c */ /* 0x000fe20003fa4070 */
[----:B------:R-:W-:Y:S01]  /*5510*/  @!P6 IMAD.IADD R109, R109, 0x1, -R105 ;  /* 0x000000016d6de824 */ /* 0x000fe200078e0a69 */
[----:B------:R-:W-:Y:S02]  /*5520*/  IABS R124, R103 ;  /* 0x00000067007c7213 */ /* 0x000fe40000000000 */
[----:B------:R-:W-:Y:S01]  /*5530*/  ISETP.GT.U32.AND P0, PT, R105, R114, PT ;  /* 0x000000726900720c */ /* 0x000fe20003f04070 */
[----:B------:R-:W-:Y:S01]  /*5540*/  @!P1 IMAD.MOV R109, RZ, RZ, -R109 ;  /* 0x000000ffff6d9224 */ /* 0x000fe200078e0a6d */
[----:B------:R-:W-:Y:S01]  /*5550*/  ISETP.GE.AND P1, PT, R106, RZ, PT ;  /* 0x000000ff6a00720c */ /* 0x000fe20003f26270 */
[----:B------:R-:W-:Y:S01]  /*5560*/  IMAD.HI.U32 R112, R104, R124, RZ ;  /* 0x0000007c68707227 */ /* 0x000fe200078e00ff */
[----:B------:R-:W-:-:S03]  /*5570*/  LOP3.LUT R106, R0, 0x2a, R107, 0xfe, !PT ;  /* 0x0000002a006a7812 */ /* 0x000fc600078efe6b */
[--C-:B------:R-:W-:Y:S01]  /*5580*/  @!P3 IMAD.IADD R118, R118, 0x1, -R105.reuse ;  /* 0x000000017676b824 */ /* 0x100fe200078e0a69 */
[----:B------:R-:W-:Y:S01]  /*5590*/  IABS R128, R106 ;  /* 0x0000006a00807213 */ /* 0x000fe20000000000 */
[----:B------:R-:W-:Y:S02]  /*55a0*/  IMAD.MOV R112, RZ, RZ, -R112 ;  /* 0x000000ffff707224 */ /* 0x000fe400078e0a70 */
[--C-:B------:R-:W-:Y:S01]  /*55b0*/  @!P5 IMAD.IADD R122, R122, 0x1, -R105.reuse ;  /* 0x000000017a7ad824 */ /* 0x100fe200078e0a69 */
[C---:B------:R-:W-:Y:S01]  /*55c0*/  ISETP.GT.U32.AND P5, PT, R105.reuse, R118, PT ;  /* 0x000000766900720c */ /* 0x040fe20003fa4070 */
[----:B------:R-:W-:Y:S01]  /*55d0*/  IMAD R124, R105, R112, R124 ;  /* 0x00000070697c7224 */ /* 0x000fe200078e027c */
[----:B------:R-:W-:Y:S01]  /*55e0*/  ISETP.GE.AND P6, PT, R116, RZ, PT ;  /* 0x000000ff7400720c */ /* 0x000fe20003fc6270 */
[----:B------:R-:W-:Y:S01]  /*55f0*/  @!P0 IMAD.IADD R114, R114, 0x1, -R105 ;  /* 0x0000000172728824 */ /* 0x000fe200078e0a69 */
[----:B------:R-:W-:Y:S02]  /*5600*/  LOP3.LUT R102, R0, 0x29, R107, 0xfe, !PT ;  /* 0x0000002900667812 */ /* 0x000fe400078efe6b */
[----:B------:R-:W-:Y:S01]  /*5610*/  ISETP.GE.AND P0, PT, R108, RZ, PT ;  /* 0x000000ff6c00720c */ /* 0x000fe20003f06270 */
[----:B------:R-:W-:Y:S01]  /*5620*/  IMAD.HI.U32 R108, R104, R128, RZ ;  /* 0x00000080686c7227 */ /* 0x000fe200078e00ff */
[----:B------:R-:W-:-:S02]  /*5630*/  IABS R126, R102 ;  /* 0x00000066007e7213 */ /* 0x000fc40000000000 */
[----:B------:R-:W-:Y:S01]  /*5640*/  ISETP.GT.U32.AND P3, PT, R105, R124, PT ;  /* 0x0000007c6900720c */ /* 0x000fe20003f64070 */
[----:B------:R-:W-:Y:S02]  /*5650*/  IMAD.MOV R108, RZ, RZ, -R108 ;  /* 0x000000ffff6c7224 */ /* 0x000fe400078e0a6c */
[----:B------:R-:W-:-:S04]  /*5660*/  IMAD.HI.U32 R112, R104, R126, RZ ;  /* 0x0000007e68707227 */ /* 0x000fc800078e00ff */
[----:B------:R-:W-:Y:S02]  /*5670*/  @!P5 IMAD.IADD R118, R118, 0x1, -R105 ;  /* 0x000000017676d824 */ /* 0x000fe400078e0a69 */
[C---:B------:R-:W-:Y:S02]  /*5680*/  IMAD R128, R105.reuse, R108, R128 ;  /* 0x0000006c69807224 */ /* 0x040fe400078e0280 */
[----:B------:R-:W-:Y:S01]  /*5690*/  @!P6 IMAD.MOV R111, RZ, RZ, -R111 ;  /* 0x000000ffff6fe224 */ /* 0x000fe200078e0a6f */
[C---:B------:R-:W-:Y:S01]  /*56a0*/  ISETP.GT.U32.AND P6, PT, R105.reuse, R122, PT ;  /* 0x0000007a6900720c */ /* 0x040fe20003fc4070 */
[----:B------:R-:W-:Y:S02]  /*56b0*/  IMAD.MOV R112, RZ, RZ, -R112 ;  /* 0x000000ffff707224 */ /* 0x000fe400078e0a70 */
[----:B------:R-:W-:Y:S01]  /*56c0*/  @!P1 IMAD.MOV R118, RZ, RZ, -R118 ;  /* 0x000000ffff769224 */ /* 0x000fe200078e0a76 */
[C---:B------:R-:W-:Y:S01]  /*56d0*/  ISETP.GT.U32.AND P1, PT, R105.reuse, R128, PT ;  /* 0x000000806900720c */ /* 0x040fe20003f24070 */
[----:B------:R-:W-:-:S02]  /*56e0*/  IMAD R126, R105, R112, R126 ;  /* 0x00000070697e7224 */ /* 0x000fc400078e027e */
[----:B------:R-:W-:-:S03]  /*56f0*/  @!P3 IMAD.IADD R124, R124, 0x1, -R105 ;  /* 0x000000017c7cb824 */ /* 0x000fc600078e0a69 */
[C---:B------:R-:W-:Y:S02]  /*5700*/  ISETP.GT.U32.AND P5, PT, R105.reuse, R126, PT ;  /* 0x0000007e6900720c */ /* 0x040fe40003fa4070 */
[----:B------:R-:W-:Y:S01]  /*5710*/  ISETP.GT.U32.AND P3, PT, R105, R124, PT ;  /* 0x0000007c6900720c */ /* 0x000fe20003f64070 */
[----:B------:R-:W-:Y:S01]  /*5720*/  @!P6 IMAD.IADD R122, R122, 0x1, -R105 ;  /* 0x000000017a7ae824 */ /* 0x000fe200078e0a69 */
[----:B------:R-:W-:Y:S02]  /*5730*/  ISETP.GE.AND P6, PT, R102, RZ, PT ;  /* 0x000000ff6600720c */ /* 0x000fe40003fc6270 */
[----:B------:R-:W-:Y:S01]  /*5740*/  LOP3.LUT R102, R0, 0x2c, R107, 0xfe, !PT ;  /* 0x0000002c00667812 */ /* 0x000fe200078efe6b */
[----:B------:R-:W-:Y:S02]  /*5750*/  @!P1 IMAD.IADD R128, R128, 0x1, -R105 ;  /* 0x0000000180809824 */ /* 0x000fe400078e0a69 */
[----:B------:R-:W-:Y:S01]  /*5760*/  @!P4 IMAD.MOV R114, RZ, RZ, -R114 ;  /* 0x000000ffff72c224 */ /* 0x000fe200078e0a72 */
[----:B------:R-:W-:Y:S01]  /*5770*/  ISETP.GE.AND P4, PT, R103, RZ, PT ;  /* 0x000000ff6700720c */ /* 0x000fe20003f86270 */
[----:B------:R-:W-:Y:S01]  /*5780*/  @!P0 IMAD.MOV R122, RZ, RZ, -R122 ;  /* 0x000000ffff7a8224 */ /* 0x000fe200078e0a7a */
[----:B------:R-:W-:-:S02]  /*5790*/  LOP3.LUT R103, R0, 0x2b, R107, 0xfe, !PT ;  /* 0x0000002b00677812 */ /* 0x000fc400078efe6b */
[----:B------:R-:W-:Y:S02]  /*57a0*/  IABS R134, R102 ;  /* 0x0000006600867213 */ /* 0x000fe40000000000 */
[----:B------:R-:W-:Y:S01]  /*57b0*/  ISETP.GT.U32.AND P0, PT, R105, R128, PT ;  /* 0x000000806900720c */ /* 0x000fe20003f04070 */
[--C-:B------:R-:W-:Y:S01]  /*57c0*/  @!P3 IMAD.IADD R124, R124, 0x1, -R105.reuse ;  /* 0x000000017c7cb824 */ /* 0x100fe200078e0a69 */
[----:B------:R-:W-:Y:S01]  /*57d0*/  IABS R132, R103 ;  /* 0x0000006700847213 */ /* 0x000fe20000000000 */
[----:B------:R-:W-:Y:S01]  /*57e0*/  @!P5 IMAD.IADD R126, R126, 0x1, -R105 ;  /* 0x000000017e7ed824 */ /* 0x000fe200078e0a69 */
[----:B------:R-:W-:Y:S02]  /*57f0*/  ISETP.GE.AND P3, PT, R106, RZ, PT ;  /* 0x000000ff6a00720c */ /* 0x000fe40003f66270 */
[----:B------:R-:W-:Y:S01]  /*5800*/  ISETP.GE.AND P5, PT, R103, RZ, PT ;  /* 0x000000ff6700720c */ /* 0x000fe20003fa6270 */
[----:B------:R-:W-:-:S04]  /*5810*/  IMAD.HI.U32 R103, R104, R134, RZ ;  /* 0x0000008668677227 */ /* 0x000fc800078e00ff */
[----:B------:R-:W-:Y:S02]  /*5820*/  IMAD.MOV R103, RZ, RZ, -R103 ;  /* 0x000000ffff677224 */ /* 0x000fe400078e0a67 */
[----:B------:R-:W-:-:S04]  /*5830*/  IMAD.HI.U32 R106, R104, R132, RZ ;  /* 0x00000084686a7227 */ /* 0x000fc800078e00ff */
[C---:B------:R-:W-:Y:S02]  /*5840*/  IMAD R134, R105.reuse, R103, R134 ;  /* 0x0000006769867224 */ /* 0x040fe400078e0286 */
[----:B------:R-:W-:Y:S01]  /*5850*/  @!P0 IMAD.IADD R128, R128, 0x1, -R105 ;  /* 0x0000000180808824 */ /* 0x000fe200078e0a69 */
[C---:B------:R-:W-:Y:S01]  /*5860*/  ISETP.GT.U32.AND P1, PT, R105.reuse, R126, PT ;  /* 0x0000007e6900720c */ /* 0x040fe20003f24070 */
[----:B------:R-:W-:Y:S02]  /*5870*/  IMAD.MOV R106, RZ, RZ, -R106 ;  /* 0x000000ffff6a7224 */ /* 0x000fe400078e0a6a */
[----:B------:R-:W-:Y:S01]  /*5880*/  @!P3 IMAD.MOV R128, RZ, RZ, -R128 ;  /* 0x000000ffff80b224 */ /* 0x000fe200078e0a80 */
[C---:B------:R-:W-:Y:S01]  /*5890*/  ISETP.GT.U32.AND P3, PT, R105.reuse, R134, PT ;  /* 0x000000866900720c */ /* 0x040fe20003f64070 */
[----:B------:R-:W-:Y:S02]  /*58a0*/  IMAD R132, R105, R106, R132 ;  /* 0x0000006a69847224 */ /* 0x000fe400078e0284 */
[----:B------:R-:W-:Y:S01]  /*58b0*/  @!P4 IMAD.MOV R124, RZ, RZ, -R124 ;  /* 0x000000ffff7cc224 */ /* 0x000fe200078e0a7c */
[----:B------:R-:W-:-:S02]  /*58c0*/  ISETP.GE.AND P4, PT, R102, RZ, PT ;  /* 0x000000ff6600720c */ /* 0x000fc40003f86270 */
[----:B------:R-:W-:Y:S02]  /*58d0*/  ISETP.GT.U32.AND P0, PT, R105, R132, PT ;  /* 0x000000846900720c */ /* 0x000fe40003f04070 */
[----:B------:R-:W-:Y:S01]  /*58e0*/  LOP3.LUT R102, R0, 0x2d, R107, 0xfe, !PT ;  /* 0x0000002d00667812 */ /* 0x000fe200078efe6b */
[----:B------:R-:W-:-:S03]  /*58f0*/  @!P1 IMAD.IADD R126, R126, 0x1, -R105 ;  /* 0x000000017e7e9824 */ /* 0x000fc600078e0a69 */
[----:B------:R-:W-:Y:S01]  /*5900*/  ISETP.GE.AND P1, PT, R102, RZ, PT ;  /* 0x000000ff6600720c */ /* 0x000fe20003f26270 */
[----:B------:R-:W-:Y:S01]  /*5910*/  @!P3 IMAD.IADD R134, R134, 0x1, -R105 ;  /* 0x000000018686b824 */ /* 0x000fe200078e0a69 */
[----:B------:R-:W-:Y:S02]  /*5920*/  IABS R136, R102 ;  /* 0x0000006600887213 */ /* 0x000fe40000000000 */
[----:B------:R-:W-:Y:S02]  /*5930*/  LOP3.LUT R102, R0, 0x2e, R107, 0xfe, !PT ;  /* 0x0000002e00667812 */ /* 0x000fe400078efe6b */
[----:B------:R-:W-:Y:S02]  /*5940*/  ISETP.GT.U32.AND P3, PT, R105, R134, PT ;  /* 0x000000866900720c */ /* 0x000fe40003f64070 */
[----:B------:R-:W-:Y:S01]  /*5950*/  IABS R141, R102 ;  /* 0x00000066008d7213 */ /* 0x000fe20000000000 */
[----:B------:R-:W-:Y:S01]  /*5960*/  @!P6 IMAD.MOV R126, RZ, RZ, -R126 ;  /* 0x000000ffff7ee224 */ /* 0x000fe200078e0a7e */
[----:B------:R-:W-:Y:S01]  /*5970*/  ISETP.GE.AND P6, PT, R102, RZ, PT ;  /* 0x000000ff6600720c */ /* 0x000fe20003fc6270 */
[----:B------:R-:W-:-:S02]  /*5980*/  @!P0 IMAD.IADD R132, R132, 0x1, -R105 ;  /* 0x0000000184848824 */ /* 0x000fc400078e0a69 */
[----:B------:R-:W-:-:S03]  /*5990*/  IMAD.HI.U32 R102, R104, R141, RZ ;  /* 0x0000008d68667227 */ /* 0x000fc600078e00ff */
[----:B------:R-:W-:Y:S01]  /*59a0*/  ISETP.GT.U32.AND P0, PT, R105, R132, PT ;  /* 0x000000846900720c */ /* 0x000fe20003f04070 */
[----:B------:R-:W-:Y:S02]  /*59b0*/  IMAD.MOV R102, RZ, RZ, -R102 ;  /* 0x000000ffff667224 */ /* 0x000fe400078e0a66 */
[----:B------:R-:W-:-:S04]  /*59c0*/  IMAD.HI.U32 R103, R104, R136, RZ ;  /* 0x0000008868677227 */ /* 0x000fc800078e00ff */
[C---:B------:R-:W-:Y:S02]  /*59d0*/  IMAD R141, R105.reuse, R102, R141 ;  /* 0x00000066698d7224 */ /* 0x040fe400078e028d */
[----:B------:R-:W-:Y:S02]  /*59e0*/  @!P3 IMAD.IADD R134, R134, 0x1, -R105 ;  /* 0x000000018686b824 */ /* 0x000fe400078e0a69 */
[----:B------:R-:W-:Y:S02]  /*59f0*/  IMAD.MOV R103, RZ, RZ, -R103 ;  /* 0x000000ffff677224 */ /* 0x000fe400078e0a67 */
[----:B------:R-:W-:Y:S01]  /*5a00*/  @!P4 IMAD.MOV R134, RZ, RZ, -R134 ;  /* 0x000000ffff86c224 */ /* 0x000fe200078e0a86 */
[C---:B------:R-:W-:Y:S01]  /*5a10*/  ISETP.GT.U32.AND P4, PT, R105.reuse, R141, PT ;  /* 0x0000008d6900720c */ /* 0x040fe20003f84070 */
[----:B------:R-:W-:Y:S01]  /*5a20*/  IMAD R136, R105, R103, R136 ;  /* 0x0000006769887224 */ /* 0x000fe200078e0288 */
[----:B------:R-:W-:Y:S01]  /*5a30*/  LOP3.LUT R143, R0, 0x2f, R107, 0xfe, !PT ;  /* 0x0000002f008f7812 */ /* 0x000fe200078efe6b */
[----:B------:R-:W-:-:S03]  /*5a40*/  @!P0 IMAD.IADD R132, R132, 0x1, -R105 ;  /* 0x0000000184848824 */ /* 0x000fc600078e0a69 */
[----:B------:R-:W-:Y:S01]  /*5a50*/  ISETP.GE.AND P0, PT, R143, RZ, PT ;  /* 0x000000ff8f00720c */ /* 0x000fe20003f06270 */
[----:B------:R-:W-:Y:S01]  /*5a60*/  @!P5 IMAD.MOV R132, RZ, RZ, -R132 ;  /* 0x000000ffff84d224 */ /* 0x000fe200078e0a84 */
[----:B------:R-:W-:Y:S02]  /*5a70*/  ISETP.GT.U32.AND P5, PT, R105, R136, PT ;  /* 0x000000886900720c */ /* 0x000fe40003fa4070 */
[----:B------:R-:W-:Y:S02]  /*5a80*/  IABS R143, R143 ;  /* 0x0000008f008f7213 */ /* 0x000fe40000000000 */
[----:B------:R-:W-:Y:S01]  /*5a90*/  LOP3.LUT R145, R0, 0x30, R107, 0xfe, !PT ;  /* 0x0000003000917812 */ /* 0x000fe200078efe6b */
[----:B------:R-:W-:Y:S02]  /*5aa0*/  @!P4 IMAD.IADD R141, R141, 0x1, -R105 ;  /* 0x000000018d8dc824 */ /* 0x000fe400078e0a69 */
[----:B------:R-:W-:Y:S01]  /*5ab0*/  IMAD.HI.U32 R102, R104, R143, RZ ;  /* 0x0000008f68667227 */ /* 0x000fe200078e00ff */
[----:B------:R-:W-:-:S02]  /*5ac0*/  ISETP.GE.AND P3, PT, R145, RZ, PT ;  /* 0x000000ff9100720c */ /* 0x000fc40003f66270 */
[----:B------:R-:W-:Y:S01]  /*5ad0*/  IABS R145, R145 ;  /* 0x0000009100917213 */ /* 0x000fe20000000000 */
[----:B------:R-:W-:Y:S01]  /*5ae0*/  IMAD.MOV R102, RZ, RZ, -R102 ;  /* 0x000000ffff667224 */ /* 0x000fe200078e0a66 */
[C---:B------:R-:W-:Y:S01]  /*5af0*/  ISETP.GT.U32.AND P4, PT, R105.reuse, R141, PT ;  /* 0x0000008d6900720c */ /* 0x040fe20003f84070 */
[----:B------:R-:W-:Y:S02]  /*5b00*/  @!P5 IMAD.IADD R136, R136, 0x1, -R105 ;  /* 0x000000018888d824 */ /* 0x000fe400078e0a69 */
[C---:B------:R-:W-:Y:S02]  /*5b10*/  IMAD R143, R105.reuse, R102, R143 ;  /* 0x00000066698f7224 */ /* 0x040fe400078e028f */
[----:B------:R-:W-:Y:S01]  /*5b20*/  IMAD.HI.U32 R102, R104, R145, RZ ;  /* 0x0000009168667227 */ /* 0x000fe200078e00ff */
[----:B------:R-:W-:-:S03]  /*5b30*/  ISETP.GT.U32.AND P5, PT, R105, R136, PT ;  /* 0x000000886900720c */ /* 0x000fc60003fa4070 */
[----:B------:R-:W-:-:S04]  /*5b40*/  IMAD.MOV R102, RZ, RZ, -R102 ;  /* 0x000000ffff667224 */ /* 0x000fc800078e0a66 */
[----:B------:R-:W-:Y:S02]  /*5b50*/  IMAD R145, R105, R102, R145 ;  /* 0x0000006669917224 */ /* 0x000fe400078e0291 */
[----:B------:R-:W-:-:S04]  /*5b60*/  @!P4 IMAD.IADD R141, R141, 0x1, -R105 ;  /* 0x000000018d8dc824 */ /* 0x000fc800078e0a69 */
[----:B------:R-:W-:Y:S01]  /*5b70*/  @!P6 IMAD.MOV R141, RZ, RZ, -R141 ;  /* 0x000000ffff8de224 */ /* 0x000fe200078e0a8d */
[----:B------:R-:W-:Y:S01]  /*5b80*/  ISETP.GT.U32.AND P6, PT, R105, R145, PT ;  /* 0x000000916900720c */ /* 0x000fe20003fc4070 */
[----:B------:R-:W-:Y:S01]  /*5b90*/  @!P5 IMAD.IADD R136, R136, 0x1, -R105 ;  /* 0x000000018888d824 */ /* 0x000fe200078e0a69 */
[----:B------:R-:W-:-:S03]  /*5ba0*/  LOP3.LUT R150, R0, 0x31, R107, 0xfe, !PT ;  /* 0x0000003100967812 */ /* 0x000fc600078efe6b */
[----:B------:R-:W-:Y:S01]  /*5bb0*/  @!P1 IMAD.MOV R136, RZ, RZ, -R136 ;  /* 0x000000ffff889224 */ /* 0x000fe200078e0a88 */
[----:B------:R-:W-:Y:S02]  /*5bc0*/  ISETP.GE.AND P5, PT, R150, RZ, PT ;  /* 0x000000ff9600720c */ /* 0x000fe40003fa6270 */
        /* <DEDUP_REMOVED lines=8> */
[----:B------:R-:W-:Y:S01]  /*5c50*/  ISETP.GT.U32.AND P6, PT, R105, R145, PT ;  /* 0x000000916900720c */ /* 0x000fe20003fc4070 */
[----:B------:R-:W-:Y:S02]  /*5c60*/  @!P1 IMAD.IADD R143, R143, 0x1, -R105 ;  /* 0x000000018f8f9824 */ /* 0x000fe400078e0a69 */
[C---:B------:R-:W-:Y:S02]  /*5c70*/  IMAD R150, R105.reuse, R102, R150 ;  /* 0x0000006669967224 */ /* 0x040fe400078e0296 */
[----:B------:R-:W-:Y:S01]  /*5c80*/  IMAD.HI.U32 R102, R104, R152, RZ ;  /* 0x0000009868667227 */ /* 0x000fe200078e00ff */
[----:B------:R-:W-:-:S03]  /*5c90*/  ISETP.GT.U32.AND P1, PT, R105, R143, PT ;  /* 0x0000008f6900720c */ /* 0x000fc60003f24070 */
[----:B------:R-:W-:-:S04]  /*5ca0*/  IMAD.MOV R102, RZ, RZ, -R102 ;  /* 0x000000ffff667224 */ /* 0x000fc800078e0a66 */
[----:B------:R-:W-:Y:S02]  /*5cb0*/  IMAD R152, R105, R102, R152 ;  /* 0x0000006669987224 */ /* 0x000fe400078e0298 */
[----:B------:R-:W-:Y:S01]  /*5cc0*/  @!P6 IMAD.IADD R145, R145, 0x1, -R105 ;  /* 0x000000019191e824 */ /* 0x000fe200078e0a69 */
[----:B------:R-:W-:-:S03]  /*5cd0*/  LOP3.LUT R154, R0, 0x33, R107, 0xfe, !PT ;  /* 0x00000033009a7812 */ /* 0x000fc600078efe6b */
[----:B------:R-:W-:Y:S01]  /*5ce0*/  @!P3 IMAD.MOV R145, RZ, RZ, -R145 ;  /* 0x000000ffff91b224 */ /* 0x000fe200078e0a91 */
[----:B------:R-:W-:Y:S01]  /*5cf0*/  ISETP.GT.U32.AND P3, PT, R105, R152, PT ;  /* 0x000000986900720c */ /* 0x000fe20003f64070 */
[----:B------:R-:W-:Y:S01]  /*5d00*/  @!P1 IMAD.IADD R143, R143, 0x1, -R105 ;  /* 0x000000018f8f9824 */ /* 0x000fe200078e0a69 */
[----:B------:R-:W-:Y:S02]  /*5d10*/  ISETP.GE.AND P1, PT, R154, RZ, PT ;  /* 0x000000ff9a00720c */ /* 0x000fe40003f26270 */
[----:B------:R-:W-:Y:S02]  /*5d20*/  IABS R154, R154 ;  /* 0x0000009a009a7213 */ /* 0x000fe40000000000 */
[----:B------:R-:W-:-:S04]  /*5d30*/  LOP3.LUT R102, R0, 0x34, R107, 0xfe, !PT ;  /* 0x0000003400667812 */ /* 0x000fc800078efe6b */
[----:B------:R-:W-:Y:S02]  /*5d40*/  ISETP.GE.AND P6, PT, R102, RZ, PT ;  /* 0x000000ff6600720c */ /* 0x000fe40003fc6270 */
[----:B------:R-:W-:Y:S01]  /*5d50*/  IABS R160, R102 ;  /* 0x0000006600a07213 */ /* 0x000fe20000000000 */
[----:B------:R-:W-:-:S04]  /*5d60*/  IMAD.HI.U32 R102, R104, R154, RZ ;  /* 0x0000009a68667227 */ /* 0x000fc800078e00ff */
[----:B------:R-:W-:Y:S02]  /*5d70*/  @!P3 IMAD.IADD R152, R152, 0x1, -R105 ;  /* 0x000000019898b824 */ /* 0x000fe400078e0a69 */
[----:B------:R-:W-:-:S03]  /*5d80*/  IMAD.MOV R102, RZ, RZ, -R102 ;  /* 0x000000ffff667224 */ /* 0x000fc600078e0a66 */
[C---:B------:R-:W-:Y:S01]  /*5d90*/  ISETP.GT.U32.AND P3, PT, R105.reuse, R152, PT ;  /* 0x000000986900720c */ /* 0x040fe20003f64070 */
[----:B------:R-:W-:Y:S02]  /*5da0*/  IMAD R154, R105, R102, R154 ;  /* 0x00000066699a7224 */ /* 0x000fe400078e029a */
[----:B------:R-:W-:-:S04]  /*5db0*/  IMAD.HI.U32 R102, R104, R160, RZ ;  /* 0x000000a068667227 */ /* 0x000fc800078e00ff */
[----:B------:R-:W-:Y:S02]  /*5dc0*/  IMAD.MOV R102, RZ, RZ, -R102 ;  /* 0x000000ffff667224 */ /* 0x000fe400078e0a66 */
[----:B------:R-:W-:Y:S01]  /*5dd0*/  @!P0 IMAD.MOV R143, RZ, RZ, -R143 ;  /* 0x000000ffff8f8224 */ /* 0x000fe200078e0a8f */
[C---:B------:R-:W-:Y:S01]  /*5de0*/  ISETP.GT.U32.AND P0, PT, R105.reuse, R150, PT ;  /* 0x000000966900720c */ /* 0x040fe20003f04070 */
[----:B------:R-:W-:Y:S02]  /*5df0*/  IMAD R160, R105, R102, R160 ;  /* 0x0000006669a07224 */ /* 0x000fe400078e02a0 */
[----:B------:R-:W-:-:S03]  /*5e00*/  @!P3 IMAD.IADD R152, R152, 0x1, -R105 ;  /* 0x000000019898b824 */ /* 0x000fc600078e0a69 */
[----:B------:R-:W-:Y:S02]  /*5e10*/  ISETP.GT.U32.AND P3, PT, R105, R160, PT ;  /* 0x000000a06900720c */ /* 0x000fe40003f64070 */
[----:B------:R-:W-:-:S05]  /*5e20*/  LOP3.LUT R102, R0, 0x35, R107, 0xfe, !PT ;  /* 0x0000003500667812 */ /* 0x000fca00078efe6b */
[----:B------:R-:W-:Y:S01]  /*5e30*/  @!P0 IMAD.IADD R150, R150, 0x1, -R105 ;  /* 0x0000000196968824 */ /* 0x000fe200078e0a69 */
[----:B------:R-:W-:-:S04]  /*5e40*/  IABS R162, R102 ;  /* 0x0000006600a27213 */ /* 0x000fc80000000000 */
[C---:B------:R-:W-:Y:S01]  /*5e50*/  ISETP.GT.U32.AND P0, PT, R105.reuse, R150, PT ;  /* 0x000000966900720c */ /* 0x040fe20003f04070 */
[----:B------:R-:W-:Y:S02]  /*5e60*/  @!P3 IMAD.IADD R160, R160, 0x1, -R105 ;  /* 0x00000001a0a0b824 */ /* 0x000fe400078e0a69 */
[----:B------:R-:W-:Y:S02]  /*5e70*/  @!P4 IMAD.MOV R152, RZ, RZ, -R152 ;  /* 0x000000ffff98c224 */ /* 0x000fe400078e0a98 */
[----:B------:R-:W-:Y:S01]  /*5e80*/  IMAD.HI.U32 R103, R104, R162, RZ ;  /* 0x000000a268677227 */ /* 0x000fe200078e00ff */
[----:B------:R-:W-:-:S03]  /*5e90*/  ISETP.GT.U32.AND P4, PT, R105, R160, PT ;  /* 0x000000a06900720c */ /* 0x000fc60003f84070 */
[----:B------:R-:W-:-:S04]  /*5ea0*/  IMAD.MOV R103, RZ, RZ, -R103 ;  /* 0x000000ffff677224 */ /* 0x000fc800078e0a67 */
[----:B------:R-:W-:Y:S01]  /*5eb0*/  @!P0 IMAD.IADD R150, R150, 0x1, -R105 ;  /* 0x0000000196968824 */ /* 0x000fe200078e0a69 */
[C---:B------:R-:W-:Y:S01]  /*5ec0*/  ISETP.GT.U32.AND P0, PT, R105.reuse, R154, PT ;  /* 0x0000009a6900720c */ /* 0x040fe20003f04070 */
[----:B------:R-:W-:-:S04]  /*5ed0*/  IMAD R162, R105, R103, R162 ;  /* 0x0000006769a27224 */ /* 0x000fc800078e02a2 */
[----:B------:R-:W-:Y:S01]  /*5ee0*/  @!P4 IMAD.IADD R160, R160, 0x1, -R105 ;  /* 0x00000001a0a0c824 */ /* 0x000fe200078e0a69 */
[----:B------:R-:W-:Y:S01]  /*5ef0*/  ISETP.GT.U32.AND P4, PT, R105, R162, PT ;  /* 0x000000a26900720c */ /* 0x000fe20003f84070 */
[----:B------:R-:W-:Y:S01]  /*5f00*/  @!P5 IMAD.MOV R150, RZ, RZ, -R150 ;  /* 0x000000ffff96d224 */ /* 0x000fe200078e0a96 */
[----:B------:R-:W-:Y:S02]  /*5f10*/  ISETP.GE.AND P5, PT, R102, RZ, PT ;  /* 0x000000ff6600720c */ /* 0x000fe40003fa6270 */
[----:B------:R-:W-:-:S03]  /*5f20*/  LOP3.LUT R102, R0, 0x36, R107, 0xfe, !PT ;  /* 0x0000003600667812 */ /* 0x000fc600078efe6b */
[----:B------:R-:W-:Y:S01]  /*5f30*/  @!P0 IMAD.IADD R154, R154, 0x1, -R105 ;  /* 0x000000019a9a8824 */ /* 0x000fe200078e0a69 */
[----:B------:R-:W-:Y:S02]  /*5f40*/  ISETP.GE.AND P0, PT, R102, RZ, PT ;  /* 0x000000ff6600720c */ /* 0x000fe40003f06270 */
[----:B------:R-:W-:Y:S02]  /*5f50*/  IABS R157, R102 ;  /* 0x00000066009d7213 */ /* 0x000fe40000000000 */
[----:B------:R-:W-:Y:S01]  /*5f60*/  LOP3.LUT R102, R0, 0x37, R107, 0xfe, !PT ;  /* 0x0000003700667812 */ /* 0x000fe200078efe6b */
[----:B------:R-:W-:-:S03]  /*5f70*/  @!P4 IMAD.IADD R162, R162, 0x1, -R105 ;  /* 0x00000001a2a2c824 */ /* 0x000fc600078e0a69 */
[----:B------:R-:W-:Y:S02]  /*5f80*/  IABS R164, R102 ;  /* 0x0000006600a47213 */ /* 0x000fe40000000000 */
[----:B------:R-:W-:-:S03]  /*5f90*/  ISETP.GT.U32.AND P4, PT, R105, R162, PT ;  /* 0x000000a26900720c */ /* 0x000fc60003f84070 */
[----:B------:R-:W-:-:S04]  /*5fa0*/  IMAD.HI.U32 R106, R104, R164, RZ ;  /* 0x000000a4686a7227 */ /* 0x000fc800078e00ff */
[----:B------:R-:W-:Y:S01]  /*5fb0*/  IMAD.MOV R106, RZ, RZ, -R106 ;  /* 0x000000ffff6a7224 */ /* 0x000fe200078e0a6a */
[----:B------:R-:W-:-:S03]  /*5fc0*/  ISETP.GT.U32.AND P3, PT, R105, R154, PT ;  /* 0x0000009a6900720c */ /* 0x000fc60003f64070 */
[C---:B------:R-:W-:Y:S02]  /*5fd0*/  IMAD R164, R105.reuse, R106, R164 ;  /* 0x0000006a69a47224 */ /* 0x040fe400078e02a4 */
[----:B------:R-:W-:Y:S02]  /*5fe0*/  @!P4 IMAD.IADD R162, R162, 0x1, -R105 ;  /* 0x00000001a2a2c824 */ /* 0x000fe400078e0a69 */
[----:B------:R-:W-:Y:S01]  /*5ff0*/  IMAD.HI.U32 R103, R104, R157, RZ ;  /* 0x0000009d68677227 */ /* 0x000fe200078e00ff */
[----:B------:R-:W-:-:S03]  /*6000*/  ISETP.GT.U32.AND P4, PT, R105, R164, PT ;  /* 0x000000a46900720c */ /* 0x000fc60003f84070 */
[----:B------:R-:W-:Y:S02]  /*6010*/  IMAD.MOV R103, RZ, RZ, -R103 ;  /* 0x000000ffff677224 */ /* 0x000fe400078e0a67 */
[----:B------:R-:W-:Y:S01]  /*6020*/  @!P3 IMAD.IADD R154, R154, 0x1, -R105 ;  /* 0x000000019a9ab824 */ /* 0x000fe200078e0a69 */
[----:B------:R-:W-:Y:S01]  /*6030*/  ISETP.GE.AND P3, PT, R102, RZ, PT ;  /* 0x000000ff6600720c */ /* 0x000fe20003f66270 */
[C---:B------:R-:W-:Y:S01]  /*6040*/  IMAD R157, R105.reuse, R103, R157 ;  /* 0x00000067699d7224 */ /* 0x040fe200078e029d */
[C-C-:B------:R-:W-:Y:S02]  /*6050*/  LOP3.LUT R102, R0.reuse, 0x38, R107.reuse, 0xfe, !PT ;  /* 0x0000003800667812 */ /* 0x140fe400078efe6b */
[----:B------:R-:W-:Y:S02]  /*6060*/  LOP3.LUT R103, R0, 0x39, R107, 0xfe, !PT ;  /* 0x0000003900677812 */ /* 0x000fe400078efe6b */
[----:B------:R-:W-:Y:S01]  /*6070*/  IABS R112, R102 ;  /* 0x0000006600707213 */ /* 0x000fe20000000000 */
[----:B------:R-:W-:Y:S01]  /*6080*/  @!P4 IMAD.IADD R164, R164, 0x1, -R105 ;  /* 0x00000001a4a4c824 */ /* 0x000fe200078e0a69 */
[----:B------:R-:W-:Y:S01]  /*6090*/  IABS R116, R103 ;  /* 0x0000006700747213 */ /* 0x000fe20000000000 */
[----:B------:R-:W-:Y:S01]  /*60a0*/  @!P1 IMAD.MOV R154, RZ, RZ, -R154 ;  /* 0x000000ffff9a9224 */ /* 0x000fe200078e0a9a */
[----:B------:R-:W-:Y:S01]  /*60b0*/  ISETP.GE.AND P1, PT, R102, RZ, PT ;  /* 0x000000ff6600720c */ /* 0x000fe20003f26270 */
[----:B------:R-:W-:Y:S01]  /*60c0*/  @!P6 IMAD.MOV R160, RZ, RZ, -R160 ;  /* 0x000000ffffa0e224 */ /* 0x000fe200078e0aa0 */
[C---:B------:R-:W-:Y:S01]  /*60d0*/  ISETP.GT.U32.AND P4, PT, R105.reuse, R164, PT ;  /* 0x000000a46900720c */ /* 0x040fe20003f84070 */
[----:B------:R-:W-:Y:S01]  /*60e0*/  IMAD.HI.U32 R102, R104, R112, RZ ;  /* 0x0000007068667227 */ /* 0x000fe200078e00ff */
[----:B------:R-:W-:-:S03]  /*60f0*/  ISETP.GT.U32.AND P6, PT, R105, R157, PT ;  /* 0x0000009d6900720c */ /* 0x000fc60003fc4070 */
[----:B------:R-:W-:-:S04]  /*6100*/  IMAD.HI.U32 R106, R104, R116, RZ ;  /* 0x00000074686a7227 */ /* 0x000fc800078e00ff */
[----:B------:R-:W-:Y:S01]  /*6110*/  IMAD.MOV R108, RZ, RZ, -R102 ;  /* 0x000000ffff6c7224 */ /* 0x000fe200078e0a66 */
[----:B------:R-:W-:Y:S01]  /*6120*/  LOP3.LUT R102, R0, 0x3a, R107, 0xfe, !PT ;  /* 0x0000003a00667812 */ /* 0x000fe200078efe6b */
[----:B------:R-:W-:-:S03]  /*6130*/  IMAD.MOV R106, RZ, RZ, -R106 ;  /* 0x000000ffff6a7224 */ /* 0x000fc600078e0a6a */
[----:B------:R-:W-:Y:S01]  /*6140*/  IABS R120, R102 ;  /* 0x0000006600787213 */ /* 0x000fe20000000000 */
[----:B------:R-:W-:Y:S02]  /*6150*/  IMAD R116, R105, R106, R116 ;  /* 0x0000006a69747224 */ /* 0x000fe400078e0274 */
[--C-:B------:R-:W-:Y:S02]  /*6160*/  @!P4 IMAD.IADD R164, R164, 0x1, -R105.reuse ;  /* 0x00000001a4a4c824 */ /* 0x100fe400078e0a69 */
[----:B------:R-:W-:Y:S01]  /*6170*/  @!P6 IMAD.IADD R157, R157, 0x1, -R105 ;  /* 0x000000019d9de824 */ /* 0x000fe200078e0a69 */
[----:B------:R-:W-:Y:S01]  /*6180*/  ISETP.GT.U32.AND P4, PT, R105, R116, PT ;  /* 0x000000746900720c */ /* 0x000fe20003f84070 */
[----:B------:R-:W-:-:S03]  /*6190*/  IMAD.HI.U32 R106, R104, R120, RZ ;  /* 0x00000078686a7227 */ /* 0x000fc600078e00ff */
[----:B------:R-:W-:Y:S01]  /*61a0*/  ISETP.GT.U32.AND P6, PT, R105, R157, PT ;  /* 0x0000009d6900720c */ /* 0x000fe20003fc4070 */
[----:B------:R-:W-:-:S04]  /*61b0*/  IMAD.MOV R106, RZ, RZ, -R106 ;  /* 0x000000ffff6a7224 */ /* 0x000fc800078e0a6a */
[C---:B------:R-:W-:Y:S02]  /*61c0*/  IMAD R120, R105.reuse, R106, R120 ;  /* 0x0000006a69787224 */ /* 0x040fe400078e0278 */
[C---:B------:R-:W-:Y:S02]  /*61d0*/  IMAD R112, R105.reuse, R108, R112 ;  /* 0x0000006c69707224 */ /* 0x040fe400078e0270 */
[----:B------:R-:W-:Y:S01]  /*61e0*/  @!P4 IMAD.IADD R116, R116, 0x1, -R105 ;  /* 0x000000017474c824 */ /* 0x000fe200078e0a69 */
[----:B------:R-:W-:-:S03]  /*61f0*/  ISETP.GT.U32.AND P4, PT, R105, R120, PT ;  /* 0x000000786900720c */ /* 0x000fc60003f84070 */
[----:B------:R-:W-:Y:S01]  /*6200*/  @!P6 IMAD.IADD R157, R157, 0x1, -R105 ;  /* 0x000000019d9de824 */ /* 0x000fe200078e0a69 */
[----:B------:R-:W-:Y:S02]  /*6210*/  ISETP.GT.U32.AND P6, PT, R105, R112, PT ;  /* 0x000000706900720c */ /* 0x000fe40003fc4070 */
[----:B------:R-:W-:Y:S01]  /*6220*/  LOP3.LUT R192, R0, 0x3b, R107, 0xfe, !PT ;  /* 0x0000003b00c07812 */ /* 0x000fe200078efe6b */
[----:B------:R-:W-:-:S03]  /*6230*/  @!P5 IMAD.MOV R162, RZ, RZ, -R162 ;  /* 0x000000ffffa2d224 */ /* 0x000fc600078e0aa2 */
[----:B------:R-:W-:-:S03]  /*6240*/  IABS R108, R192 ;  /* 0x000000c0006c7213 */ /* 0x000fc60000000000 */
[----:B------:R-:W-:Y:S02]  /*6250*/  @!P4 IMAD.IADD R120, R120, 0x1, -R105 ;  /* 0x000000017878c824 */ /* 0x000fe400078e0a69 */
[----:B------:R-:W-:-:S03]  /*6260*/  IMAD.HI.U32 R106, R104, R108, RZ ;  /* 0x0000006c686a7227 */ /* 0x000fc600078e00ff */
[----:B------:R-:W-:Y:S01]  /*6270*/  ISETP.GT.U32.AND P5, PT, R105, R120, PT ;  /* 0x000000786900720c */ /* 0x000fe20003fa4070 */
[----:B------:R-:W-:Y:S01]  /*6280*/  @!P6 IMAD.IADD R112, R112, 0x1, -R105 ;  /* 0x000000017070e824 */ /* 0x000fe200078e0a69 */
[----:B------:R-:W-:Y:S01]  /*6290*/  LOP3.LUT R187, R0, 0x3c, R107, 0xfe, !PT ;  /* 0x0000003c00bb7812 */ /* 0x000fe200078efe6b */
[----:B------:R-:W-:-:S03]  /*62a0*/  IMAD.MOV R106, RZ, RZ, -R106 ;  /* 0x000000ffff6a7224 */ /* 0x000fc600078e0a6a */
[C---:B------:R-:W-:Y:S01]  /*62b0*/  ISETP.GT.U32.AND P6, PT, R105.reuse, R112, PT ;  /* 0x000000706900720c */ /* 0x040fe20003fc4070 */
[----:B------:R-:W-:Y:S01]  /*62c0*/  IMAD R108, R105, R106, R108 ;  /* 0x0000006a696c7224 */ /* 0x000fe200078e026c */
[----:B------:R-:W-:Y:S01]  /*62d0*/  IABS R106, R187 ;  /* 0x000000bb006a7213 */ /* 0x000fe20000000000 */
[----:B------:R-:W0:Y:S01]  /*62e0*/  S2R R23, SR_TID.X ;  /* 0x0000000000177919 */ /* 0x000e220000002100 */
[----:B------:R-:W-:-:S03]  /*62f0*/  LOP3.LUT R186, R0, 0x3d, R107, 0xfe, !PT ;  /* 0x0000003d00ba7812 */ /* 0x000fc600078efe6b */
[----:B------:R-:W-:Y:S01]  /*6300*/  @!P5 IMAD.IADD R120, R120, 0x1, -R105 ;  /* 0x000000017878d824 */ /* 0x000fe200078e0a69 */
[C---:B------:R-:W-:Y:S01]  /*6310*/  ISETP.GT.U32.AND P5, PT, R105.reuse, R108, PT ;  /* 0x0000006c6900720c */ /* 0x040fe20003fa4070 */
[----:B------:R-:W-:Y:S01]  /*6320*/  IMAD.HI.U32 R175, R104, R106, RZ ;  /* 0x0000006a68af7227 */ /* 0x000fe200078e00ff */
[----:B------:R-:W-:-:S03]  /*6330*/  ISETP.GT.U32.AND P4, PT, R105, R116, PT ;  /* 0x000000746900720c */ /* 0x000fc60003f84070 */
[----:B------:R-:W-:Y:S01]  /*6340*/  @!P6 IMAD.IADD R112, R112, 0x1, -R105 ;  /* 0x000000017070e824 */ /* 0x000fe200078e0a69 */
[----:B------:R-:W-:Y:S01]  /*6350*/  ISETP.GE.AND P6, PT, R103, RZ, PT ;  /* 0x000000ff6700720c */ /* 0x000fe20003fc6270 */
[----:B------:R-:W-:Y:S01]  /*6360*/  IMAD.MOV R175, RZ, RZ, -R175 ;  /* 0x000000ffffaf7224 */ /* 0x000fe200078e0aaf */
[----:B------:R-:W-:-:S03]  /*6370*/  IABS R103, R186 ;  /* 0x000000ba00677213 */ /* 0x000fc60000000000 */
[----:B------:R-:W-:Y:S02]  /*6380*/  IMAD R106, R105, R175, R106 ;  /* 0x000000af696a7224 */ /* 0x000fe400078e026a */
[----:B------:R-:W-:-:S04]  /*6390*/  IMAD.HI.U32 R181, R104, R103, RZ ;  /* 0x0000006768b57227 */ /* 0x000fc800078e00ff */
[----:B------:R-:W-:Y:S01]  /*63a0*/  @!P5 IMAD.IADD R108, R108, 0x1, -R105 ;  /* 0x000000016c6cd824 */ /* 0x000fe200078e0a69 */
[C---:B------:R-:W-:Y:S01]  /*63b0*/  ISETP.GT.U32.AND P5, PT, R105.reuse, R106, PT ;  /* 0x0000006a6900720c */ /* 0x040fe20003fa4070 */
[----:B------:R-:W-:Y:S02]  /*63c0*/  IMAD.MOV R181, RZ, RZ, -R181 ;  /* 0x000000ffffb57224 */ /* 0x000fe400078e0ab5 */
[----:B------:R-:W-:Y:S01]  /*63d0*/  @!P4 IMAD.IADD R116, R116, 0x1, -R105 ;  /* 0x000000017474c824 */ /* 0x000fe200078e0a69 */
[----:B------:R-:W-:Y:S01]  /*63e0*/  ISETP.GE.AND P4, PT, R102, RZ, PT ;  /* 0x000000ff6600720c */ /* 0x000fe20003f86270 */
[----:B------:R-:W-:Y:S01]  /*63f0*/  IMAD R103, R105, R181, R103 ;  /* 0x000000b569677224 */ /* 0x000fe200078e0267 */
[----:B------:R-:W-:Y:S01]  /*6400*/  LOP3.LUT R181, R0, 0x3e, R107, 0xfe, !PT ;  /* 0x0000003e00b57812 */ /* 0x000fe200078efe6b */
[----:B------:R-:W-:-:S04]  /*6410*/  @!UP2 UIADD3 UR4, UPT, UPT, -UR5, 0x100000, URZ ;  /* 0x001000000504a890 */ /* 0x000fc8000fffe1ff */
[----:B------:R-:W-:Y:S02]  /*6420*/  @!UP2 USHF.L.U32 UR5, UR4, 0xb, URZ ;  /* 0x0000000b0405a899 */ /* 0x000fe400080006ff */
[----:B------:R-:W-:Y:S01]  /*6430*/  @!UP2 USHF.L.U32 UR4, UR4, 0x1, URZ ;  /* 0x000000010404a899 */ /* 0x000fe200080006ff */
[----:B------:R-:W-:Y:S01]  /*6440*/  IABS R102, R181 ;  /* 0x000000b500667213 */ /* 0x000fe20000000000 */
[----:B------:R-:W-:Y:S01]  /*6450*/  @!P5 IMAD.IADD R106, R106, 0x1, -R105 ;  /* 0x000000016a6ad824 */ /* 0x000fe200078e0a69 */
[----:B------:R-:W-:-:S03]  /*6460*/  ISETP.GT.U32.AND P5, PT, R105, R103, PT ;  /* 0x000000676900720c */ /* 0x000fc60003fa4070 */
[----:B------:R-:W-:Y:S01]  /*6470*/  IMAD.HI.U32 R175, R104, R102, RZ ;  /* 0x0000006668af7227 */ /* 0x000fe200078e00ff */
[----:B------:R-:W-:-:S03]  /*6480*/  VOTEU.ALL UP3, P2 ;  /* 0x0000000000ff7886 */ /* 0x000fc60001060000 */
[----:B------:R-:W-:Y:S01]  /*6490*/  @!P4 IMAD.MOV R120, RZ, RZ, -R120 ;  /* 0x000000ffff78c224 */ /* 0x000fe200078e0a78 */
[----:B------:R-:W-:Y:S01]  /*64a0*/  ISETP.GE.AND P4, PT, R192, RZ, PT ;  /* 0x000000ffc000720c */ /* 0x000fe20003f86270 */
[----:B------:R-:W-:Y:S01]  /*64b0*/  IMAD.MOV R175, RZ, RZ, -R175 ;  /* 0x000000ffffaf7224 */ /* 0x000fe200078e0aaf */
[----:B0-----:R-:W-:Y:S01]  /*64c0*/  LOP3.LUT R192, R23, 0x7f, RZ, 0xc0, !PT ;  /* 0x0000007f17c07812 */ /* 0x001fe200078ec0ff */
[----:B------:R0:W1:Y:S01]  /*64d0*/  @!UP3 SYNCS.EXCH.64 URZ, [UR9+0x8008], UR4 ;  /* 0x0080080409ffb5b2 */ /* 0x0000620008000100 */
[----:B------:R-:W-:Y:S01]  /*64e0*/  LOP3.LUT R107, R0, 0x3f, R107, 0xfe, !PT ;  /* 0x0000003f006b7812 */ /* 0x000fe200078efe6b */
[----:B------:R-:W-:Y:S02]  /*64f0*/  IMAD R102, R105, R175, R102 ;  /* 0x000000af69667224 */ /* 0x000fe400078e0266 */
[----:B------:R-:W-:Y:S01]  /*6500*/  STS.U8 [R192+UR9], R14 ;  /* 0x0000000ec0007988 */ /* 0x000fe20008000009 */
[----:B------:R-:W-:-:S03]  /*6510*/  IABS R175, R107 ;  /* 0x0000006b00af7213 */ /* 0x000fc60000000000 */
[----:B------:R-:W-:Y:S01]  /*6520*/  STS.U8 [R192+UR9+0x200], R21 ;  /* 0x00020015c0007988 */ /* 0x000fe20008000009 */
[----:B------:R-:W-:-:S03]  /*6530*/  @!P5 IMAD.IADD R103, R103, 0x1, -R105 ;  /* 0x000000016767d824 */ /* 0x000fc600078e0a69 */
[----:B------:R-:W-:Y:S01]  /*6540*/  STS.U8 [R192+UR9+0x400], R12 ;  /* 0x0004000cc0007988 */ /* 0x000fe20008000009 */
[----:B------:R-:W-:Y:S01]  /*6550*/  ISETP.GT.U32.AND P5, PT, R105, R102, PT ;  /* 0x000000666900720c */ /* 0x000fe20003fa4070 */
[----:B------:R-:W-:Y:S01]  /*6560*/  @!P0 IMAD.MOV R157, RZ, RZ, -R157 ;  /* 0x000000ffff9d8224 */ /* 0x000fe200078e0a9d */
[----:B0-----:R-:W0:Y:S01]  /*6570*/  LDCU UR4, c[0x0][0x3b0] ;  /* 0x00007600ff0477ac */ /* 0x001e220008000800 */
[----:B------:R-:W-:Y:S01]  /*6580*/  STS.U8 [R192+UR9+0x600], R19 ;  /* 0x00060013c0007988 */ /* 0x000fe20008000009 */
[----:B------:R-:W-:-:S03]  /*6590*/  IMAD.HI.U32 R104, R104, R175, RZ ;  /* 0x000000af68687227 */ /* 0x000fc600078e00ff */
[----:B------:R-:W-:Y:S04]  /*65a0*/  STS.U8 [R192+UR9+0x800], R17 ;  /* 0x00080011c0007988 */ /* 0x000fe80008000009 */
[----:B------:R-:W-:Y:S04]  /*65b0*/  STS.U8 [R192+UR9+0xa00], R15 ;  /* 0x000a000fc0007988 */ /* 0x000fe80008000009 */
[----:B------:R-:W-:Y:S01]  /*65c0*/  STS.U8 [R192+UR9+0xc00], R13 ;  /* 0x000c000dc0007988 */ /* 0x000fe20008000009 */
[----:B------:R-:W-:-:S03]  /*65d0*/  IMAD.MOV R104, RZ, RZ, -R104 ;  /* 0x000000ffff687224 */ /* 0x000fc600078e0a68 */
[----:B------:R-:W-:Y:S04]  /*65e0*/  STS.U8 [R192+UR9+0xe00], R11 ;  /* 0x000e000bc0007988 */ /* 0x000fe80008000009 */
[----:B------:R-:W-:Y:S04]  /*65f0*/  STS.U8 [R192+UR9+0x1000], R10 ;  /* 0x0010000ac0007988 */ /* 0x000fe80008000009 */
[----:B------:R-:W-:Y:S04]  /*6600*/  STS.U8 [R192+UR9+0x1200], R9 ;  /* 0x00120009c0007988 */ /* 0x000fe80008000009 */
[----:B------:R-:W-:Y:S01]  /*6610*/  STS.U8 [R192+UR9+0x1400], R8 ;  /* 0x00140008c0007988 */ /* 0x000fe20008000009 */
[----:B------:R-:W-:-:S03]  /*6620*/  IMAD R175, R105, R104, R175 ;  /* 0x0000006869af7224 */ /* 0x000fc600078e02af */
[----:B------:R-:W-:Y:S04]  /*6630*/  STS.U8 [R192+UR9+0x1600], R7 ;  /* 0x00160007c0007988 */ /* 0x000fe80008000009 */
[----:B------:R-:W-:Y:S04]  /*6640*/  STS.U8 [R192+UR9+0x1800], R6 ;  /* 0x00180006c0007988 */ /* 0x000fe80008000009 */
[----:B------:R-:W-:Y:S04]  /*6650*/  STS.U8 [R192+UR9+0x1a00], R5 ;  /* 0x001a0005c0007988 */ /* 0x000fe80008000009 */
[----:B------:R3:W-:Y:S01]  /*6660*/  STS.U8 [R192+UR9+0x1c00], R2 ;  /* 0x001c0002c0007988 */ /* 0x0007e20008000009 */
[----:B------:R-:W-:Y:S01]  /*6670*/  @!P5 IMAD.IADD R102, R102, 0x1, -R105 ;  /* 0x000000016666d824 */ /* 0x000fe200078e0a69 */
[----:B------:R-:W-:-:S02]  /*6680*/  ISETP.GT.U32.AND P5, PT, R105, R175, PT ;  /* 0x000000af6900720c */ /* 0x000fc40003fa4070 */
[----:B------:R-:W-:Y:S01]  /*6690*/  STS.U8 [R192+UR9+0x1e00], R4 ;  /* 0x001e0004c0007988 */ /* 0x000fe20008000009 */
[----:B---3--:R-:W-:-:S05]  /*66a0*/  LOP3.LUT R2, R192, 0x10, RZ, 0x3c, !PT ;  /* 0x00000010c0027812 */ /* 0x008fca00078e3cff */
[----:B------:R3:W-:Y:S04]  /*66b0*/  STS.U8 [R2+UR9+0x80], R3 ;  /* 0x0000800302007988 */ /* 0x0007e80008000009 */
[----:B------:R-:W-:Y:S04]  /*66c0*/  STS.U8 [R2+UR9+0x280], R252 ;  /* 0x000280fc02007988 */ /* 0x000fe80008000009 */
[----:B------:R-:W-:Y:S01]  /*66d0*/  STS.U8 [R2+UR9+0x480], R251 ;  /* 0x000480fb02007988 */ /* 0x000fe20008000009 */
[----:B------:R-:W-:-:S03]  /*66e0*/  @!P3 IMAD.MOV R164, RZ, RZ, -R164 ;  /* 0x000000ffffa4b224 */ /* 0x000fc600078e0aa4 */
[----:B------:R-:W-:Y:S01]  /*66f0*/  STS.U8 [R2+UR9+0x680], R250 ;  /* 0x000680fa02007988 */ /* 0x000fe20008000009 */
[----:B------:R-:W-:-:S03]  /*6700*/  @!P1 IMAD.MOV R112, RZ, RZ, -R112 ;  /* 0x000000ffff709224 */ /* 0x000fc600078e0a70 */
[----:B------:R-:W-:Y:S01]  /*6710*/  STS.U8 [R2+UR9+0x880], R249 ;  /* 0x000880f902007988 */ /* 0x000fe20008000009 */
[----:B------:R-:W-:Y:S01]  /*6720*/  @!P6 IMAD.MOV R116, RZ, RZ, -R116 ;  /* 0x000000ffff74e224 */ /* 0x000fe200078e0a74 */
[C---:B------:R-:W-:Y:S02]  /*6730*/  ISETP.GT.U32.AND P0, PT, R105.reuse, R108, PT ;  /* 0x0000006c6900720c */ /* 0x040fe40003f04070 */
[----:B------:R-:W-:Y:S01]  /*6740*/  STS.U8 [R2+UR9+0xa80], R248 ;  /* 0x000a80f802007988 */ /* 0x000fe20008000009 */
[C---:B------:R-:W-:Y:S02]  /*6750*/  ISETP.GT.U32.AND P3, PT, R105.reuse, R106, PT ;  /* 0x0000006a6900720c */ /* 0x040fe40003f64070 */
[C---:B------:R-:W-:Y:S01]  /*6760*/  ISETP.GT.U32.AND P1, PT, R105.reuse, R103, PT ;  /* 0x000000676900720c */ /* 0x040fe20003f24070 */
[----:B------:R-:W-:Y:S01]  /*6770*/  STS.U8 [R2+UR9+0xc80], R247 ;  /* 0x000c80f702007988 */ /* 0x000fe20008000009 */
[----:B------:R-:W-:-:S03]  /*6780*/  ISETP.GT.U32.AND P6, PT, R105, R102, PT ;  /* 0x000000666900720c */ /* 0x000fc60003fc4070 */
[----:B------:R-:W-:Y:S01]  /*6790*/  STS.U8 [R2+UR9+0xe80], R246 ;  /* 0x000e80f602007988 */ /* 0x000fe20008000009 */
[----:B---3--:R-:W-:-:S03]  /*67a0*/  LOP3.LUT R3, R192, 0x20, RZ, 0x3c, !PT ;  /* 0x00000020c0037812 */ /* 0x008fc600078e3cff */
[----:B------:R-:W-:Y:S01]  /*67b0*/  STS.U8 [R2+UR9+0x1080], R245 ;  /* 0x001080f502007988 */ /* 0x000fe20008000009 */
[----:B------:R-:W-:-:S03]  /*67c0*/  @!P5 IMAD.IADD R175, R175, 0x1, -R105 ;  /* 0x00000001afafd824 */ /* 0x000fc600078e0a69 */
[----:B------:R-:W-:Y:S04]  /*67d0*/  STS.U8 [R2+UR9+0x1280], R244 ;  /* 0x001280f402007988 */ /* 0x000fe80008000009 */
[----:B------:R-:W-:Y:S04]  /*67e0*/  STS.U8 [R2+UR9+0x1480], R243 ;  /* 0x001480f302007988 */ /* 0x000fe80008000009 */
[----:B------:R-:W-:Y:S04]  /*67f0*/  STS.U8 [R2+UR9+0x1680], R242 ;  /* 0x001680f202007988 */ /* 0x000fe80008000009 */
[----:B------:R-:W-:Y:S04]  /*6800*/  STS.U8 [R2+UR9+0x1880], R241 ;  /* 0x001880f102007988 */ /* 0x000fe80008000009 */
[----:B------:R-:W-:Y:S01]  /*6810*/  STS.U8 [R2+UR9+0x1a80], R240 ;  /* 0x001a80f002007988 */ /* 0x000fe20008000009 */
[----:B------:R-:W-:-:S03]  /*6820*/  ISETP.GT.U32.AND P5, PT, R105, R175, PT ;  /* 0x000000af6900720c */ /* 0x000fc60003fa4070 */
[----:B------:R-:W-:Y:S04]  /*6830*/  STS.U8 [R2+UR9+0x1c80], R239 ;  /* 0x001c80ef02007988 */ /* 0x000fe80008000009 */
[----:B------:R3:W-:Y:S04]  /*6840*/  STS.U8 [R2+UR9+0x1e80], R238 ;  /* 0x001e80ee02007988 */ /* 0x0007e80008000009 */
[----:B------:R-:W-:Y:S01]  /*6850*/  STS.U8 [R3+UR9+0x100], R236 ;  /* 0x000100ec03007988 */ /* 0x000fe20008000009 */
[----:B------:R-:W-:-:S03]  /*6860*/  @!P0 IMAD.IADD R108, R108, 0x1, -R105 ;  /* 0x000000016c6c8824 */ /* 0x000fc600078e0a69 */
[----:B------:R-:W-:Y:S01]  /*6870*/  STS.U8 [R3+UR9+0x300], R234 ;  /* 0x000300ea03007988 */ /* 0x000fe20008000009 */
[----:B------:R-:W-:-:S03]  /*6880*/  @!P3 IMAD.IADD R106, R106, 0x1, -R105 ;  /* 0x000000016a6ab824 */ /* 0x000fc600078e0a69 */
[----:B------:R-:W-:Y:S01]  /*6890*/  STS.U8 [R3+UR9+0x500], R232 ;  /* 0x000500e803007988 */ /* 0x000fe20008000009 */
[--C-:B------:R-:W-:Y:S01]  /*68a0*/  @!P1 IMAD.IADD R103, R103, 0x1, -R105.reuse ;  /* 0x0000000167679824 */ /* 0x100fe200078e0a69 */
[----:B------:R-:W-:Y:S01]  /*68b0*/  ISETP.GE.AND P0, PT, R187, RZ, PT ;  /* 0x000000ffbb00720c */ /* 0x000fe20003f06270 */
[----:B------:R-:W-:Y:S01]  /*68c0*/  @!P6 IMAD.IADD R102, R102, 0x1, -R105 ;  /* 0x000000016666e824 */ /* 0x000fe200078e0a69 */
[----:B------:R-:W-:Y:S01]  /*68d0*/  STS.U8 [R3+UR9+0x700], R230 ;  /* 0x000700e603007988 */ /* 0x000fe20008000009 */
[----:B------:R-:W-:Y:S02]  /*68e0*/  ISETP.GE.AND P3, PT, R186, RZ, PT ;  /* 0x000000ffba00720c */ /* 0x000fe40003f66270 */
[----:B------:R-:W-:Y:S01]  /*68f0*/  ISETP.GE.AND P1, PT, R181, RZ, PT ;  /* 0x000000ffb500720c */ /* 0x000fe20003f26270 */
[----:B------:R-:W-:Y:S01]  /*6900*/  STS.U8 [R3+UR9+0x900], R228 ;  /* 0x000900e403007988 */ /* 0x000fe20008000009 */
[----:B------:R-:W-:-:S03]  /*6910*/  ISETP.GE.AND P6, PT, R107, RZ, PT ;  /* 0x000000ff6b00720c */ /* 0x000fc60003fc6270 */
[----:B------:R-:W-:Y:S04]  /*6920*/  STS.U8 [R3+UR9+0xb00], R226 ;  /* 0x000b00e203007988 */ /* 0x000fe80008000009 */
[----:B------:R-:W-:Y:S04]  /*6930*/  STS.U8 [R3+UR9+0xd00], R224 ;  /* 0x000d00e003007988 */ /* 0x000fe80008000009 */
[----:B------:R-:W-:Y:S01]  /*6940*/  STS.U8 [R3+UR9+0xf00], R222 ;  /* 0x000f00de03007988 */ /* 0x000fe20008000009 */
[----:B---3--:R-:W-:-:S03]  /*6950*/  LOP3.LUT R2, R192, 0x30, RZ, 0x3c, !PT ;  /* 0x00000030c0027812 */ /* 0x008fc600078e3cff */
[----:B------:R-:W-:Y:S04]  /*6960*/  STS.U8 [R3+UR9+0x1100], R220 ;  /* 0x001100dc03007988 */ /* 0x000fe80008000009 */
[----:B------:R-:W-:Y:S04]  /*6970*/  STS.U8 [R3+UR9+0x1300], R218 ;  /* 0x001300da03007988 */ /* 0x000fe80008000009 */
[----:B------:R-:W-:Y:S01]  /*6980*/  STS.U8 [R3+UR9+0x1500], R216 ;  /* 0x001500d803007988 */ /* 0x000fe20008000009 */
[----:B------:R-:W-:-:S03]  /*6990*/  @!P5 IMAD.IADD R175, R175, 0x1, -R105 ;  /* 0x00000001afafd824 */ /* 0x000fc600078e0a69 */
[----:B------:R-:W-:Y:S04]  /*69a0*/  STS.U8 [R3+UR9+0x1700], R214 ;  /* 0x001700d603007988 */ /* 0x000fe80008000009 */
[----:B------:R-:W-:Y:S04]  /*69b0*/  STS.U8 [R3+UR9+0x1900], R211 ;  /* 0x001900d303007988 */ /* 0x000fe80008000009 */
[----:B------:R-:W-:Y:S04]  /*69c0*/  STS.U8 [R3+UR9+0x1b00], R212 ;  /* 0x001b00d403007988 */ /* 0x000fe80008000009 */
[----:B------:R-:W-:Y:S01]  /*69d0*/  STS.U8 [R3+UR9+0x1d00], R210 ;  /* 0x001d00d203007988 */ /* 0x000fe20008000009 */
[----:B------:R-:W-:-:S03]  /*69e0*/  ISETP.NE.AND P5, PT, R101, RZ, PT ;  /* 0x000000ff6500720c */ /* 0x000fc60003fa5270 */
[----:B------:R-:W-:Y:S01]  /*69f0*/  STS.U8 [R3+UR9+0x1f00], R209 ;  /* 0x001f00d103007988 */ /* 0x000fe20008000009 */
[----:B------:R-:W-:-:S03]  /*6a00*/  @!P4 IMAD.MOV R108, RZ, RZ, -R108 ;  /* 0x000000ffff6cc224 */ /* 0x000fc600078e0a6c */
[----:B------:R-:W-:Y:S01]  /*6a10*/  STS.U8 [R2+UR9+0x180], R208 ;  /* 0x000180d002007988 */ /* 0x000fe20008000009 */
[----:B------:R-:W-:Y:S01]  /*6a20*/  @!P0 IMAD.MOV R106, RZ, RZ, -R106 ;  /* 0x000000ffff6a8224 */ /* 0x000fe200078e0a6a */
[----:B------:R-:W-:Y:S01]  /*6a30*/  LOP3.LUT R101, RZ, R101, RZ, 0x33, !PT ;  /* 0x00000065ff657212 */ /* 0x000fe200078e33ff */
[----:B------:R-:W-:Y:S01]  /*6a40*/  @!P3 IMAD.MOV R103, RZ, RZ, -R103 ;  /* 0x000000ffff67b224 */ /* 0x000fe200078e0a67 */
[----:B------:R-:W-:Y:S01]  /*6a50*/  STS.U8 [R2+UR9+0x580], R207 ;  /* 0x000580cf02007988 */ /* 0x000fe20008000009 */
[----:B------:R-:W-:Y:S02]  /*6a60*/  @!P1 IMAD.MOV R102, RZ, RZ, -R102 ;  /* 0x000000ffff669224 */ /* 0x000fe400078e0a66 */
[----:B------:R-:W-:Y:S01]  /*6a70*/  @!P6 IMAD.MOV R175, RZ, RZ, -R175 ;  /* 0x000000ffffafe224 */ /* 0x000fe200078e0aaf */
[----:B------:R-:W-:Y:S04]  /*6a80*/  STS.U8 [R2+UR9+0x980], R206 ;  /* 0x000980ce02007988 */ /* 0x000fe80008000009 */
[----:B------:R-:W-:Y:S01]  /*6a90*/  STS.U8 [R2+UR9+0xd80], R205 ;  /* 0x000d80cd02007988 */ /* 0x000fe20008000009 */
[----:B------:R-:W-:-:S03]  /*6aa0*/  SEL R110, R101, R110, !P5 ;  /* 0x0000006e656e7207 */ /* 0x000fc60006800000 */
[----:B------:R-:W-:Y:S01]  /*6ab0*/  STS.U8 [R2+UR9+0x1180], R204 ;  /* 0x001180cc02007988 */ /* 0x000fe20008000009 */
[----:B------:R-:W-:-:S03]  /*6ac0*/  SEL R167, R101, R167, !P5 ;  /* 0x000000a765a77207 */ /* 0x000fc60006800000 */
[----:B------:R-:W-:Y:S01]  /*6ad0*/  STS.U8 [R2+UR9+0x1580], R203 ;  /* 0x001580cb02007988 */ /* 0x000fe20008000009 */
[C---:B------:R-:W-:Y:S02]  /*6ae0*/  SEL R113, R101.reuse, R113, !P5 ;  /* 0x0000007165717207 */ /* 0x040fe40006800000 */
[C---:B------:R-:W-:Y:S01]  /*6af0*/  SEL R115, R101.reuse, R115, !P5 ;  /* 0x0000007365737207 */ /* 0x040fe20006800000 */
[----:B------:R-:W-:Y:S01]  /*6b00*/  STS.U8 [R2+UR9+0x1980], R202 ;  /* 0x001980ca02007988 */ /* 0x000fe20008000009 */
[C---:B------:R-:W-:Y:S02]  /*6b10*/  SEL R117, R101.reuse, R117, !P5 ;  /* 0x0000007565757207 */ /* 0x040fe40006800000 */
[C---:B------:R-:W-:Y:S01]  /*6b20*/  SEL R119, R101.reuse, R119, !P5 ;  /* 0x0000007765777207 */ /* 0x040fe20006800000 */
[----:B------:R0:W-:Y:S01]  /*6b30*/  STS.U8 [R2+UR9+0x1d80], R201 ;  /* 0x001d80c902007988 */ /* 0x0001e20008000009 */
[C---:B------:R-:W-:Y:S02]  /*6b40*/  SEL R121, R101.reuse, R121, !P5 ;  /* 0x0000007965797207 */ /* 0x040fe40006800000 */
[C---:B------:R-:W-:Y:S01]  /*6b50*/  SEL R123, R101.reuse, R123, !P5 ;  /* 0x0000007b657b7207 */ /* 0x040fe20006800000 */
[----:B------:R-:W-:Y:S01]  /*6b60*/  STS.U8 [R2+UR9+0x380], R200 ;  /* 0x000380c802007988 */ /* 0x000fe20008000009 */
[----:B------:R-:W-:-:S02]  /*6b70*/  SEL R213, R101, R125, !P5 ;  /* 0x0000007d65d57207 */ /* 0x000fc40006800000 */
[C---:B------:R-:W-:Y:S02]  /*6b80*/  SEL R215, R101.reuse, R127, !P5 ;  /* 0x0000007f65d77207 */ /* 0x040fe40006800000 */
[C---:B------:R-:W-:Y:S02]  /*6b90*/  SEL R217, R101.reuse, R129, !P5 ;  /* 0x0000008165d97207 */ /* 0x040fe40006800000 */
[C---:B------:R-:W-:Y:S02]  /*6ba0*/  SEL R219, R101.reuse, R130, !P5 ;  /* 0x0000008265db7207 */ /* 0x040fe40006800000 */
[C---:B------:R-:W-:Y:S02]  /*6bb0*/  SEL R221, R101.reuse, R131, !P5 ;  /* 0x0000008365dd7207 */ /* 0x040fe40006800000 */
[C---:B------:R-:W-:Y:S02]  /*6bc0*/  SEL R223, R101.reuse, R133, !P5 ;  /* 0x0000008565df7207 */ /* 0x040fe40006800000 */
        /* <DEDUP_REMOVED lines=49> */
[----:B------:R-:W-:Y:S01]  /*6ee0*/  SEL R175, R101, R175, !P5 ;  /* 0x000000af65af7207 */ /* 0x000fe20006800000 */
[----:B------:R-:W-:Y:S01]  /*6ef0*/  IMAD R101, R192, UR13, RZ ;  /* 0x0000000dc0657c24 */ /* 0x000fe2000f8e02ff */
[----:B------:R3:W-:Y:S04]  /*6f00*/  STS.U8 [R2+UR9+0x780], R199 ;  /* 0x000780c702007988 */ /* 0x0007e80008000009 */
[----:B------:R-:W-:Y:S01]  /*6f10*/  STS.U8 [R2+UR9+0xb80], R198 ;  /* 0x000b80c602007988 */ /* 0x000fe20008000009 */
[----:B------:R-:W-:-:S03]  /*6f20*/  IADD3 R102, P0, PT, R101, UR18, RZ ;  /* 0x0000001265667c10 */ /* 0x000fc6000ff1e0ff */
[----:B------:R4:W-:Y:S01]  /*6f30*/  STS.U8 [R2+UR9+0xf80], R197 ;  /* 0x000f80c502007988 */ /* 0x0009e20008000009 */
[----:B0-----:R-:W-:Y:S02]  /*6f40*/  IMAD R201, R113, UR4, RZ ;  /* 0x0000000471c97c24 */ /* 0x001fe4000f8e02ff */
[----:B---3--:R-:W-:Y:S02]  /*6f50*/  IMAD R199, R167, UR4, RZ ;  /* 0x00000004a7c77c24 */ /* 0x008fe4000f8e02ff */
[----:B------:R-:W-:Y:S02]  /*6f60*/  IMAD R203, R115, UR4, RZ ;  /* 0x0000000473cb7c24 */ /* 0x000fe4000f8e02ff */
[----:B----4-:R-:W-:Y:S01]  /*6f70*/  IMAD R197, R110, UR4, RZ ;  /* 0x000000046ec57c24 */ /* 0x010fe2000f8e02ff */
[----:B------:R-:W-:Y:S01]  /*6f80*/  LEA.HI.X.SX32 R101, R101, UR19, 0x1, P0 ;  /* 0x0000001365657c11 */ /* 0x000fe200080f0eff */
[----:B------:R-:W-:Y:S01]  /*6f90*/  IMAD R205, R117, UR4, RZ ;  /* 0x0000000475cd7c24 */ /* 0x000fe2000f8e02ff */
[-C--:B------:R-:W-:Y:S01]  /*6fa0*/  IADD3 R200, P4, PT, R199, R102.reuse, RZ ;  /* 0x00000066c7c87210 */ /* 0x080fe20007f9e0ff */
        /* <DEDUP_REMOVED lines=9> */
[-C--:B------:R-:W-:Y:S01]  /*7040*/  LEA.HI.X.SX32 R197, R197, R101.reuse, 0x1, P3 ;  /* 0x00000065c5c57211 */ /* 0x080fe200018f0eff */
[----:B------:R-:W-:Y:S01]  /*7050*/  IMAD R217, R217, UR4, RZ ;  /* 0x00000004d9d97c24 */ /* 0x000fe2000f8e02ff */
[-C--:B------:R-:W-:Y:S01]  /*7060*/  IADD3 R208, P3, PT, R207, R102.reuse, RZ ;  /* 0x00000066cfd07210 */ /* 0x080fe20007f7e0ff */
[----:B------:R-:W-:Y:S01]  /*7070*/  IMAD R219, R219, UR4, RZ ;  /* 0x00000004dbdb7c24 */ /* 0x000fe2000f8e02ff */
[----:B------:R-:W-:Y:S01]  /*7080*/  LEA.HI.X.SX32 R199, R199, R101, 0x1, P4 ;  /* 0x00000065c7c77211 */ /* 0x000fe200020f0eff */
[----:B------:R-:W-:Y:S01]  /*7090*/  IMAD R221, R221, UR4, RZ ;  /* 0x00000004dddd7c24 */ /* 0x000fe2000f8e02ff */
[----:B------:R-:W-:-:S02]  /*70a0*/  IADD3 R210, P4, PT, R209, R102, RZ ;  /* 0x00000066d1d27210 */ /* 0x000fc40007f9e0ff */
[-C--:B------:R-:W-:Y:S01]  /*70b0*/  LEA.HI.X.SX32 R201, R201, R101.reuse, 0x1, P5 ;  /* 0x00000065c9c97211 */ /* 0x080fe200028f0eff */
[----:B------:R-:W-:Y:S01]  /*70c0*/  IMAD R223, R223, UR4, RZ ;  /* 0x00000004dfdf7c24 */ /* 0x000fe2000f8e02ff */
[-C--:B------:R-:W-:Y:S02]  /*70d0*/  IADD3 R212, P5, PT, R211, R102.reuse, RZ ;  /* 0x00000066d3d47210 */ /* 0x080fe40007fbe0ff */
[-C--:B------:R-:W-:Y:S01]  /*70e0*/  LEA.HI.X.SX32 R203, R203, R101.reuse, 0x1, P6 ;  /* 0x00000065cbcb7211 */ /* 0x080fe200030f0eff */
[----:B------:R-:W-:Y:S01]  /*70f0*/  IMAD R225, R225, UR4, RZ ;  /* 0x00000004e1e17c24 */ /* 0x000fe2000f8e02ff */
[-C--:B------:R-:W-:Y:S02]  /*7100*/  IADD3 R214, P6, PT, R213, R102.reuse, RZ ;  /* 0x00000066d5d67210 */ /* 0x080fe40007fde0ff */
        /* <DEDUP_REMOVED lines=54> */
[----:B------:R-:W-:Y:S02]  /*7470*/  LEA.HI.X.SX32 R242, R147, R101, 0x1, P5 ;  /* 0x0000006593f27211 */ /* 0x000fe400028f0eff */
        /* <DEDUP_REMOVED lines=11> */
[----:B------:R-:W-:Y:S01]  /*7530*/  STL [R1], R11 ;  /* 0x0000000b01007387 */ /* 0x000fe20000100800 */
[-C--:B------:R-:W-:Y:S02]  /*7540*/  IADD3 R135, P4, PT, R161, R102.reuse, RZ ;  /* 0x00000066a1877210 */ /* 0x080fe40007f9e0ff */
[-C--:B------:R-:W-:Y:S01]  /*7550*/  LEA.HI.X.SX32 R252, R155, R101.reuse, 0x1, P5 ;  /* 0x000000659bfc7211 */ /* 0x080fe200028f0eff */
[----:B------:R-:W-:Y:S01]  /*7560*/  STL [R1+0x8], R7 ;  /* 0x0000080701007387 */ /* 0x000fe20000100800 */
[-C--:B------:R-:W-:Y:S01]  /*7570*/  IADD3 R23, P5, PT, R163, R102.reuse, RZ ;  /* 0x00000066a3177210 */ /* 0x080fe20007fbe0ff */
[----:B------:R-:W-:Y:S01]  /*7580*/  IMAD R111, R111, UR4, RZ ;  /* 0x000000046f6f7c24 */ /* 0x000fe2000f8e02ff */
[-C--:B------:R-:W-:Y:S01]  /*7590*/  LEA.HI.X.SX32 R2, R156, R101.reuse, 0x1, P6 ;  /* 0x000000659c027211 */ /* 0x080fe200030f0eff */
[----:B------:R-:W-:Y:S01]  /*75a0*/  STL [R1+0x10], R147 ;  /* 0x0000109301007387 */ /* 0x000fe20000100800 */
[----:B------:R-:W-:Y:S01]  /*75b0*/  IADD3 R8, P6, PT, R165, R102, RZ ;  /* 0x00000066a5087210 */ /* 0x000fe20007fde0ff */
[----:B------:R-:W-:Y:S01]  /*75c0*/  IMAD R124, R124, UR4, RZ ;  /* 0x000000047c7c7c24 */ /* 0x000fe2000f8e02ff */
[-C--:B------:R-:W-:Y:S01]  /*75d0*/  LEA.HI.X.SX32 R110, R159, R101.reuse, 0x1, P3 ;  /* 0x000000659f6e7211 */ /* 0x080fe200018f0eff */
[----:B------:R-:W-:Y:S01]  /*75e0*/  STL [R1+0x18], R238 ;  /* 0x000018ee01007387 */ /* 0x000fe20000100800 */
[----:B------:R-:W-:-:S02]  /*75f0*/  LEA.HI.X.SX32 R148, R158, R101, 0x1, P1 ;  /* 0x000000659e947211 */ /* 0x000fc400008f0eff */
[-C--:B------:R-:W-:Y:S01]  /*7600*/  IADD3 R9, P3, PT, R109, R102.reuse, RZ ;  /* 0x000000666d097210 */ /* 0x080fe20007f7e0ff */
[----:B------:R-:W-:Y:S01]  /*7610*/  STL [R1+0x20], R135 ;  /* 0x0000208701007387 */ /* 0x000fe20000100800 */
[-C--:B------:R-:W-:Y:S01]  /*7620*/  IADD3 R5, P1, PT, R166, R102.reuse, RZ ;  /* 0x00000066a6057210 */ /* 0x080fe20007f3e0ff */
[----:B------:R-:W-:Y:S01]  /*7630*/  IMAD R114, R114, UR4, RZ ;  /* 0x0000000472727c24 */ /* 0x000fe2000f8e02ff */
[-C--:B------:R-:W-:Y:S01]  /*7640*/  LEA.HI.X.SX32 R137, R161, R101.reuse, 0x1, P4 ;  /* 0x00000065a1897211 */ /* 0x080fe200020f0eff */
[----:B------:R-:W-:Y:S01]  /*7650*/  STL [R1+0x28], R23 ;  /* 0x0000281701007387 */ /* 0x000fe20000100800 */
[----:B------:R-:W-:Y:S01]  /*7660*/  IMAD R118, R118, UR4, RZ ;  /* 0x0000000476767c24 */ /* 0x000fe2000f8e02ff */
[-C--:B------:R-:W-:Y:S02]  /*7670*/  IADD3 R158, P4, PT, R111, R102.reuse, RZ ;  /* 0x000000666f9e7210 */ /* 0x080fe40007f9e0ff */
[----:B------:R-:W-:Y:S01]  /*7680*/  STL [R1+0x4], R2 ;  /* 0x0000040201007387 */ /* 0x000fe20000100800 */
[-C--:B------:R-:W-:Y:S01]  /*7690*/  LEA.HI.X.SX32 R3, R109, R101.reuse, 0x1, P3 ;  /* 0x000000656d037211 */ /* 0x080fe200018f0eff */
[----:B------:R-:W-:Y:S01]  /*76a0*/  IMAD R122, R122, UR4, RZ ;  /* 0x000000047a7a7c24 */ /* 0x000fe2000f8e02ff */
[-C--:B------:R-:W-:Y:S01]  /*76b0*/  IADD3 R21, P3, PT, R124, R102.reuse, RZ ;  /* 0x000000667c157210 */ /* 0x080fe20007f7e0ff */
[----:B------:R-:W-:Y:S01]  /*76c0*/  STL [R1+0x30], R8 ;  /* 0x0000300801007387 */ /* 0x000fe20000100800 */
[----:B------:R-:W-:Y:S01]  /*76d0*/  IMAD R132, R132, UR4, RZ ;  /* 0x0000000484847c24 */ /* 0x000fe2000f8e02ff */
[----:B------:R-:W-:Y:S01]  /*76e0*/  LEA.HI.X.SX32 R14, R163, R101, 0x1, P5 ;  /* 0x00000065a30e7211 */ /* 0x000fe200028f0eff */
[----:B------:R-:W-:Y:S01]  /*76f0*/  IMAD R126, R126, UR4, RZ ;  /* 0x000000047e7e7c24 */ /* 0x000fe2000f8e02ff */
[----:B------:R-:W-:Y:S01]  /*7700*/  STL [R1+0xc], R148 ;  /* 0x00000c9401007387 */ /* 0x000fe20000100800 */
[----:B------:R-:W-:-:S03]  /*7710*/  IADD3 R123, P5, PT, R114, R102, RZ ;  /* 0x00000066727b7210 */ /* 0x000fc60007fbe0ff */
[----:B------:R-:W-:Y:S01]  /*7720*/  STL [R1+0x38], R5 ;  /* 0x0000380501007387 */ /* 0x000fe20000100800 */
[----:B------:R-:W-:-:S03]  /*7730*/  LEA.HI.X.SX32 R19, R165, R101, 0x1, P6 ;  /* 0x00000065a5137211 */ /* 0x000fc600030f0eff */
[----:B------:R-:W-:Y:S01]  /*7740*/  STL [R1+0x40], R9 ;  /* 0x0000400901007387 */ /* 0x000fe20000100800 */
[-C--:B------:R-:W-:Y:S01]  /*7750*/  IADD3 R186, P6, PT, R118, R102.reuse, RZ ;  /* 0x0000006676ba7210 */ /* 0x080fe20007fde0ff */
[----:B------:R-:W-:Y:S01]  /*7760*/  IMAD R128, R128, UR4, RZ ;  /* 0x0000000480807c24 */ /* 0x000fe2000f8e02ff */
[-C--:B------:R-:W-:Y:S01]  /*7770*/  LEA.HI.X.SX32 R15, R166, R101.reuse, 0x1, P1 ;  /* 0x00000065a60f7211 */ /* 0x080fe200008f0eff */
[----:B------:R-:W-:Y:S01]  /*7780*/  STL [R1+0x14], R110 ;  /* 0x0000146e01007387 */ /* 0x000fe20000100800 */
[-C--:B------:R-:W-:Y:S01]  /*7790*/  LEA.HI.X.SX32 R159, R111, R101.reuse, 0x1, P4 ;  /* 0x000000656f9f7211 */ /* 0x080fe200020f0eff */
[----:B------:R-:W-:Y:S01]  /*77a0*/  IMAD R136, R136, UR4, RZ ;  /* 0x0000000488887c24 */ /* 0x000fe2000f8e02ff */
[----:B------:R-:W-:Y:S01]  /*77b0*/  LEA.HI.X.SX32 R12, R124, R101, 0x1, P3 ;  /* 0x000000657c0c7211 */ /* 0x000fe200018f0eff */
[----:B------:R-:W-:Y:S01]  /*77c0*/  STL [R1+0x48], R158 ;  /* 0x0000489e01007387 */ /* 0x000fe20000100800 */
[-C--:B------:R-:W-:Y:S01]  /*77d0*/  IADD3 R131, P1, PT, R122, R102.reuse, RZ ;  /* 0x000000667a837210 */ /* 0x080fe20007f3e0ff */
[----:B------:R-:W-:Y:S01]  /*77e0*/  IMAD R141, R141, UR4, RZ ;  /* 0x000000048d8d7c24 */ /* 0x000fe2000f8e02ff */
[-C--:B------:R-:W-:Y:S01]  /*77f0*/  IADD3 R111, P3, PT, R132, R102.reuse, RZ ;  /* 0x00000066846f7210 */ /* 0x080fe20007f7e0ff */
[----:B------:R-:W-:Y:S01]  /*7800*/  STL [R1+0x1c], R137 ;  /* 0x00001c8901007387 */ /* 0x000fe20000100800 */
[----:B------:R-:W-:-:S03]  /*7810*/  IADD3 R6, P4, PT, R126, R102, RZ ;  /* 0x000000667e067210 */ /* 0x000fc60007f9e0ff */
[----:B------:R-:W-:Y:S01]  /*7820*/  STL [R1+0x24], R14 ;  /* 0x0000240e01007387 */ /* 0x000fe20000100800 */
[----:B------:R-:W-:-:S03]  /*7830*/  LEA.HI.X.SX32 R146, R114, R101, 0x1, P5 ;  /* 0x0000006572927211 */ /* 0x000fc600028f0eff */
[----:B------:R-:W-:Y:S01]  /*7840*/  STL [R1+0x50], R123 ;  /* 0x0000507b01007387 */ /* 0x000fe20000100800 */
[-C--:B------:R-:W-:Y:S01]  /*7850*/  LEA.HI.X.SX32 R133, R122, R101.reuse, 0x1, P1 ;  /* 0x000000657a857211 */ /* 0x080fe200008f0eff */
[----:B------:R-:W-:Y:S01]  /*7860*/  IMAD R134, R134, UR4, RZ ;  /* 0x0000000486867c24 */ /* 0x000fe2000f8e02ff */
[-C--:B------:R-:W-:Y:S01]  /*7870*/  LEA.HI.X.SX32 R114, R132, R101.reuse, 0x1, P3 ;  /* 0x0000006584727211 */ /* 0x080fe200018f0eff */
[----:B------:R-:W-:Y:S01]  /*7880*/  STL [R1+0x2c], R19 ;  /* 0x00002c1301007387 */ /* 0x000fe20000100800 */
[----:B------:R-:W-:Y:S01]  /*7890*/  IMAD R145, R145, UR4, RZ ;  /* 0x0000000491917c24 */ /* 0x000fe2000f8e02ff */
[-C--:B------:R-:W-:Y:S02]  /*78a0*/  IADD3 R4, P1, PT, R128, R102.reuse, RZ ;  /* 0x0000006680047210 */ /* 0x080fe40007f3e0ff */
[----:B------:R-:W-:Y:S01]  /*78b0*/  STL [R1+0x58], R186 ;  /* 0x000058ba01007387 */ /* 0x000fe20000100800 */
[----:B------:R-:W-:Y:S01]  /*78c0*/  LEA.HI.X.SX32 R17, R126, R101, 0x1, P4 ;  /* 0x000000657e117211 */ /* 0x000fe200020f0eff */
[----:B------:R-:W-:Y:S01]  /*78d0*/  IMAD R150, R150, UR4, RZ ;  /* 0x0000000496967c24 */ /* 0x000fe2000f8e02ff */
[-C--:B------:R-:W-:Y:S01]  /*78e0*/  IADD3 R119, P3, PT, R136, R102.reuse, RZ ;  /* 0x0000006688777210 */ /* 0x080fe20007f7e0ff */
[----:B------:R-:W-:Y:S01]  /*78f0*/  STL [R1+0x34], R15 ;  /* 0x0000340f01007387 */ /* 0x000fe20000100800 */
[----:B------:R-:W-:-:S02]  /*7900*/  IADD3 R144, P4, PT, R141, R102, RZ ;  /* 0x000000668d907210 */ /* 0x000fc40007f9e0ff */
[-C--:B------:R-:W-:Y:S01]  /*7910*/  LEA.HI.X.SX32 R187, R118, R101.reuse, 0x1, P6 ;  /* 0x0000006576bb7211 */ /* 0x080fe200030f0eff */
[----:B------:R-:W-:Y:S01]  /*7920*/  STL [R1+0x3c], R3 ;  /* 0x00003c0301007387 */ /* 0x000fe20000100800 */
[----:B------:R-:W-:-:S03]  /*7930*/  LEA.HI.X.SX32 R13, R128, R101, 0x1, P1 ;  /* 0x00000065800d7211 */ /* 0x000fc600008f0eff */
[----:B------:R-:W-:Y:S01]  /*7940*/  STL [R1+0x60], R131 ;  /* 0x0000608301007387 */ /* 0x000fe20000100800 */
[-C--:B------:R-:W-:Y:S01]  /*7950*/  LEA.HI.X.SX32 R121, R136, R101.reuse, 0x1, P3 ;  /* 0x0000006588797211 */ /* 0x080fe200018f0eff */
[----:B------:R-:W-:Y:S02]  /*7960*/  IMAD R143, R143, UR4, RZ ;  /* 0x000000048f8f7c24 */ /* 0x000fe4000f8e02ff */
        /* <DEDUP_REMOVED lines=24> */
[----:B------:R-:W-:-:S03]  /*7af0*/  PLOP3.LUT P0, PT, PT, PT, UP1, 0x80, 0x8 ;  /* 0x000000000008781c */ /* 0x000fc60003f0f018 */
        /* <DEDUP_REMOVED lines=12> */
[----:B------:R-:W-:Y:S01]  /*7bc0*/  IADD3 R125, P4, PT, R164, R102, RZ ;  /* 0x00000066a47d7210 */ /* 0x000fe20007f9e0ff */
[----:B------:R-:W-:-:S02]  /*7bd0*/  IMAD R175, R175, UR4, RZ ;  /* 0x00000004afaf7c24 */ /* 0x000fc4000f8e02ff */
[----:B------:R-:W-:Y:S01]  /*7be0*/  STL [R1+0x90], R119 ;  /* 0x0000907701007387 */ /* 0x000fe20000100800 */
[----:B------:R-:W-:-:S03]  /*7bf0*/  ISETP.LT.AND P0, PT, R192, UR22, P0 ;  /* 0x00000016c0007c0c */ /* 0x000fc60008701270 */
        /* <DEDUP_REMOVED lines=13> */
[----:B------:R-:W-:Y:S01]  /*7cd0*/  IADD3 R105, P6, PT, R175, R102, RZ ;  /* 0x00000066af697210 */ /* 0x000fe20007fde0ff */
        /* <DEDUP_REMOVED lines=9> */
[----:B------:R-:W-:Y:S02]  /*7d70*/  LEA.HI.X.SX32 R124, R120, R101, 0x1, P4 ;  /* 0x00000065787c7211 */ /* 0x000fe400020f0eff */
[-C--:B------:R-:W-:Y:S01]  /*7d80*/  IADD3 R107, P3, PT, R106, R102.reuse, RZ ;  /* 0x000000666a6b7210 */ /* 0x080fe20007f7e0ff */
[----:B------:R-:W-:Y:S01]  /*7d90*/  STL [R1+0xa4], R145 ;  /* 0x0000a49101007387 */ /* 0x000fe20000100800 */
[----:B------:R-:W-:-:S02]  /*7da0*/  IADD3 R167, P4, PT, R103, R102, RZ ;  /* 0x0000006667a77210 */ /* 0x000fc40007f9e0ff */
[-C--:B------:R-:W-:Y:S01]  /*7db0*/  LEA.HI.X.SX32 R150, R175, R101.reuse, 0x1, P6 ;  /* 0x00000065af967211 */ /* 0x080fe200030f0eff */
[----:B------:R-:W-:Y:S01]  /*7dc0*/  STL [R1+0xac], R141 ;  /* 0x0000ac8d01007387 */ /* 0x000fe20000100800 */
[----:B------:R-:W-:-:S03]  /*7dd0*/  LEA.HI.X.SX32 R143, R112, R101, 0x1, P1 ;  /* 0x00000065708f7211 */ /* 0x000fc600008f0eff */
[----:B------:R-:W-:Y:S01]  /*7de0*/  STL [R1+0xb8], R126 ;  /* 0x0000b87e01007387 */ /* 0x000fe20000100800 */
[----:B------:R-:W-:-:S03]  /*7df0*/  LEA.HI.X.SX32 R149, R106, R101, 0x1, P3 ;  /* 0x000000656a957211 */ /* 0x000fc600018f0eff */
[----:B------:R-:W-:Y:S01]  /*7e00*/  STL [R1+0xc0], R166 ;  /* 0x0000c0a601007387 */ /* 0x000fe20000100800 */
[-C--:B------:R-:W-:Y:S02]  /*7e10*/  IADD3 R163, P1, PT, R108, R102.reuse, RZ ;  /* 0x000000666ca37210 */ /* 0x080fe40007f3e0ff */
[----:B------:R-:W-:Y:S01]  /*7e20*/  IADD3 R138, P5, PT, R104, R102, RZ ;  /* 0x00000066688a7210 */ /* 0x000fe20007fbe0ff */
[----:B------:R-:W-:Y:S01]  /*7e30*/  STL [R1+0xb4], R128 ;  /* 0x0000b48001007387 */ /* 0x000fe20000100800 */
[----:B------:R-:W-:Y:S01]  /*7e40*/  LEA.HI.X.SX32 R113, R103, R101, 0x1, P4 ;  /* 0x0000006567717211 */ /* 0x000fe200020f0eff */
[----:B------:R-:W-:Y:S01]  /*7e50*/  @P0 IMAD.MOV.U32 R102, RZ, RZ, R105 ;  /* 0x000000ffff660224 */ /* 0x000fe200078e0069 */
[----:B------:R-:W-:Y:S01]  /*7e60*/  PRMT R106, RZ, 0x7610, R106 ;  /* 0x00007610ff6a7816 */ /* 0x000fe2000000006a */
[----:B------:R-:W-:Y:S01]  /*7e70*/  STL [R1+0xc8], R151 ;  /* 0x0000c89701007387 */ /* 0x000fe20000100800 */
[----:B------:R-:W-:-:S03]  /*7e80*/  @P0 IMAD.MOV.U32 R103, RZ, RZ, R150 ;  /* 0x000000ffff670224 */ /* 0x000fc600078e0096 */
[----:B------:R-:W-:Y:S01]  /*7e90*/  STL [R1+0xbc], R109 ;  /* 0x0000bc6d01007387 */ /* 0x000fe20000100800 */
[----:B------:R-:W-:-:S03]  /*7ea0*/  LEA.HI.X.SX32 R165, R108, R101, 0x1, P1 ;  /* 0x000000656ca57211 */ /* 0x000fc600008f0eff */
[----:B------:R-:W-:Y:S01]  /*7eb0*/  STL [R1+0xc4], R153 ;  /* 0x0000c49901007387 */ /* 0x000fe20000100800 */
[----:B------:R-:W-:-:S03]  /*7ec0*/  LEA.HI.X.SX32 R139, R104, R101, 0x1, P5 ;  /* 0x00000065688b7211 */ /* 0x000fc600028f0eff */
[----:B------:R-:W-:Y:S01]  /*7ed0*/  STL [R1+0xd0], R115 ;  /* 0x0000d07301007387 */ /* 0x000fe20000100800 */
[----:B------:R-:W-:-:S03]  /*7ee0*/  PRMT R101, RZ, 0x7610, R101 ;  /* 0x00007610ff657816 */ /* 0x000fc60000000065 */
[----:B------:R-:W-:Y:S04]  /*7ef0*/  STL [R1+0xd8], R140 ;  /* 0x0000d88c01007387 */ /* 0x000fe80000100800 */
[----:B------:R-:W-:Y:S04]  /*7f00*/  STL [R1+0xcc], R117 ;  /* 0x0000cc7501007387 */ /* 0x000fe80000100800 */
[----:B------:R-:W-:Y:S04]  /*7f10*/  STL [R1+0xe0], R125 ;  /* 0x0000e07d01007387 */ /* 0x000fe80000100800 */
[----:B------:R0:W3:Y:S04]  /*7f20*/  @P0 LDG.E.U8 R106, desc[UR20][R102.64] ;  /* 0x00000014666a0981 */ /* 0x0000e8000c1e1100 */
[----:B------:R-:W-:Y:S04]  /*7f30*/  STL [R1+0xd4], R142 ;  /* 0x0000d48e01007387 */ /* 0x000fe80000100800 */
[----:B------:R-:W-:Y:S01]  /*7f40*/  STL [R1+0xdc], R127 ;  /* 0x0000dc7f01007387 */ /* 0x000fe20000100800 */
[----:B0-----:R-:W-:-:S02]  /*7f50*/  @P0 IMAD.MOV.U32 R102, RZ, RZ, R198 ;  /* 0x000000ffff660224 */ /* 0x001fc400078e00c6 */
[----:B------:R-:W-:Y:S01]  /*7f60*/  @P0 IMAD.MOV.U32 R103, RZ, RZ, R197 ;  /* 0x000000ffff670224 */ /* 0x000fe200078e00c5 */
[----:B------:R-:W-:Y:S04]  /*7f70*/  STL [R1+0xe8], R118 ;  /* 0x0000e87601007387 */ /* 0x000fe80000100800 */
[----:B------:R-:W-:Y:S04]  /*7f80*/  STL [R1+0xf0], R132 ;  /* 0x0000f08401007387 */ /* 0x000fe80000100800 */
[----:B------:R-:W-:Y:S04]  /*7f90*/  STL [R1+0xe4], R143 ;  /* 0x0000e48f01007387 */ /* 0x000fe80000100800 */
[----:B------:R-:W-:Y:S04]  /*7fa0*/  STL [R1+0xf8], R122 ;  /* 0x0000f87a01007387 */ /* 0x000fe80000100800 */
[----:B------:R0:W4:Y:S04]  /*7fb0*/  @P0 LDG.E.U8 R101, desc[UR20][R102.64] ;  /* 0x0000001466650981 */ /* 0x000128000c1e1100 */
[----:B------:R-:W-:Y:S04]  /*7fc0*/  STL [R1+0xec], R134 ;  /* 0x0000ec8601007387 */ /* 0x000fe80000100800 */
[----:B------:R-:W-:Y:S04]  /*7fd0*/  STL [R1+0xf4], R124 ;  /* 0x0000f47c01007387 */ /* 0x000fe80000100800 */
[----:B------:R-:W-:Y:S01]  /*7fe0*/  STL [R1+0x100], R163 ;  /* 0x000100a301007387 */ /* 0x000fe20000100800 */
[----:B0-----:R-:W-:-:S03]  /*7ff0*/  PRMT R102, RZ, 0x7610, R102 ;  /* 0x00007610ff667816 */ /* 0x001fc60000000066 */
[----:B------:R-:W-:Y:S01]  /*8000*/  STL [R1+0x108], R107 ;  /* 0x0001086b01007387 */ /* 0x000fe20000100800 */
[----:B------:R-:W-:-:S03]  /*8010*/  @P0 IMAD.MOV.U32 R104, RZ, RZ, R214 ;  /* 0x000000ffff680224 */ /* 0x000fc600078e00d6 */
[----:B------:R-:W-:Y:S04]  /*8020*/  STL [R1+0x110], R167 ;  /* 0x000110a701007387 */ /* 0x000fe80000100800 */
[----:B------:R0:W-:Y:S02]  /*8030*/  STL [R1+0x120], R105 ;  /* 0x0001206901007387 */ /* 0x0001e40000100800 */
[----:B0-----:R-:W-:-:S05]  /*8040*/  @P0 IMAD.MOV.U32 R105, RZ, RZ, R213 ;  /* 0x000000ffff690224 */ /* 0x001fca00078e00d5 */
[----:B------:R0:W3:Y:S01]  /*8050*/  @P0 LDG.E.U8 R102, desc[UR20][R104.64] ;  /* 0x0000001468660981 */ /* 0x0000e2000c1e1100 */
[----:B------:R-:W-:-:S05]  /*8060*/  LOP3.LUT R161, R192, 0x30, RZ, 0x3c, !PT ;  /* 0x00000030c0a17812 */ /* 0x000fca00078e3cff */
[----:B------:R-:W-:Y:S04]  /*8070*/  STS.U8 [R161+UR9+0x1380], R18 ;  /* 0x00138012a1007988 */ /* 0x000fe80008000009 */
[----:B------:R-:W-:Y:S04]  /*8080*/  STS.U8 [R161+UR9+0x1780], R25 ;  /* 0x00178019a1007988 */ /* 0x000fe80008000009 */
[----:B--2---:R-:W-:Y:S01]  /*8090*/  STS.U8 [R161+UR9+0x1b80], R16 ;  /* 0x001b8010a1007988 */ /* 0x004fe20008000009 */
[----:B0-----:R-:W-:-:S03]  /*80a0*/  @P0 IMAD.MOV.U32 R104, RZ, RZ, R230 ;  /* 0x000000ffff680224 */ /* 0x001fc600078e00e6 */
[----:B------:R-:W-:Y:S01]  /*80b0*/  STS.U8 [R161+UR9+0x1f80], R24 ;  /* 0x001f8018a1007988 */ /* 0x000fe20008000009 */
[----:B------:R-:W-:-:S03]  /*80c0*/  @P0 IMAD.MOV.U32 R105, RZ, RZ, R229 ;  /* 0x000000ffff690224 */ /* 0x000fc600078e00e5 */
[----:B----4-:R0:W-:Y:S02]  /*80d0*/  STS.U8 [R192+UR9+0x2000], R101 ;  /* 0x00200065c0007988 */ /* 0x0101e40008000009 */
[----:B0-----:R-:W-:-:S06]  /*80e0*/  PRMT R101, RZ, 0x7610, R101 ;  /* 0x00007610ff657816 */ /* 0x001fcc0000000065 */
[----:B------:R0:W2:Y:S02]  /*80f0*/  @P0 LDG.E.U8 R101, desc[UR20][R104.64] ;  /* 0x0000001468650981 */ /* 0x0000a4000c1e1100 */
[----:B0-----:R-:W-:Y:S02]  /*8100*/  @P0 IMAD.MOV.U32 R104, RZ, RZ, R247 ;  /* 0x000000ffff680224 */ /* 0x001fe400078e00f7 */
[----:B------:R-:W-:Y:S01]  /*8110*/  @P0 IMAD.MOV.U32 R105, RZ, RZ, R246 ;  /* 0x000000ffff690224 */ /* 0x000fe200078e00f6 */
[----:B---3--:R0:W-:Y:S02]  /*8120*/  STS.U8 [R192+UR9+0x2400], R102 ;  /* 0x00240066c0007988 */ /* 0x0081e40008000009 */
[----:B0-----:R-:W-:-:S06]  /*8130*/  PRMT R102, RZ, 0x7610, R102 ;  /* 0x00007610ff667816 */ /* 0x001fcc0000000066 */
[----:B------:R0:W3:Y:S01]  /*8140*/  @P0 LDG.E.U8 R102, desc[UR20][R104.64] ;  /* 0x0000001468660981 */ /* 0x0000e2000c1e1100 */
[----:B------:R-:W-:Y:S01]  /*8150*/  PRMT R103, RZ, 0x7610, R103 ;  /* 0x00007610ff677816 */ /* 0x000fe20000000067 */
[----:B0-----:R-:W-:Y:S02]  /*8160*/  @P0 IMAD.MOV.U32 R104, RZ, RZ, R23 ;  /* 0x000000ffff680224 */ /* 0x001fe400078e0017 */
[----:B------:R-:W-:Y:S01]  /*8170*/  @P0 IMAD.MOV.U32 R105, RZ, RZ, R14 ;  /* 0x000000ffff690224 */ /* 0x000fe200078e000e */
[----:B--2---:R0:W-:Y:S02]  /*8180*/  STS.U8 [R192+UR9+0x2800], R101 ;  /* 0x00280065c0007988 */ /* 0x0041e40008000009 */
[----:B0-----:R-:W-:-:S06]  /*8190*/  PRMT R101, RZ, 0x7610, R101 ;  /* 0x00007610ff657816 */ /* 0x001fcc0000000065 */
[----:B------:R0:W2:Y:S02]  /*81a0*/  @P0 LDG.E.U8 R101, desc[UR20][R104.64] ;  /* 0x0000001468650981 */ /* 0x0000a4000c1e1100 */
[----:B0-----:R-:W-:Y:S02]  /*81b0*/  @P0 IMAD.MOV.U32 R104, RZ, RZ, R21 ;  /* 0x000000ffff680224 */ /* 0x001fe400078e0015 */
[----:B------:R-:W-:-:S05]  /*81c0*/  @P0 IMAD.MOV.U32 R105, RZ, RZ, R12 ;  /* 0x000000ffff690224 */ /* 0x000fca00078e000c */
[----:B------:R0:W4:Y:S04]  /*81d0*/  @P0 LDG.E.U8 R103, desc[UR20][R104.64] ;  /* 0x0000001468670981 */ /* 0x000128000c1e1100 */
[----:B---3--:R3:W-:Y:S01]  /*81e0*/  STS.U8 [R192+UR9+0x2c00], R102 ;  /* 0x002c0066c0007988 */ /* 0x0087e20008000009 */
[----:B0-----:R-:W-:Y:S02]  /*81f0*/  @P0 IMAD.MOV.U32 R104, RZ, RZ, R10 ;  /* 0x000000ffff680224 */ /* 0x001fe400078e000a */
[----:B------:R-:W-:Y:S01]  /*8200*/  @P0 IMAD.MOV.U32 R105, RZ, RZ, R145 ;  /* 0x000000ffff690224 */ /* 0x000fe200078e0091 */
[----:B---3--:R-:W-:-:S06]  /*8210*/  PRMT R102, RZ, 0x7610, R102 ;  /* 0x00007610ff667816 */ /* 0x008fcc0000000066 */
[----:B------:R0:W3:Y:S02]  /*8220*/  @P0 LDG.E.U8 R102, desc[UR20][R104.64] ;  /* 0x0000001468660981 */ /* 0x0000e4000c1e1100 */
[----:B0-----:R-:W-:Y:S02]  /*8230*/  @P0 IMAD.MOV.U32 R104, RZ, RZ, R118 ;  /* 0x000000ffff680224 */ /* 0x001fe400078e0076 */
[----:B------:R-:W-:Y:S01]  /*8240*/  @P0 IMAD.MOV.U32 R105, RZ, RZ, R143 ;  /* 0x000000ffff690224 */ /* 0x000fe200078e008f */
[----:B--2---:R0:W-:Y:S02]  /*8250*/  STS.U8 [R192+UR9+0x3000], R101 ;  /* 0x00300065c0007988 */ /* 0x0041e40008000009 */
[----:B0-----:R-:W-:-:S06]  /*8260*/  PRMT R101, RZ, 0x7610, R101 ;  /* 0x00007610ff657816 */ /* 0x001fcc0000000065 */
[----:B------:R0:W2:Y:S04]  /*8270*/  @P0 LDG.E.U8 R101, desc[UR20][R104.64] ;  /* 0x0000001468650981 */ /* 0x0000a8000c1e1100 */
[----:B----4-:R-:W-:Y:S01]  /*8280*/  STS.U8 [R192+UR9+0x3400], R103 ;  /* 0x00340067c0007988 */ /* 0x010fe20008000009 */
[----:B0-----:R-:W-:Y:S02]  /*8290*/  @P0 IMAD.MOV.U32 R104, RZ, RZ, R200 ;  /* 0x000000ffff680224 */ /* 0x001fe400078e00c8 */
[----:B------:R-:W-:Y:S01]  /*82a0*/  @P0 IMAD.MOV.U32 R105, RZ, RZ, R199 ;  /* 0x000000ffff690224 */ /* 0x000fe200078e00c7 */
[----:B---3--:R0:W-:Y:S02]  /*82b0*/  STS.U8 [R192+UR9+0x3800], R102 ;  /* 0x00380066c0007988 */ /* 0x0081e40008000009 */
[----:B0-----:R-:W-:-:S06]  /*82c0*/  PRMT R102, RZ, 0x7610, R102 ;  /* 0x00007610ff667816 */ /* 0x001fcc0000000066 */
[----:B------:R0:W3:Y:S01]  /*82d0*/  @P0 LDG.E.U8 R102, desc[UR20][R104.64] ;  /* 0x0000001468660981 */ /* 0x0000e2000c1e1100 */
[----:B------:R-:W-:Y:S01]  /*82e0*/  LOP3.LUT R118, R192, 0x10, RZ, 0x3c, !PT ;  /* 0x00000010c0767812 */ /* 0x000fe200078e3cff */
[----:B0-----:R-:W-:Y:S02]  /*82f0*/  @P0 IMAD.MOV.U32 R104, RZ, RZ, R216 ;  /* 0x000000ffff680224 */ /* 0x001fe400078e00d8 */
[----:B------:R-:W-:Y:S01]  /*8300*/  @P0 IMAD.MOV.U32 R105, RZ, RZ, R215 ;  /* 0x000000ffff690224 */ /* 0x000fe200078e00d7 */
[----:B--2---:R0:W-:Y:S02]  /*8310*/  STS.U8 [R192+UR9+0x3c00], R101 ;  /* 0x003c0065c0007988 */ /* 0x0041e40008000009 */
[----:B0-----:R-:W-:-:S06]  /*8320*/  PRMT R101, RZ, 0x7610, R101 ;  /* 0x00007610ff657816 */ /* 0x001fcc0000000065 */
[----:B------:R0:W2:Y:S02]  /*8330*/  @P0 LDG.E.U8 R101, desc[UR20][R104.64] ;  /* 0x0000001468650981 */ /* 0x0000a4000c1e1100 */
[----:B0-----:R-:W-:Y:S02]  /*8340*/  @P0 IMAD.MOV.U32 R104, RZ, RZ, R232 ;  /* 0x000000ffff680224 */ /* 0x001fe400078e00e8 */
[----:B------:R-:W-:Y:S01]  /*8350*/  @P0 IMAD.MOV.U32 R105, RZ, RZ, R231 ;  /* 0x000000ffff690224 */ /* 0x000fe200078e00e7 */
[----:B---3--:R0:W-:Y:S02]  /*8360*/  STS.U8 [R118+UR9+0x2080], R102 ;  /* 0x0020806676007988 */ /* 0x0081e40008000009 */
[----:B0-----:R-:W-:-:S06]  /*8370*/  PRMT R102, RZ, 0x7610, R102 ;  /* 0x00007610ff667816 */ /* 0x001fcc0000000066 */
[----:B------:R0:W3:Y:S02]  /*8380*/  @P0 LDG.E.U8 R102, desc[UR20][R104.64] ;  /* 0x0000001468660981 */ /* 0x0000e4000c1e1100 */
        /* <DEDUP_REMOVED lines=33> */
[----:B0-----:R-:W-:Y:S02]  /*85a0*/  LOP3.LUT R118, R192, 0x20, RZ, 0x3c, !PT ;  /* 0x00000020c0767812 */ /* 0x001fe400078e3cff */
[----:B------:R-:W-:-:S06]  /*85b0*/  PRMT R101, RZ, 0x7610, R101 ;  /* 0x00007610ff657816 */ /* 0x000fcc0000000065 */
        /* <DEDUP_REMOVED lines=75> */
[----:B------:R0:W3:Y:S01]  /*8a70*/  @P0 LDG.E.U8 R102, desc[UR20][R104.64] ;  /* 0x0000001468660981 */ /* 0x0000e2000c1e1100 */
[----:B------:R-:W-:Y:S01]  /*8a80*/  @P0 IMAD.MOV.U32 R103, RZ, RZ, R221 ;  /* 0x000000ffff670224 */ /* 0x000fe200078e00dd */
[----:B0-----:R-:W-:Y:S02]  /*8a90*/  LOP3.LUT R104, R192, 0x40, RZ, 0x3c, !PT ;  /* 0x00000040c0687812 */ /* 0x001fe400078e3cff */
[----:B--2---:R0:W-:Y:S02]  /*8aa0*/  STS.U8 [R161+UR9+0x3d80], R101 ;  /* 0x003d8065a1007988 */ /* 0x0041e40008000009 */
[----:B0-----:R-:W-:Y:S02]  /*8ab0*/  PRMT R101, RZ, 0x7610, R101 ;  /* 0x00007610ff657816 */ /* 0x001fe40000000065 */
[----:B---3--:R0:W-:Y:S02]  /*8ac0*/  STS.U8 [R104+UR9+0x2200], R102 ;  /* 0x0022006668007988 */ /* 0x0081e40008000009 */
[----:B0-----:R-:W-:-:S05]  /*8ad0*/  @P0 IMAD.MOV.U32 R102, RZ, RZ, R222 ;  /* 0x000000ffff660224 */ /* 0x001fca00078e00de */
[----:B------:R0:W2:Y:S02]  /*8ae0*/  @P0 LDG.E.U8 R101, desc[UR20][R102.64] ;  /* 0x0000001466650981 */ /* 0x0000a4000c1e1100 */
[----:B0-----:R-:W-:Y:S02]  /*8af0*/  @P0 IMAD.MOV.U32 R102, RZ, RZ, R239 ;  /* 0x000000ffff660224 */ /* 0x001fe400078e00ef */
[----:B------:R-:W-:Y:S01]  /*8b00*/  @P0 IMAD.MOV.U32 R103, RZ, RZ, R237 ;  /* 0x000000ffff670224 */ /* 0x000fe200078e00ed */
[----:B--2---:R0:W-:Y:S02]  /*8b10*/  STS.U8 [R104+UR9+0x2600], R101 ;  /* 0x0026006568007988 */ /* 0x0041e40008000009 */
[----:B0-----:R-:W-:-:S06]  /*8b20*/  PRMT R101, RZ, 0x7610, R101 ;  /* 0x00007610ff657816 */ /* 0x001fcc0000000065 */
        /* <DEDUP_REMOVED lines=25> */
[----:B------:R0:W2:Y:S01]  /*8cc0*/  @P0 LDG.E.U8 R101, desc[UR20][R102.64] ;  /* 0x0000001466650981 */ /* 0x0000a2000c1e1100 */
[----:B------:R-:W-:Y:S01]  /*8cd0*/  @P0 IMAD.MOV.U32 R105, RZ, RZ, R207 ;  /* 0x000000ffff690224 */ /* 0x000fe200078e00cf */
[----:B0-----:R-:W-:Y:S02]  /*8ce0*/  PRMT R102, RZ, 0x7610, R102 ;  /* 0x00007610ff667816 */ /* 0x001fe40000000066 */
[----:B--2---:R0:W-:Y:S02]  /*8cf0*/  STS.U8 [R104+UR9+0x3e00], R101 ;  /* 0x003e006568007988 */ /* 0x0041e40008000009 */
[----:B0-----:R-:W-:-:S05]  /*8d00*/  @P0 IMAD.MOV.U32 R104, RZ, RZ, R208 ;  /* 0x000000ffff680224 */ /* 0x001fca00078e00d0 */
[----:B------:R-:W2:Y:S01]  /*8d10*/  @P0 LDG.E.U8 R102, desc[UR20][R104.64] ;  /* 0x0000001468660981 */ /* 0x000ea2000c1e1100 */
[----:B------:R-:W-:Y:S01]  /*8d20*/  LOP3.LUT R107, R192, 0x50, RZ, 0x3c, !PT ;  /* 0x00000050c06b7812 */ /* 0x000fe200078e3cff */
[----:B------:R-:W-:Y:S01]  /*8d30*/  @P0 IMAD.MOV.U32 R103, RZ, RZ, R223 ;  /* 0x000000ffff670224 */ /* 0x000fe200078e00df */
[----:B------:R-:W-:-:S03]  /*8d40*/  PRMT R101, RZ, 0x7610, R101 ;  /* 0x00007610ff657816 */ /* 0x000fc60000000065 */
[----:B--2---:R0:W-:Y:S02]  /*8d50*/  STS.U8 [R107+UR9+0x2280], R102 ;  /* 0x002280666b007988 */ /* 0x0041e40008000009 */
        /* <DEDUP_REMOVED lines=27> */
[----:B------:R-:W-:Y:S02]  /*8f10*/  @P0 IMAD.MOV.U32 R104, RZ, RZ, R210 ;  /* 0x000000ffff680224 */ /* 0x000fe400078e00d2 */
[----:B------:R-:W-:Y:S02]  /*8f20*/  @P0 IMAD.MOV.U32 R105, RZ, RZ, R209 ;  /* 0x000000ffff690224 */ /* 0x000fe400078e00d1 */
[----:B0-----:R-:W-:Y:S02]  /*8f30*/  @P0 IMAD.MOV.U32 R102, RZ, RZ, R167 ;  /* 0x000000ffff660224 */ /* 0x001fe400078e00a7 */
[----:B------:R-:W-:Y:S01]  /*8f40*/  @P0 IMAD.MOV.U32 R103, RZ, RZ, R113 ;  /* 0x000000ffff670224 */ /* 0x000fe200078e0071 */
[----:B--2---:R0:W-:Y:S02]  /*8f50*/  STS.U8 [R107+UR9+0x3a80], R101 ;  /* 0x003a80656b007988 */ /* 0x0041e40008000009 */
[----:B0-----:R-:W-:-:S06]  /*8f60*/  PRMT R101, RZ, 0x7610, R101 ;  /* 0x00007610ff657816 */ /* 0x001fcc0000000065 */
[----:B------:R0:W2:Y:S02]  /*8f70*/  @P0 LDG.E.U8 R101, desc[UR20][R102.64] ;  /* 0x0000001466650981 */ /* 0x0000a4000c1e1100 */
[----:B0-----:R-:W-:-:S06]  /*8f80*/  PRMT R102, RZ, 0x7610, R102 ;  /* 0x00007610ff667816 */ /* 0x001fcc0000000066 */
[----:B------:R-:W3:Y:S01]  /*8f90*/  @P0 LDG.E.U8 R102, desc[UR20][R104.64] ;  /* 0x0000001468660981 */ /* 0x000ee2000c1e1100 */
[----:B------:R-:W-:-:S03]  /*8fa0*/  @P0 IMAD.MOV.U32 R103, RZ, RZ, R225 ;  /* 0x000000ffff670224 */ /* 0x000fc600078e00e1 */
[----:B--2---:R0:W-:Y:S02]  /*8fb0*/  STS.U8 [R107+UR9+0x3e80], R101 ;  /* 0x003e80656b007988 */ /* 0x0041e40008000009 */
[----:B0-----:R-:W-:Y:S02]  /*8fc0*/  LOP3.LUT R107, R192, 0x60, RZ, 0x3c, !PT ;  /* 0x00000060c06b7812 */ /* 0x001fe400078e3cff */
[----:B------:R-:W-:-:S03]  /*8fd0*/  PRMT R101, RZ, 0x7610, R101 ;  /* 0x00007610ff657816 */ /* 0x000fc60000000065 */
        /* <DEDUP_REMOVED lines=41> */
[----:B------:R-:W-:Y:S04]  /*9270*/  STS.U8 [R107+UR9+0x3f80], R106 ;  /* 0x003f806a6b007988 */ /* 0x000fe80008000009 */
        /* <DEDUP_REMOVED lines=25> */
[----:B------:R-:W-:Y:S04]  /*9410*/  STL [R1+0x118], R138 ;  /* 0x0001188a01007387 */ /* 0x000fe80000100800 */
[----:B------:R-:W-:Y:S04]  /*9420*/  STL [R1+0xfc], R165 ;  /* 0x0000fca501007387 */ /* 0x000fe80000100800 */
[----:B------:R-:W-:Y:S04]  /*9430*/  STL [R1+0x104], R149 ;  /* 0x0001049501007387 */ /* 0x000fe80000100800 */
[----:B------:R0:W5:Y:S04]  /*9440*/  LDL.LU R18, [R1+0x190] ;  /* 0x0001900001127983 */ /* 0x0001680000300800 */
[----:B------:R-:W-:Y:S04]  /*9450*/  STL [R1+0x10c], R113 ;  /* 0x00010c7101007387 */ /* 0x000fe80000100800 */
[----:B------:R0:W5:Y:S04]  /*9460*/  LDL.LU R25, [R1+0x18c] ;  /* 0x00018c0001197983 */ /* 0x0001680000300800 */
[----:B------:R-:W-:Y:S04]  /*9470*/  STL [R1+0x11c], R150 ;  /* 0x00011c9601007387 */ /* 0x000fe80000100800 */
[----:B------:R-:W-:Y:S04]  /*9480*/  STL [R1+0x114], R139 ;  /* 0x0001148b01007387 */ /* 0x000fe80000100800 */
[----:B------:R0:W5:Y:S04]  /*9490*/  LDL.LU R16, [R1+0x188] ;  /* 0x0001880001107983 */ /* 0x0001680000300800 */
        /* <DEDUP_REMOVED lines=19> */
[----:B--2---:R2:W-:Y:S02]  /*95d0*/  STS.U8 [R107+UR9+0x3780], R101 ;  /* 0x003780656b007988 */ /* 0x0045e40008000009 */
[----:B--2---:R-:W-:-:S06]  /*95e0*/  PRMT R101, RZ, 0x7610, R101 ;  /* 0x00007610ff657816 */ /* 0x004fcc0000000065 */
[----:B------:R-:W2:Y:S01]  /*95f0*/  @P0 LDG.E.U8 R101, desc[UR20][R102.64] ;  /* 0x0000001466650981 */ /* 0x000ea2000c1e1100 */
[----:B------:R-:W-:-:S04]  /*9600*/  UISETP.NE.U32.AND UP1, UPT, UR7, URZ, UPT ;  /* 0x000000ff0700728c */ /* 0x000fc8000bf25070 */
[----:B------:R-:W-:Y:S02]  /*9610*/  UISETP.LT.OR UP3, UPT, UR24, 0x80, UP1 ;  /* 0x000000801800788c */ /* 0x000fe40008f61670 */
[----:B------:R-:W-:Y:S01]  /*9620*/  UISETP.GE.AND UP2, UPT, UR24, 0x100, UPT ;  /* 0x000001001800788c */ /* 0x000fe2000bf46270 */
[----:B--2---:R0:W-:Y:S01]  /*9630*/  STS.U8 [R107+UR9+0x3b80], R101 ;  /* 0x003b80656b007988 */ /* 0x0041e20008000009 */
[----:B-1----:R1:W-:Y:S06]  /*9640*/  MEMBAR.ALL.CTA ;  /* 0x0000000000007992 */ /* 0x0023ec0000008000 */
[----:B-1----:R-:W1:Y:S02]  /*9650*/  FENCE.VIEW.ASYNC.S ;  /* 0x00000000000073c6 */ /* 0x002e640000000000 */
[----:B-1----:R-:W-:Y:S06]  /*9660*/  BAR.SYNC.DEFER_BLOCKING 0x0 ;  /* 0x0000000000007b1d */ /* 0x002fec0000010000 */
[----:B------:R-:W-:Y:S05]  /*9670*/  BRA.U UP3, `(.L_x_6) ;  /* 0x0000000103847547 */ /* 0x000fea000b800000 */
[----:B------:R-:W-:Y:S02]  /*9680*/  UIADD3 UR4, UPT, UPT, UR9, 0x2000, URZ ;  /* 0x0000200009047890 */ /* 0x000fe4000fffe0ff */
[----:B------:R-:W-:Y:S02]  /*9690*/  USHF.R.U32.HI UR14, URZ, 0x4, UR9 ;  /* 0x00000004ff0e7899 */ /* 0x000fe40008011609 */
[----:B------:R-:W-:Y:S02]  /*96a0*/  USHF.R.U32.HI UR4, URZ, 0x4, UR4 ;  /* 0x00000004ff047899 */ /* 0x000fe40008011604 */
[----:B------:R-:W-:Y:S02]  /*96b0*/  USGXT.U32 UR14, UR14, 0xe ;  /* 0x0000000e0e0e789a */ /* 0x000fe40008000000 */
[----:B------:R-:W-:Y:S02]  /*96c0*/  USGXT.U32 UR16, UR4, 0xe ;  /* 0x0000000e0410789a */ /* 0x000fe40008000000 */
[----:B------:R-:W-:-:S02]  /*96d0*/  UIADD3 UR34, UP3, UPT, UR14, 0x80, URZ ;  /* 0x000000800e227890 */ /* 0x000fc4000ff7e0ff */
[----:B------:R-:W-:Y:S01]  /*96e0*/  UIADD3 UR32, UP4, UPT, UR16, 0x2, URZ ;  /* 0x0000000210207890 */ /* 0x000fe2000ff9e0ff */
[----:B------:R-:W-:Y:S01]  /*96f0*/  UMOV UR4, URZ ;  /* 0x000000ff00047c82 */ /* 0x000fe20008000000 */
[----:B------:R-:W-:Y:S01]  /*9700*/  UMOV UR36, 0x0 ;  /* 0x0000000000247882 */ /* 0x000fe20000000000 */
[----:B------:R-:W-:Y:S02]  /*9710*/  UIADD3.X UR35, UPT, UPT, UR4, -0x7fffbfe0, URZ, UP3, !UPT ;  /* 0x8000402004237890 */ /* 0x000fe40009ffe4ff */
[----:B------:R-:W-:Y:S02]  /*9720*/  UIADD3.X UR33, UPT, UPT, UR4, 0x40004040, URZ, UP4, !UPT ;  /* 0x4000404004217890 */ /* 0x000fe4000a7fe4ff */
[----:B------:R-:W-:Y:S02]  /*9730*/  UIADD3.64 UR18, UPT, UPT, UR34, 0x80, URZ ;  /* 0x0000008022127897 */ /* 0x000fe4000fffe0ff */
[----:B------:R-:W-:Y:S02]  /*9740*/  UIADD3.64 UR26, UPT, UPT, UR32, 0x2, URZ ;  /* 0x00000002201a7897 */ /* 0x000fe4000fffe0ff */
[----:B------:R-:W-:-:S02]  /*9750*/  UIADD3.64 UR28, UPT, UPT, UR34, 0x100, URZ ;  /* 0x00000100221c7897 */ /* 0x000fc4000fffe0ff */
[----:B------:R-:W-:Y:S01]  /*9760*/  UIADD3.64 UR30, UPT, UPT, UR32, 0x4, URZ ;  /* 0x00000004201e7897 */ /* 0x000fe2000fffe0ff */
[----:B------:R-:W-:Y:S01]  /*9770*/  UMOV UR37, 0x4108490 ;  /* 0x0410849000257882 */ /* 0x000fe20000000000 */
[----:B------:R-:W-:Y:S01]  /*9780*/  UMOV UR15, 0x80004020 ;  /* 0x80004020000f7882 */ /* 0x000fe20000000000 */
[----:B------:R-:W-:Y:S01]  /*9790*/  UMOV UR17, 0x40004040 ;  /* 0x4000404000117882 */ /* 0x000fe20000000000 */
[----:B------:R-:W-:Y:S01]  /*97a0*/  UMOV UR38, 0x0 ;  /* 0x0000000000267882 */ /* 0x000fe20000000000 */
[----:B------:R-:W-:Y:S01]  /*97b0*/  UMOV UR39, 0x4108490 ;  /* 0x0410849000277882 */ /* 0x000fe20000000000 */
[----:B------:R-:W-:Y:S01]  /*97c0*/  UMOV UR40, 0x0 ;  /* 0x0000000000287882 */ /* 0x000fe20000000000 */
[----:B------:R-:W-:Y:S01]  /*97d0*/  UMOV UR41, 0x4108490 ;  /* 0x0410849000297882 */ /* 0x000fe20000000000 */
[----:B------:R-:W-:Y:S01]  /*97e0*/  UMOV UR4, UR6 ;  /* 0x0000000600047c82 */ /* 0x000fe20008000000 */
[----:B------:R-:W-:Y:S01]  /*97f0*/  UMOV UR5, URZ ;  /* 0x000000ff00057c82 */ /* 0x000fe20008000000 */
[----:B------:R1:W-:Y:S01]  /*9800*/  UTCQMMA gdesc[UR14], gdesc[UR16], tmem[UR8], tmem[UR36], idesc[UR37], !UPT ;  /* 0x00ff24100e0075ea */ /* 0x0003e2000f800308 */
[----:B------:R-:W-:Y:S01]  /*9810*/  UMOV UR42, 0x0 ;  /* 0x00000000002a7882 */ /* 0x000fe20000000000 */
[----:B------:R-:W-:Y:S01]  /*9820*/  UMOV UR43, 0x4108490 ;  /* 0x04108490002b7882 */ /* 0x000fe20000000000 */
[----:B------:R1:W-:Y:S01]  /*9830*/  UTCQMMA gdesc[UR34], gdesc[UR32], tmem[UR8], tmem[UR38], idesc[UR39], UPT ;  /* 0x00ff2620220075ea */ /* 0x0003e2000b800308 */
[----:B------:R-:W-:Y:S01]  /*9840*/  UMOV UR4, UR4 ;  /* 0x0000000400047c82 */ /* 0x000fe20008000000 */
[----:B------:R1:W-:Y:S01]  /*9850*/  UTCQMMA gdesc[UR18], gdesc[UR26], tmem[UR8], tmem[UR40], idesc[UR41], UPT ;  /* 0x00ff281a120075ea */ /* 0x0003e2000b800308 */
[----:B------:R1:W-:Y:S01]  /*9860*/  UTCQMMA gdesc[UR28], gdesc[UR30], tmem[UR8], tmem[UR42], idesc[UR43], UPT ;  /* 0x00ff2a1e1c0075ea */ /* 0x0003e2000b800308 */
[----:B------:R1:W-:Y:S01]  /*9870*/  UTCBAR [UR4], URZ ;  /* 0x000000ff040073e9 */ /* 0x0003e200080000ff */
[----:B------:R-:W-:Y:S01]  /*9880*/  NOP ;  /* 0x0000000000007918 */ /* 0x000fe20000000000 */
.L_x_6:
[----:B-1----:R-:W-:Y:S01]  /*9890*/  UMOV UR4, URZ ;  /* 0x000000ff00047c82 */ /* 0x002fe20008000000 */
[----:B------:R-:W-:Y:S05]  /*98a0*/  BRA.U !UP2, `(.L_x_7) ;  /* 0x0000005d0af07547 */ /* 0x000fea000b800000 */
[----:B------:R-:W-:Y:S01]  /*98b0*/  USHF.L.U32 UR11, UR12, 0x7, URZ ;  /* 0x000000070c0b7899 */ /* 0x000fe200080006ff */
[----:B0-----:R-:W-:Y:S01]  /*98c0*/  IMAD.MOV.U32 R101, RZ, RZ, RZ ;  /* 0x000000ffff657224 */ /* 0x001fe200078e00ff */
[----:B------:R-:W-:Y:S02]  /*98d0*/  USHF.L.U32 UR18, UR13, 0x7, URZ ;  /* 0x000000070d127899 */ /* 0x000fe400080006ff */
[----:B------:R-:W-:Y:S02]  /*98e0*/  USHF.R.S32.HI UR7, URZ, 0x1f, UR24 ;  /* 0x0000001fff077899 */ /* 0x000fe40008011418 */
[----:B------:R-:W-:Y:S02]  /*98f0*/  UIADD3 UR12, UPT, UPT, UR9, 0x4000, URZ ;  /* 0x00004000090c7890 */ /* 0x000fe4000fffe0ff */
[----:B------:R-:W-:Y:S02]  /*9900*/  UIADD3 UR13, UPT, UPT, UR9, 0x6000, URZ ;  /* 0x00006000090d7890 */ /* 0x000fe4000fffe0ff */
[----:B------:R-:W-:-:S02]  /*9910*/  ULEA.HI UR7, UR7, UR24, URZ, 0x7 ;  /* 0x0000001807077291 */ /* 0x000fc4000f8f38ff */
[----:B------:R-:W-:Y:S02]  /*9920*/  USHF.R.U32.HI UR12, URZ, 0x4, UR12 ;  /* 0x00000004ff0c7899 */ /* 0x000fe4000801160c */
[----:B------:R-:W-:Y:S02]  /*9930*/  USHF.R.U32.HI UR13, URZ, 0x4, UR13 ;  /* 0x00000004ff0d7899 */ /* 0x000fe4000801160d */
[----:B------:R-:W-:Y:S02]  /*9940*/  USHF.R.S32.HI UR7, URZ, 0x7, UR7 ;  /* 0x00000007ff077899 */ /* 0x000fe40008011407 */
[----:B------:R-:W-:Y:S02]  /*9950*/  USGXT.U32 UR12, UR12, 0xe ;  /* 0x0000000e0c0c789a */ /* 0x000fe40008000000 */
[----:B------:R-:W-:Y:S02]  /*9960*/  USGXT.U32 UR14, UR13, 0xe ;  /* 0x0000000e0d0e789a */ /* 0x000fe40008000000 */
[----:B------:R-:W-:-:S02]  /*9970*/  UIADD3 UR26, UP2, UPT, UR12, 0x80, URZ ;  /* 0x000000800c1a7890 */ /* 0x000fc4000ff5e0ff */
[----:B------:R-:W-:Y:S02]  /*9980*/  UISETP.LT.AND UP4, UPT, UR7, 0x2, UPT ;  /* 0x000000020700788c */ /* 0x000fe4000bf81270 */
[----:B------:R-:W-:Y:S01]  /*9990*/  UIADD3 UR28, UP3, UPT, UR14, 0x2, URZ ;  /* 0x000000020e1c7890 */ /* 0x000fe2000ff7e0ff */
[----:B------:R-:W-:Y:S01]  /*99a0*/  UMOV UR4, URZ ;  /* 0x000000ff00047c82 */ /* 0x000fe20008000000 */
[----:B------:R-:W-:Y:S01]  /*99b0*/  UMOV UR5, URZ ;  /* 0x000000ff00057c82 */ /* 0x000fe20008000000 */
[----:B------:R-:W-:Y:S02]  /*99c0*/  UIADD3.X UR27, UPT, UPT, UR4, -0x7fffbfe0, URZ, UP2, !UPT ;  /* 0x80004020041b7890 */ /* 0x000fe400097fe4ff */
[----:B------:R-:W-:Y:S02]  /*99d0*/  USEL UR7, UR7, 0x2, !UP4 ;  /* 0x0000000207077887 */ /* 0x000fe4000e000000 */
[----:B------:R-:W-:Y:S02]  /*99e0*/  UIADD3.X UR29, UPT, UPT, UR5, 0x40004040, URZ, UP3, !UPT ;  /* 0x40004040051d7890 */ /* 0x000fe40009ffe4ff */
[----:B------:R-:W-:-:S02]  /*99f0*/  UIADD3 UR22, UPT, UPT, UR22, -0x80, URZ ;  /* 0xffffff8016167890 */ /* 0x000fc4000fffe0ff */
[----:B------:R-:W-:Y:S02]  /*9a00*/  USHF.R.S32.HI UR25, URZ, 0x1f, UR11 ;  /* 0x0000001fff197899 */ /* 0x000fe4000801140b */
[----:B------:R-:W-:Y:S02]  /*9a10*/  USHF.R.S32.HI UR38, URZ, 0x1f, UR18 ;  /* 0x0000001fff267899 */ /* 0x000fe40008011412 */
[----:B------:R-:W-:Y:S02]  /*9a20*/  UIADD3 UR19, UPT, UPT, UR7, -0x1, URZ ;  /* 0xffffffff07137890 */ /* 0x000fe4000fffe0ff */
[----:B------:R-:W-:Y:S02]  /*9a30*/  UIADD3.64 UR30, UPT, UPT, UR26, 0x80, URZ ;  /* 0x000000801a1e7897 */ /* 0x000fe4000fffe0ff */
[----:B------:R-:W-:Y:S02]  /*9a40*/  UIADD3.64 UR32, UPT, UPT, UR28, 0x2, URZ ;  /* 0x000000021c207897 */ /* 0x000fe4000fffe0ff */
[----:B------:R-:W-:-:S02]  /*9a50*/  UIADD3.64 UR34, UPT, UPT, UR26, 0x100, URZ ;  /* 0x000001001a227897 */ /* 0x000fc4000fffe0ff */
[----:B------:R-:W-:Y:S01]  /*9a60*/  UIADD3.64 UR36, UPT, UPT, UR28, 0x4, URZ ;  /* 0x000000041c247897 */ /* 0x000fe2000fffe0ff */
[----:B------:R-:W-:-:S11]  /*9a70*/  UMOV UR23, 0x1 ;  /* 0x0000000100177882 */ /* 0x000fd60000000000 */
.L_x_10:
[----:B------:R-:W2:Y:S04]  /*9a80*/  LDL.LU R113, [R1+0x120] ;  /* 0x0001200001717983 */ /* 0x000ea80000300800 */
[----:B------:R-:W3:Y:S04]  /*9a90*/  LDL.LU R112, [R1+0x118] ;  /* 0x0001180001707983 */ /* 0x000ee80000300800 */
[----:B------:R-:W4:Y:S04]  /*9aa0*/  LDL.LU R111, [R1+0x110] ;  /* 0x00011000016f7983 */ /* 0x000f280000300800 */
[----:B------:R-:W4:Y:S04]  /*9ab0*/  LDL.LU R110, [R1+0x108] ;  /* 0x00010800016e7983 */ /* 0x000f280000300800 */
[----:B------:R-:W4:Y:S04]  /*9ac0*/  LDL.LU R109, [R1+0x100] ;  /* 0x00010000016d7983 */ /* 0x000f280000300800 */
[----:B------:R-:W4:Y:S04]  /*9ad0*/  LDL.LU R108, [R1+0x11c] ;  /* 0x00011c00016c7983 */ /* 0x000f280000300800 */
[----:B------:R-:W4:Y:S04]  /*9ae0*/  LDL.LU R107, [R1+0xf8] ;  /* 0x0000f800016b7983 */ /* 0x000f280000300800 */
[----:B------:R-:W4:Y:S01]  /*9af0*/  LDL.LU R103, [R1+0x114] ;  /* 0x0001140001677983 */ /* 0x000f220000300800 */
[----:B------:R-:W0:Y:S03]  /*9b00*/  S2R R102, SR_TID.X ;  /* 0x0000000000667919 */ /* 0x000e260000002100 */
[----:B------:R-:W4:Y:S04]  /*9b10*/  LDL.LU R106, [R1+0xf0] ;  /* 0x0000f000016a7983 */ /* 0x000f280000300800 */
[----:B------:R-:W4:Y:S04]  /*9b20*/  LDL.LU R105, [R1+0x10c] ;  /* 0x00010c0001697983 */ /* 0x000f280000300800 */
[----:B------:R-:W4:Y:S01]  /*9b30*/  LDL.LU R104, [R1+0xe8] ;  /* 0x0000e80001687983 */ /* 0x000f220000300800 */
[----:B------:R-:W-:Y:S01]  /*9b40*/  IMAD.U32 R101, R101, -0x80000000, RZ ;  /* 0x8000000065657824 */ /* 0x000fe200078e00ff */
[----:B0-----:R-:W-:-:S04]  /*9b50*/  SHF.R.U32.HI R102, RZ, 0x6, R102 ;  /* 0x00000006ff667819 */ /* 0x001fc80000011666 */
[----:B------:R-:W-:-:S04]  /*9b60*/  SGXT.U32 R102, R102, 0x1 ;  /* 0x000000016666781a */ /* 0x000fc80000000000 */
[----:B------:R-:W-:Y:S02]  /*9b70*/  ISETP.GE.AND P0, PT, R102, UR22, PT ;  /* 0x0000001666007c0c */ /* 0x000fe4000bf06270 */
[----:B--2---:R-:W-:Y:S02]  /*9b80*/  IADD3 R113, P6, PT, R113, UR18, RZ ;  /* 0x0000001271717c10 */ /* 0x004fe4000ffde0ff */
[----:B---3--:R-:W-:-:S03]  /*9b90*/  IADD3 R112, P1, PT, R112, UR18, RZ ;  /* 0x0000001270707c10 */ /* 0x008fc6000ff3e0ff */
[----:B------:R-:W-:Y:S01]  /*9ba0*/  STL [R1+0x120], R113 ;  /* 0x0001207101007387 */ /* 0x000fe20000100800 */
[----:B----4-:R-:W-:-:S03]  /*9bb0*/  IADD3 R111, P3, PT, R111, UR18, RZ ;  /* 0x000000126f6f7c10 */ /* 0x010fc6000ff7e0ff */
[----:B------:R-:W-:Y:S01]  /*9bc0*/  STL [R1+0x118], R112 ;  /* 0x0001187001007387 */ /* 0x000fe20000100800 */
[----:B------:R-:W-:-:S03]  /*9bd0*/  IADD3 R110, P4, PT, R110, UR18, RZ ;  /* 0x000000126e6e7c10 */ /* 0x000fc6000ff9e0ff */
[----:B------:R-:W-:Y:S01]  /*9be0*/  STL [R1+0x110], R111 ;  /* 0x0001106f01007387 */ /* 0x000fe20000100800 */
[----:B------:R-:W-:-:S03]  /*9bf0*/  IADD3 R109, P5, PT, R109, UR18, RZ ;  /* 0x000000126d6d7c10 */ /* 0x000fc6000ffbe0ff */
[----:B------:R-:W-:Y:S01]  /*9c00*/  STL [R1+0x108], R110 ;  /* 0x0001086e01007387 */ /* 0x000fe20000100800 */
[----:B------:R-:W-:-:S03]  /*9c10*/  IADD3.X R108, PT, PT, R108, UR38, RZ, P6, !PT ;  /* 0x000000266c6c7c10 */ /* 0x000fc6000b7fe4ff */
[----:B------:R-:W-:Y:S01]  /*9c20*/  STL [R1+0x100], R109 ;  /* 0x0001006d01007387 */ /* 0x000fe20000100800 */
[----:B------:R-:W-:Y:S02]  /*9c30*/  IADD3 R107, P6, PT, R107, UR18, RZ ;  /* 0x000000126b6b7c10 */ /* 0x000fe4000ffde0ff */
[----:B------:R-:W-:-:S05]  /*9c40*/  IADD3.X R103, PT, PT, R103, UR38, RZ, P1, !PT ;  /* 0x0000002667677c10 */ /* 0x000fca0008ffe4ff */
[----:B------:R0:W-:Y:S04]  /*9c50*/  STL [R1+0x114], R103 ;  /* 0x0001146701007387 */ /* 0x0001e80000100800 */
[----:B------:R-:W-:Y:S04]  /*9c60*/  STL [R1+0x11c], R108 ;  /* 0x00011c6c01007387 */ /* 0x000fe80000100800 */
[----:B0-----:R-:W2:Y:S01]  /*9c70*/  LDL.LU R103, [R1+0x104] ;  /* 0x0001040001677983 */ /* 0x001ea20000300800 */
[----:B------:R-:W-:Y:S02]  /*9c80*/  IADD3.X R105, PT, PT, R105, UR38, RZ, P3, !PT ;  /* 0x0000002669697c10 */ /* 0x000fe40009ffe4ff */
[----:B------:R-:W-:Y:S01]  /*9c90*/  IADD3 R106, P1, PT, R106, UR18, RZ ;  /* 0x000000126a6a7c10 */ /* 0x000fe2000ff3e0ff */
[----:B------:R-:W-:Y:S04]  /*9ca0*/  STL [R1+0xf8], R107 ;  /* 0x0000f86b01007387 */ /* 0x000fe80000100800 */
[----:B------:R-:W3:Y:S01]  /*9cb0*/  LDL.LU R102, [R1+0xe0] ;  /* 0x0000e00001667983 */ /* 0x000ee20000300800 */
[----:B------:R-:W-:-:S03]  /*9cc0*/  IADD3 R104, P3, PT, R104, UR18, RZ ;  /* 0x0000001268687c10 */ /* 0x000fc6000ff7e0ff */
[----:B------:R0:W-:Y:S04]  /*9cd0*/  STL [R1+0x10c], R105 ;  /* 0x00010c6901007387 */ /* 0x0001e80000100800 */
[----:B------:R1:W-:Y:S04]  /*9ce0*/  STL [R1+0xf0], R106 ;  /* 0x0000f06a01007387 */ /* 0x0003e80000100800 */
[----:B0-----:R-:W4:Y:S04]  /*9cf0*/  LDL.LU R105, [R1+0xfc] ;  /* 0x0000fc0001697983 */ /* 0x001f280000300800 */
[----:B------:R-:W4:Y:S04]  /*9d00*/  LDL.LU R129, [R1+0xd8] ;  /* 0x0000d80001817983 */ /* 0x000f280000300800 */
[----:B------:R-:W4:Y:S04]  /*9d10*/  LDL.LU R128, [R1+0xf4] ;  /* 0x0000f40001807983 */ /* 0x000f280000300800 */
[----:B------:R-:W4:Y:S04]  /*9d20*/  LDL.LU R127, [R1+0xd0] ;  /* 0x0000d000017f7983 */ /* 0x000f280000300800 */
[----:B------:R0:W-:Y:S04]  /*9d30*/  STL [R1+0xe8], R104 ;  /* 0x0000e86801007387 */ /* 0x0001e80000100800 */
[----:B------:R-:W4:Y:S04]  /*9d40*/  LDL.LU R126, [R1+0xec] ;  /* 0x0000ec00017e7983 */ /* 0x000f280000300800 */
        /* <DEDUP_REMOVED lines=19> */
[----:B-1----:R-:W4:Y:S04]  /*9e80*/  LDL.LU R106, [R1+0x9c] ;  /* 0x00009c00016a7983 */ /* 0x002f280000300800 */
[----:B0-----:R-:W4:Y:S01]  /*9e90*/  LDL.LU R104, [R1+0x78] ;  /* 0x0000780001687983 */ /* 0x001f220000300800 */
[----:B--2---:R-:W-:-:S05]  /*9ea0*/  IADD3.X R103, PT, PT, R103, UR38, RZ, P4, !PT ;  /* 0x0000002667677c10 */ /* 0x004fca000a7fe4ff */
[----:B------:R0:W-:Y:S01]  /*9eb0*/  STL [R1+0x104], R103 ;  /* 0x0001046701007387 */ /* 0x0001e20000100800 */
[----:B---3--:R-:W-:-:S03]  /*9ec0*/  IADD3 R102, P4, PT, R102, UR18, RZ ;  /* 0x0000001266667c10 */ /* 0x008fc6000ff9e0ff */
[----:B0-----:R-:W2:Y:S04]  /*9ed0*/  LDL.LU R103, [R1+0x94] ;  /* 0x0000940001677983 */ /* 0x001ea80000300800 */
[----:B------:R0:W-:Y:S04]  /*9ee0*/  STL [R1+0xe0], R102 ;  /* 0x0000e06601007387 */ /* 0x0001e80000100800 */
[----:B0-----:R-:W3:Y:S01]  /*9ef0*/  LDL.LU R102, [R1+0x70] ;  /* 0x0000700001667983 */ /* 0x001ee20000300800 */
[----:B----4-:R-:W-:Y:S02]  /*9f00*/  IADD3.X R105, PT, PT, R105, UR38, RZ, P5, !PT ;  /* 0x0000002669697c10 */ /* 0x010fe4000affe4ff */
[----:B------:R-:W-:-:S02]  /*9f10*/  IADD3 R129, P5, PT, R129, UR18, RZ ;  /* 0x0000001281817c10 */ /* 0x000fc4000ffbe0ff */
[----:B------:R-:W-:Y:S01]  /*9f20*/  IADD3.X R128, PT, PT, R128, UR38, RZ, P6, !PT ;  /* 0x0000002680807c10 */ /* 0x000fe2000b7fe4ff */
[----:B------:R0:W-:Y:S01]  /*9f30*/  STL [R1+0xfc], R105 ;  /* 0x0000fc6901007387 */ /* 0x0001e20000100800 */
[----:B------:R-:W-:Y:S02]  /*9f40*/  IADD3 R127, P6, PT, R127, UR18, RZ ;  /* 0x000000127f7f7c10 */ /* 0x000fe4000ffde0ff */
[----:B------:R-:W-:Y:S01]  /*9f50*/  IADD3.X R126, PT, PT, R126, UR38, RZ, P1, !PT ;  /* 0x000000267e7e7c10 */ /* 0x000fe20008ffe4ff */
[----:B0-----:R-:W4:Y:S01]  /*9f60*/  LDL.LU R105, [R1+0x8c] ;  /* 0x00008c0001697983 */ /* 0x001f220000300800 */
[----:B------:R-:W-:-:S03]  /*9f70*/  IADD3 R125, P1, PT, R125, UR18, RZ ;  /* 0x000000127d7d7c10 */ /* 0x000fc6000ff3e0ff */
[----:B------:R-:W-:Y:S01]  /*9f80*/  STL [R1+0xd8], R129 ;  /* 0x0000d88101007387 */ /* 0x000fe20000100800 */
[----:B------:R-:W-:-:S03]  /*9f90*/  IADD3.X R124, PT, PT, R124, UR38, RZ, P3, !PT ;  /* 0x000000267c7c7c10 */ /* 0x000fc60009ffe4ff */
[----:B------:R-:W-:Y:S01]  /*9fa0*/  STL [R1+0xf4], R128 ;  /* 0x0000f48001007387 */ /* 0x000fe20000100800 */
        /* <DEDUP_REMOVED lines=37> */
[----:B------:R-:W-:Y:S04]  /*a200*/  STL [R1+0x88], R109 ;  /* 0x0000886d01007387 */ /* 0x000fe80000100800 */
[----:B------:R-:W-:Y:S04]  /*a210*/  STL [R1+0xa4], R108 ;  /* 0x0000a46c01007387 */ /* 0x000fe80000100800 */
[----:B------:R0:W-:Y:S04]  /*a220*/  STL [R1+0x78], R104 ;  /* 0x0000786801007387 */ /* 0x0001e80000100800 */
[----:B------:R-:W-:Y:S04]  /*a230*/  STL [R1+0x80], R107 ;  /* 0x0000806b01007387 */ /* 0x000fe80000100800 */
[----:B0-----:R-:W4:Y:S04]  /*a240*/  LDL.LU R104, [R1+0x68] ;  /* 0x0000680001687983 */ /* 0x001f280000300800 */
[----:B------:R-:W-:Y:S01]  /*a250*/  STL [R1+0x9c], R106 ;  /* 0x00009c6a01007387 */ /* 0x000fe20000100800 */
[----:B--2---:R-:W-:-:S05]  /*a260*/  IADD3.X R103, PT, PT, R103, UR38, RZ, P3, !PT ;  /* 0x0000002667677c10 */ /* 0x004fca0009ffe4ff */
[----:B------:R0:W-:Y:S01]  /*a270*/  STL [R1+0x94], R103 ;  /* 0x0000946701007387 */ /* 0x0001e20000100800 */
[----:B---3--:R-:W-:-:S03]  /*a280*/  IADD3 R102, P3, PT, R102, UR18, RZ ;  /* 0x0000001266667c10 */ /* 0x008fc6000ff7e0ff */
[----:B0-----:R-:W2:Y:S04]  /*a290*/  LDL.LU R103, [R1+0x84] ;  /* 0x0000840001677983 */ /* 0x001ea80000300800 */
[----:B------:R0:W-:Y:S04]  /*a2a0*/  STL [R1+0x70], R102 ;  /* 0x0000706601007387 */ /* 0x0001e80000100800 */
[----:B0-----:R-:W3:Y:S01]  /*a2b0*/  LDL.LU R102, [R1+0x60] ;  /* 0x0000600001667983 */ /* 0x001ee20000300800 */
[----:B----4-:R-:W-:-:S03]  /*a2c0*/  IADD3.X R105, PT, PT, R105, UR38, RZ, P4, !PT ;  /* 0x0000002669697c10 */ /* 0x010fc6000a7fe4ff */
        /* <DEDUP_REMOVED lines=24> */
[----:B------:R-:W4:Y:S01]  /*a450*/  LDL.LU R106, [R1] ;  /* 0x00000000016a7983 */ /* 0x000f220000300800 */
[----:B------:R-:W-:-:S03]  /*a460*/  IADD3 R104, P4, PT, R104, UR18, RZ ;  /* 0x0000001268687c10 */ /* 0x000fc6000ff9e0ff */
[----:B0-----:R-:W4:Y:S04]  /*a470*/  LDL.LU R105, [R1+0x1c] ;  /* 0x00001c0001697983 */ /* 0x001f280000300800 */
[----:B------:R0:W-:Y:S04]  /*a480*/  STL [R1+0x68], R104 ;  /* 0x0000686801007387 */ /* 0x0001e80000100800 */
        /* <DEDUP_REMOVED lines=10> */
[----:B------:R-:W-:Y:S01]  /*a530*/  STL [R1+0x7c], R129 ;  /* 0x00007c8101007387 */ /* 0x000fe20000100800 */
[----:B------:R-:W-:Y:S02]  /*a540*/  IADD3 R126, P1, PT, R126, UR18, RZ ;  /* 0x000000127e7e7c10 */ /* 0x000fe4000ff3e0ff */
[----:B------:R-:W-:Y:S01]  /*a550*/  IADD3.X R125, PT, PT, R125, UR38, RZ, P3, !PT ;  /* 0x000000267d7d7c10 */ /* 0x000fe20009ffe4ff */
        /* <DEDUP_REMOVED lines=43> */
[----:B------:R0:W-:Y:S04]  /*a810*/  STL [R1], R106 ;  /* 0x0000006a01007387 */ /* 0x0001e80000100800 */
[----:B------:R1:W-:Y:S01]  /*a820*/  STL [R1+0x1c], R105 ;  /* 0x00001c6901007387 */ /* 0x0003e20000100800 */
[----:B------:R-:W-:Y:S02]  /*a830*/  IADD3.X R104, PT, PT, R104, UR38, RZ, P4, !PT ;  /* 0x0000002668687c10 */ /* 0x000fe4000a7fe4ff */
[----:B--2---:R-:W-:-:S03]  /*a840*/  IADD3.X R103, PT, PT, R103, UR38, RZ, P5, !PT ;  /* 0x0000002667677c10 */ /* 0x004fc6000affe4ff */
[----:B------:R2:W-:Y:S01]  /*a850*/  STL [R1+0x14], R104 ;  /* 0x0000146801007387 */ /* 0x0005e20000100800 */
[----:B------:R-:W-:Y:S02]  /*a860*/  IADD3 R247, P5, PT, R247, UR18, RZ ;  /* 0x00000012f7f77c10 */ /* 0x000fe4000ffbe0ff */
[----:B---3--:R-:W-:Y:S01]  /*a870*/  IADD3.X R102, PT, PT, R102, UR38, RZ, P6, !PT ;  /* 0x0000002666667c10 */ /* 0x008fe2000b7fe4ff */
[----:B0-----:R-:W3:Y:S01]  /*a880*/  LDL.LU R106, [R1+0x134] ;  /* 0x00013400016a7983 */ /* 0x001ee20000300800 */
[----:B------:R-:W-:Y:S02]  /*a890*/  IADD3.X R250, PT, PT, R250, UR38, RZ, P3, !PT ;  /* 0x00000026fafa7c10 */ /* 0x000fe40009ffe4ff */
[----:B------:R-:W-:Y:S01]  /*a8a0*/  IADD3 R249, P4, PT, R249, UR18, RZ ;  /* 0x00000012f9f97c10 */ /* 0x000fe2000ff9e0ff */
[----:B------:R0:W-:Y:S04]  /*a8b0*/  STL [R1+0xc], R103 ;  /* 0x00000c6701007387 */ /* 0x0001e80000100800 */
[----:B-1----:R-:W4:Y:S04]  /*a8c0*/  LDL.LU R105, [R1+0x12c] ;  /* 0x00012c0001697983 */ /* 0x002f280000300800 */
[----:B--2---:R-:W2:Y:S04]  /*a8d0*/  LDL.LU R104, [R1+0x124] ;  /* 0x0001240001687983 */ /* 0x004ea80000300800 */
[----:B------:R1:W-:Y:S04]  /*a8e0*/  STL [R1+0x4], R102 ;  /* 0x0000046601007387 */ /* 0x0003e80000100800 */
[----:B0-----:R-:W2:Y:S04]  /*a8f0*/  LDL.LU R103, [R1+0x130] ;  /* 0x0001300001677983 */ /* 0x001ea80000300800 */
[----:B-1----:R-:W4:Y:S01]  /*a900*/  LDL.LU R102, [R1+0x128] ;  /* 0x0001280001667983 */ /* 0x002f220000300800 */
[----:B------:R-:W-:-:S02]  /*a910*/  IADD3.X R246, PT, PT, R246, UR38, RZ, P5, !PT ;  /* 0x00000026f6f67c10 */ /* 0x000fc4000affe4ff */
[----:B------:R-:W-:-:S04]  /*a920*/  IADD3 R236, P5, PT, R236, UR18, RZ ;  /* 0x00000012ecec7c10 */ /* 0x000fc8000ffbe0ff */
[----:B------:R-:W-:Y:S02]  /*a930*/  IADD3.X R235, PT, PT, R235, UR38, RZ, P5, !PT ;  /* 0x00000026ebeb7c10 */ /* 0x000fe4000affe4ff */
[----:B------:R-:W-:-:S04]  /*a940*/  IADD3 R226, P5, PT, R226, UR18, RZ ;  /* 0x00000012e2e27c10 */ /* 0x000fc8000ffbe0ff */
[----:B------:R-:W-:Y:S02]  /*a950*/  IADD3.X R225, PT, PT, R225, UR38, RZ, P5, !PT ;  /* 0x00000026e1e17c10 */ /* 0x000fe4000affe4ff */
[----:B------:R-:W-:-:S04]  /*a960*/  IADD3 R216, P5, PT, R216, UR18, RZ ;  /* 0x00000012d8d87c10 */ /* 0x000fc8000ffbe0ff */
[----:B------:R-:W-:Y:S02]  /*a970*/  IADD3.X R215, PT, PT, R215, UR38, RZ, P5, !PT ;  /* 0x00000026d7d77c10 */ /* 0x000fe4000affe4ff */
[----:B------:R-:W-:-:S04]  /*a980*/  IADD3 R206, P5, PT, R206, UR18, RZ ;  /* 0x00000012cece7c10 */ /* 0x000fc8000ffbe0ff */
[----:B------:R-:W-:Y:S02]  /*a990*/  IADD3.X R205, PT, PT, R205, UR38, RZ, P5, !PT ;  /* 0x00000026cdcd7c10 */ /* 0x000fe4000affe4ff */
[----:B------:R-:W-:Y:S02]  /*a9a0*/  IADD3 R245, P6, PT, R245, UR18, RZ ;  /* 0x00000012f5f57c10 */ /* 0x000fe4000ffde0ff */
[----:B------:R-:W-:Y:S02]  /*a9b0*/  IADD3 R241, P3, PT, R241, UR18, RZ ;  /* 0x00000012f1f17c10 */ /* 0x000fe4000ff7e0ff */
[----:B------:R-:W-:Y:S02]  /*a9c0*/  IADD3.X R252, PT, PT, R252, UR38, RZ, P1, !PT ;  /* 0x00000026fcfc7c10 */ /* 0x000fe40008ffe4ff */
[----:B------:R-:W-:Y:S02]  /*a9d0*/  IADD3 R243, P1, PT, R243, UR18, RZ ;  /* 0x00000012f3f37c10 */ /* 0x000fe4000ff3e0ff */
[----:B------:R-:W-:-:S02]  /*a9e0*/  IADD3.X R248, PT, PT, R248, UR38, RZ, P4, !PT ;  /* 0x00000026f8f87c10 */ /* 0x000fc4000a7fe4ff */
[----:B------:R-:W-:Y:S02]  /*a9f0*/  IADD3.X R244, PT, PT, R244, UR38, RZ, P6, !PT ;  /* 0x00000026f4f47c10 */ /* 0x000fe4000b7fe4ff */
[----:B------:R-:W-:Y:S02]  /*aa00*/  IADD3.X R240, PT, PT, R240, UR38, RZ, P3, !PT ;  /* 0x00000026f0f07c10 */ /* 0x000fe40009ffe4ff */
[----:B------:R-:W-:Y:S02]  /*aa10*/  IADD3 R239, P4, PT, R239, UR18, RZ ;  /* 0x00000012efef7c10 */ /* 0x000fe4000ff9e0ff */
[----:B------:R-:W-:Y:S02]  /*aa20*/  IADD3 R234, P6, PT, R234, UR18, RZ ;  /* 0x00000012eaea7c10 */ /* 0x000fe4000ffde0ff */
[----:B------:R-:W-:Y:S02]  /*aa30*/  IADD3 R230, P3, PT, R230, UR18, RZ ;  /* 0x00000012e6e67c10 */ /* 0x000fe4000ff7e0ff */
[----:B------:R-:W-:-:S02]  /*aa40*/  IADD3.X R242, PT, PT, R242, UR38, RZ, P1, !PT ;  /* 0x00000026f2f27c10 */ /* 0x000fc40008ffe4ff */
[----:B------:R-:W-:Y:S02]  /*aa50*/  IADD3 R232, P1, PT, R232, UR18, RZ ;  /* 0x00000012e8e87c10 */ /* 0x000fe4000ff3e0ff */
[----:B------:R-:W-:Y:S02]  /*aa60*/  IADD3.X R237, PT, PT, R237, UR38, RZ, P4, !PT ;  /* 0x00000026eded7c10 */ /* 0x000fe4000a7fe4ff */
[----:B------:R-:W-:Y:S02]  /*aa70*/  IADD3.X R233, PT, PT, R233, UR38, RZ, P6, !PT ;  /* 0x00000026e9e97c10 */ /* 0x000fe4000b7fe4ff */
[----:B------:R-:W-:Y:S02]  /*aa80*/  IADD3.X R229, PT, PT, R229, UR38, RZ, P3, !PT ;  /* 0x00000026e5e57c10 */ /* 0x000fe40009ffe4ff */
[----:B------:R-:W-:Y:S02]  /*aa90*/  IADD3 R228, P4, PT, R228, UR18, RZ ;  /* 0x00000012e4e47c10 */ /* 0x000fe4000ff9e0ff */
[----:B------:R-:W-:-:S02]  /*aaa0*/  IADD3 R224, P6, PT, R224, UR18, RZ ;  /* 0x00000012e0e07c10 */ /* 0x000fc4000ffde0ff */
[----:B------:R-:W-:Y:S02]  /*aab0*/  IADD3 R220, P3, PT, R220, UR18, RZ ;  /* 0x00000012dcdc7c10 */ /* 0x000fe4000ff7e0ff */
[----:B------:R-:W-:Y:S02]  /*aac0*/  IADD3.X R231, PT, PT, R231, UR38, RZ, P1, !PT ;  /* 0x00000026e7e77c10 */ /* 0x000fe40008ffe4ff */
[----:B------:R-:W-:Y:S02]  /*aad0*/  IADD3 R222, P1, PT, R222, UR18, RZ ;  /* 0x00000012dede7c10 */ /* 0x000fe4000ff3e0ff */
[----:B------:R-:W-:Y:S02]  /*aae0*/  IADD3.X R227, PT, PT, R227, UR38, RZ, P4, !PT ;  /* 0x00000026e3e37c10 */ /* 0x000fe4000a7fe4ff */
[----:B------:R-:W-:Y:S02]  /*aaf0*/  IADD3.X R223, PT, PT, R223, UR38, RZ, P6, !PT ;  /* 0x00000026dfdf7c10 */ /* 0x000fe4000b7fe4ff */
[----:B------:R-:W-:-:S02]  /*ab00*/  IADD3.X R219, PT, PT, R219, UR38, RZ, P3, !PT ;  /* 0x00000026dbdb7c10 */ /* 0x000fc40009ffe4ff */
[----:B------:R-:W-:Y:S02]  /*ab10*/  IADD3 R218, P4, PT, R218, UR18, RZ ;  /* 0x00000012dada7c10 */ /* 0x000fe4000ff9e0ff */
        /* <DEDUP_REMOVED lines=17> */
[----:B------:R-:W-:Y:S02]  /*ac30*/  IADD3.X R201, PT, PT, R201, UR38, RZ, P1, !PT ;  /* 0x00000026c9c97c10 */ /* 0x000fe40008ffe4ff */
[----:B------:R-:W-:Y:S02]  /*ac40*/  IADD3.X R197, PT, PT, R197, UR38, RZ, P4, !PT ;  /* 0x00000026c5c57c10 */ /* 0x000fe4000a7fe4ff */
[----:B------:R-:W-:Y:S02]  /*ac50*/  IADD3.X R194, PT, PT, R194, UR25, RZ, P3, !PT ;  /* 0x00000019c2c27c10 */ /* 0x000fe40009ffe4ff */
[----:B------:R-:W-:Y:S02]  /*ac60*/  IADD3 R193, P4, PT, R193, UR11, RZ ;  /* 0x0000000bc1c17c10 */ /* 0x000fe4000ff9e0ff */
[----:B------:R-:W-:Y:S02]  /*ac70*/  IADD3 R182, P3, PT, R182, UR11, RZ ;  /* 0x0000000bb6b67c10 */ /* 0x000fe4000ff7e0ff */
[----:B------:R-:W-:-:S02]  /*ac80*/  IADD3.X R191, PT, PT, R191, UR25, RZ, P4, !PT ;  /* 0x00000019bfbf7c10 */ /* 0x000fc4000a7fe4ff */
[----:B------:R-:W-:Y:S02]  /*ac90*/  IADD3.X R180, PT, PT, R180, UR25, RZ, P3, !PT ;  /* 0x00000019b4b47c10 */ /* 0x000fe40009ffe4ff */
[----:B------:R-:W-:Y:S02]  /*aca0*/  IADD3 R179, P4, PT, R179, UR11, RZ ;  /* 0x0000000bb3b37c10 */ /* 0x000fe4000ff9e0ff */
[----:B------:R-:W-:Y:S02]  /*acb0*/  IADD3 R170, P3, PT, R170, UR11, RZ ;  /* 0x0000000baaaa7c10 */ /* 0x000fe4000ff7e0ff */
[----:B------:R-:W-:Y:S02]  /*acc0*/  IADD3.X R178, PT, PT, R178, UR25, RZ, P4, !PT ;  /* 0x00000019b2b27c10 */ /* 0x000fe4000a7fe4ff */
[----:B------:R-:W-:Y:S02]  /*acd0*/  IADD3.X R169, PT, PT, R169, UR25, RZ, P3, !PT ;  /* 0x00000019a9a97c10 */ /* 0x000fe40009ffe4ff */
[----:B------:R-:W-:-:S02]  /*ace0*/  IADD3 R168, P4, PT, R168, UR11, RZ ;  /* 0x0000000ba8a87c10 */ /* 0x000fc4000ff9e0ff */
[----:B------:R-:W-:Y:S02]  /*acf0*/  IADD3 R46, P3, PT, R46, UR11, RZ ;  /* 0x0000000b2e2e7c10 */ /* 0x000fe4000ff7e0ff */
[----:B------:R-:W-:Y:S02]  /*ad00*/  IADD3.X R53, PT, PT, R53, UR25, RZ, P4, !PT ;  /* 0x0000001935357c10 */ /* 0x000fe4000a7fe4ff */
[----:B------:R-:W-:Y:S02]  /*ad10*/  IADD3.X R51, PT, PT, R51, UR25, RZ, P3, !PT ;  /* 0x0000001933337c10 */ /* 0x000fe40009ffe4ff */
[----:B------:R-:W-:Y:S02]  /*ad20*/  IADD3 R20, P4, PT, R20, UR11, RZ ;  /* 0x0000000b14147c10 */ /* 0x000fe4000ff9e0ff */
[----:B-----5:R-:W-:Y:S02]  /*ad30*/  IADD3 R18, P3, PT, R18, UR11, RZ ;  /* 0x0000000b12127c10 */ /* 0x020fe4000ff7e0ff */
        /* <DEDUP_REMOVED lines=26> */
[----:B---3--:R-:W-:-:S04]  /*aee0*/  IADD3 R106, P5, PT, R106, UR11, RZ ;  /* 0x0000000b6a6a7c10 */ /* 0x008fc8000ffbe0ff */
[----:B--2---:R-:W-:Y:S02]  /*aef0*/  IADD3.X R103, PT, PT, R103, UR25, RZ, P5, !PT ;  /* 0x0000001967677c10 */ /* 0x004fe4000affe4ff */
        /* <DEDUP_REMOVED lines=9> */
[----:B----4-:R-:W-:Y:S02]  /*af90*/  IADD3 R105, P6, PT, R105, UR11, RZ ;  /* 0x0000000b69697c10 */ /* 0x010fe4000ffde0ff */
[----:B------:R-:W-:Y:S02]  /*afa0*/  IADD3.X R74, PT, PT, R74, UR25, RZ, P5, !PT ;  /* 0x000000194a4a7c10 */ /* 0x000fe4000affe4ff */
[----:B------:R-:W-:Y:S02]  /*afb0*/  IADD3 R40, P5, PT, R40, UR11, RZ ;  /* 0x0000000b28287c10 */ /* 0x000fe4000ffbe0ff */
[----:B------:R-:W-:-:S02]  /*afc0*/  IADD3 R104, P1, PT, R104, UR11, RZ ;  /* 0x0000000b68687c10 */ /* 0x000fc4000ff3e0ff */
[----:B------:R-:W-:Y:S02]  /*afd0*/  IADD3.X R102, PT, PT, R102, UR25, RZ, P6, !PT ;  /* 0x0000001966667c10 */ /* 0x000fe4000b7fe4ff */
[----:B------:R-:W-:Y:S02]  /*afe0*/  IADD3 R188, P6, PT, R188, UR11, RZ ;  /* 0x0000000bbcbc7c10 */ /* 0x000fe4000ffde0ff */
[----:B------:R-:W-:Y:S02]  /*aff0*/  IADD3.X R48, PT, PT, R48, UR25, RZ, P5, !PT ;  /* 0x0000001930307c10 */ /* 0x000fe4000affe4ff */
        /* <DEDUP_REMOVED lines=13> */
[----:B------:R-:W-:Y:S01]  /*b0d0*/  IADD3 R57, P5, PT, R57, UR11, RZ ;  /* 0x0000000b39397c10 */ /* 0x000fe2000ffbe0ff */
[----:B------:R-:W-:Y:S01]  /*b0e0*/  STL [R1+0x134], R106 ;  /* 0x0001346a01007387 */ /* 0x000fe20000100800 */
[----:B------:R-:W-:-:S02]  /*b0f0*/  IADD3 R71, P1, PT, R71, UR11, RZ ;  /* 0x0000000b47477c10 */ /* 0x000fc4000ff3e0ff */
[----:B------:R-:W-:Y:S01]  /*b100*/  IADD3.X R100, PT, PT, R100, UR25, RZ, P6, !PT ;  /* 0x0000001964647c10 */ /* 0x000fe2000b7fe4ff */
[----:B------:R-:W-:Y:S01]  /*b110*/  STL [R1+0x12c], R105 ;  /* 0x00012c6901007387 */ /* 0x000fe20000100800 */
[----:B------:R-:W-:Y:S02]  /*b120*/  IADD3 R69, P6, PT, R69, UR11, RZ ;  /* 0x0000000b45457c10 */ /* 0x000fe4000ffde0ff */
[----:B------:R-:W-:Y:S01]  /*b130*/  IADD3.X R76, PT, PT, R76, UR25, RZ, P1, !PT ;  /* 0x000000194c4c7c10 */ /* 0x000fe20008ffe4ff */
[----:B------:R-:W-:Y:S01]  /*b140*/  STL [R1+0x124], R104 ;  /* 0x0001246801007387 */ /* 0x000fe20000100800 */
[----:B------:R-:W-:Y:S02]  /*b150*/  IADD3 R44, P1, PT, R44, UR11, RZ ;  /* 0x0000000b2c2c7c10 */ /* 0x000fe4000ff3e0ff */
[----:B------:R-:W-:Y:S01]  /*b160*/  IADD3.X R75, PT, PT, R75, UR25, RZ, P6, !PT ;  /* 0x000000194b4b7c10 */ /* 0x000fe2000b7fe4ff */
[----:B------:R-:W-:Y:S01]  /*b170*/  STL [R1+0x130], R103 ;  /* 0x0001306701007387 */ /* 0x000fe20000100800 */
[----:B------:R-:W-:-:S03]  /*b180*/  IADD3 R42, P6, PT, R42, UR11, RZ ;  /* 0x0000000b2a2a7c10 */ /* 0x000fc6000ffde0ff */
[----:B------:R0:W-:Y:S01]  /*b190*/  STL [R1+0x128], R102 ;  /* 0x0001286601007387 */ /* 0x0001e20000100800 */
[----:B------:R-:W-:Y:S02]  /*b1a0*/  IADD3.X R50, PT, PT, R50, UR25, RZ, P1, !PT ;  /* 0x0000001932327c10 */ /* 0x000fe40008ffe4ff */
[----:B------:R-:W-:Y:S02]  /*b1b0*/  IADD3 R16, P1, PT, R16, UR11, RZ ;  /* 0x0000000b10107c10 */ /* 0x000fe4000ff3e0ff */
[----:B------:R-:W-:Y:S01]  /*b1c0*/  IADD3.X R49, PT, PT, R49, UR25, RZ, P6, !PT ;  /* 0x0000001931317c10 */ /* 0x000fe2000b7fe4ff */
[----:B0-----:R-:W0:Y:S01]  /*b1d0*/  S2R R102, SR_TID.X ;  /* 0x0000000000667919 */ /* 0x001e220000002100 */
[----:B------:R-:W-:Y:S01]  /*b1e0*/  IADD3.X R66, PT, PT, R66, UR25, RZ, P5, !PT ;  /* 0x0000001942427c10 */ /* 0x000fe2000affe4ff */
[----:B------:R-:W1:Y:S01]  /*b1f0*/  SYNCS.PHASECHK.TRANS64.TRYWAIT P5, [UR6], R101 ;  /* 0x00000065ff0075a7 */ /* 0x000e6200080a1106 */
[----:B------:R-:W-:Y:S02]  /*b200*/  IADD3 R14, P6, PT, R14, UR11, RZ ;  /* 0x0000000b0e0e7c10 */ /* 0x000fe4000ffde0ff */
[----:B------:R-:W-:-:S02]  /*b210*/  IADD3.X R24, PT, PT, R24, UR25, RZ, P1, !PT ;  /* 0x0000001918187c10 */ /* 0x000fc40008ffe4ff */
[----:B------:R-:W-:Y:S02]  /*b220*/  IADD3 R92, P1, PT, R92, UR11, RZ ;  /* 0x0000000b5c5c7c10 */ /* 0x000fe4000ff3e0ff */
[----:B------:R-:W-:Y:S02]  /*b230*/  IADD3.X R23, PT, PT, R23, UR25, RZ, P6, !PT ;  /* 0x0000001917177c10 */ /* 0x000fe4000b7fe4ff */
[----:B------:R-:W-:Y:S02]  /*b240*/  IADD3 R80, P6, PT, R80, UR11, RZ ;  /* 0x0000000b50507c10 */ /* 0x000fe4000ffde0ff */
[----:B------:R-:W-:Y:S02]  /*b250*/  IADD3.X R98, PT, PT, R98, UR25, RZ, P1, !PT ;  /* 0x0000001962627c10 */ /* 0x000fe40008ffe4ff */
        /* <DEDUP_REMOVED lines=15> */
[----:B------:R-:W-:Y:S02]  /*b350*/  IADD3 R30, P6, PT, R30, UR11, RZ ;  /* 0x0000000b1e1e7c10 */ /* 0x000fe4000ffde0ff */
[----:B------:R-:W-:Y:S02]  /*b360*/  IADD3 R87, P3, PT, R87, UR11, RZ ;  /* 0x0000000b57577c10 */ /* 0x000fe4000ff7e0ff */
[----:B0-----:R-:W-:Y:S02]  /*b370*/  SHF.R.U32.HI R102, RZ, 0x6, R102 ;  /* 0x00000006ff667819 */ /* 0x001fe40000011666 */
[----:B------:R-:W-:Y:S02]  /*b380*/  IADD3.X R13, PT, PT, R13, UR25, RZ, P1, !PT ;  /* 0x000000190d0d7c10 */ /* 0x000fe40008ffe4ff */
[----:B------:R-:W-:-:S02]  /*b390*/  IADD3 R4, P1, PT, R4, UR11, RZ ;  /* 0x0000000b04047c10 */ /* 0x000fc4000ff3e0ff */
[----:B------:R-:W-:Y:S02]  /*b3a0*/  IADD3.X R62, PT, PT, R62, UR25, RZ, P4, !PT ;  /* 0x000000193e3e7c10 */ /* 0x000fe4000a7fe4ff */
[----:B------:R-:W-:Y:S02]  /*b3b0*/  IADD3.X R37, PT, PT, R37, UR25, RZ, P6, !PT ;  /* 0x0000001925257c10 */ /* 0x000fe4000b7fe4ff */
[----:B------:R-:W-:Y:S02]  /*b3c0*/  IADD3.X R94, PT, PT, R94, UR25, RZ, P3, !PT ;  /* 0x000000195e5e7c10 */ /* 0x000fe40009ffe4ff */
[----:B------:R-:W-:Y:S02]  /*b3d0*/  IADD3 R54, P4, PT, R54, UR11, RZ ;  /* 0x0000000b36367c10 */ /* 0x000fe4000ff9e0ff */
[----:B------:R-:W-:Y:S02]  /*b3e0*/  IADD3 R29, P6, PT, R29, UR11, RZ ;  /* 0x0000000b1d1d7c10 */ /* 0x000fe4000ffde0ff */
[----:B------:R-:W-:-:S02]  /*b3f0*/  IADD3 R77, P3, PT, R77, UR11, RZ ;  /* 0x0000000b4d4d7c10 */ /* 0x000fc4000ff7e0ff */
[----:B------:R-:W-:Y:S02]  /*b400*/  SGXT.U32 R102, R102, 0x1 ;  /* 0x000000016666781a */ /* 0x000fe40000000000 */
[----:B------:R-:W-:Y:S02]  /*b410*/  IADD3.X R11, PT, PT, R11, UR25, RZ, P1, !PT ;  /* 0x000000190b0b7c10 */ /* 0x000fe40008ffe4ff */
[----:B------:R-:W-:Y:S02]  /*b420*/  IADD3 R3, P1, PT, R3, UR11, RZ ;  /* 0x0000000b03037c10 */ /* 0x000fe4000ff3e0ff */
[----:B------:R-:W-:Y:S02]  /*b430*/  IADD3.X R60, PT, PT, R60, UR25, RZ, P4, !PT ;  /* 0x000000193c3c7c10 */ /* 0x000fe4000a7fe4ff */
[----:B------:R-:W-:Y:S02]  /*b440*/  IADD3.X R35, PT, PT, R35, UR25, RZ, P6, !PT ;  /* 0x0000001923237c10 */ /* 0x000fe4000b7fe4ff */
[----:B------:R-:W-:-:S02]  /*b450*/  IADD3.X R82, PT, PT, R82, UR25, RZ, P3, !PT ;  /* 0x0000001952527c10 */ /* 0x000fc40009ffe4ff */
[----:B------:R-:W-:Y:S02]  /*b460*/  IADD3 R52, P4, PT, R52, UR11, RZ ;  /* 0x0000000b34347c10 */ /* 0x000fe4000ff9e0ff */
[----:B------:R-:W-:Y:S02]  /*b470*/  LOP3.LUT R102, R102, 0x2, RZ, 0xfc, !PT ;  /* 0x0000000266667812 */ /* 0x000fe400078efcff */
[----:B------:R-:W-:Y:S02]  /*b480*/  IADD3 R27, P6, PT, R27, UR11, RZ ;  /* 0x0000000b1b1b7c10 */ /* 0x000fe4000ffde0ff */
[----:B------:R-:W-:Y:S02]  /*b490*/  IADD3 R2, P3, PT, R2, UR11, RZ ;  /* 0x0000000b02027c10 */ /* 0x000fe4000ff7e0ff */
[----:B------:R-:W-:Y:S02]  /*b4a0*/  IADD3.X R9, PT, PT, R9, UR25, RZ, P1, !PT ;  /* 0x0000001909097c10 */ /* 0x000fe40008ffe4ff */
[----:B------:R-:W-:-:S02]  /*b4b0*/  ISETP.GE.AND P1, PT, R102, UR22, PT ;  /* 0x0000001666007c0c */ /* 0x000fc4000bf26270 */
[----:B------:R-:W-:Y:S02]  /*b4c0*/  IADD3.X R58, PT, PT, R58, UR25, RZ, P4, !PT ;  /* 0x000000193a3a7c10 */ /* 0x000fe4000a7fe4ff */
[----:B------:R-:W-:Y:S02]  /*b4d0*/  IADD3.X R33, PT, PT, R33, UR25, RZ, P6, !PT ;  /* 0x0000001921217c10 */ /* 0x000fe4000b7fe4ff */
[----:B------:R-:W-:Y:S01]  /*b4e0*/  IADD3.X R7, PT, PT, R7, UR25, RZ, P3, !PT ;  /* 0x0000001907077c10 */ /* 0x000fe20009ffe4ff */
[----:B-1----:R-:W-:Y:S06]  /*b4f0*/  @!P5 BRA `(.L_x_8) ;  /* 0x0000005c0018d947 */ /* 0x002fec0003800000 */
.L_x_16:
[----:B------:R-:W0:Y:S01]  /*b500*/  S2R R102, SR_TID.X ;  /* 0x0000000000667919 */ /* 0x000e220000002100 */
[----:B------:R-:W-:Y:S02]  /*b510*/  PRMT R116, RZ, 0x7610, R116 ;  /* 0x00007610ff747816 */ /* 0x000fe40000000074 */
[----:B------:R-:W-:Y:S01]  /*b520*/  PRMT R164, RZ, 0x7610, R164 ;  /* 0x00007610ffa47816 */ /* 0x000fe200000000a4 */
[----:B------:R-:W1:Y:S01]  /*b530*/  S2R R103, SR_TID.X ;  /* 0x0000000000677919 */ /* 0x000e620000002100 */
[----:B------:R-:W2:Y:S01]  /*b540*/  S2R R119, SR_TID.X ;  /* 0x0000000000777919 */ /* 0x000ea20000002100 */
[----:B------:R3:W-:Y:S01]  /*b550*/  STL [R1+0x148], R227 ;  /* 0x000148e301007387 */ /* 0x0007e20000100800 */
[----:B------:R-:W-:-:S03]  /*b560*/  PRMT R148, RZ, 0x7610, R148 ;  /* 0x00007610ff947816 */ /* 0x000fc60000000094 */
[----:B------:R-:W-:Y:S04]  /*b570*/  STL [R1+0x144], R245 ;  /* 0x000144f501007387 */ /* 0x000fe80000100800 */
[----:B------:R4:W-:Y:S04]  /*b580*/  STL [R1+0x140], R244 ;  /* 0x000140f401007387 */ /* 0x0009e80000100800 */
[----:B------:R0:W-:Y:S01]  /*b590*/  STL [R1+0x13c], R0 ;  /* 0x00013c0001007387 */ /* 0x0001e20000100800 */
[----:B------:R-:W-:Y:S02]  /*b5a0*/  PRMT R120, RZ, 0x7610, R120 ;  /* 0x00007610ff787816 */ /* 0x000fe40000000078 */
[----:B------:R-:W-:Y:S01]  /*b5b0*/  PRMT R163, RZ, 0x7610, R163 ;  /* 0x00007610ffa37816 */ /* 0x000fe200000000a3 */
[----:B---3--:R-:W3:Y:S01]  /*b5c0*/  LDL R227, [R1+0x128] ;  /* 0x0001280001e37983 */ /* 0x008ee20000100800 */
[----:B0-----:R-:W-:-:S03]  /*b5d0*/  SHF.R.U32.HI R102, RZ, 0x6, R102 ;  /* 0x00000006ff667819 */ /* 0x001fc60000011666 */
[----:B------:R-:W3:Y:S01]  /*b5e0*/  LDL R121, [R1+0x12c] ;  /* 0x00012c0001797983 */ /* 0x000ee20000100800 */
[----:B------:R-:W-:-:S04]  /*b5f0*/  SGXT.U32 R102, R102, 0x1 ;  /* 0x000000016666781a */ /* 0x000fc80000000000 */
[----:B------:R-:W-:-:S04]  /*b600*/  LOP3.LUT R102, R102, 0x4, RZ, 0xfc, !PT ;  /* 0x0000000466667812 */ /* 0x000fc800078efcff */
[----:B------:R-:W-:Y:S02]  /*b610*/  ISETP.GE.AND P5, PT, R102, UR22, PT ;  /* 0x0000001666007c0c */ /* 0x000fe4000bfa6270 */
[--C-:B-1----:R-:W-:Y:S02]  /*b620*/  SHF.R.U32.HI R102, RZ, 0x6, R103.reuse ;  /* 0x00000006ff667819 */ /* 0x102fe40000011667 */
[----:B------:R-:W-:Y:S02]  /*b630*/  SHF.R.U32.HI R103, RZ, 0x6, R103 ;  /* 0x00000006ff677819 */ /* 0x000fe40000011667 */
[----:B------:R-:W-:Y:S02]  /*b640*/  SGXT.U32 R102, R102, 0x1 ;  /* 0x000000016666781a */ /* 0x000fe40000000000 */
[----:B------:R-:W-:Y:S02]  /*b650*/  SGXT.U32 R103, R103, 0x1 ;  /* 0x000000016767781a */ /* 0x000fe40000000000 */
[----:B------:R-:W-:-:S02]  /*b660*/  LOP3.LUT R102, R102, 0x8, RZ, 0xfc, !PT ;  /* 0x0000000866667812 */ /* 0x000fc400078efcff */
[----:B------:R-:W-:Y:S02]  /*b670*/  LOP3.LUT R103, R103, 0x6, RZ, 0xfc, !PT ;  /* 0x0000000667677812 */ /* 0x000fe400078efcff */
[----:B------:R-:W-:Y:S01]  /*b680*/  ISETP.GE.AND P3, PT, R102, UR22, PT ;  /* 0x0000001666007c0c */ /* 0x000fe2000bf66270 */
[----:B------:R-:W-:Y:S01]  /*b690*/  @!P0 IMAD.MOV.U32 R102, RZ, RZ, R2 ;  /* 0x000000ffff668224 */ /* 0x000fe200078e0002 */
[----:B------:R-:W-:Y:S01]  /*b6a0*/  ISETP.GE.AND P4, PT, R103, UR22, PT ;  /* 0x0000001667007c0c */ /* 0x000fe2000bf86270 */
[----:B------:R-:W-:Y:S01]  /*b6b0*/  @!P0 IMAD.MOV.U32 R103, RZ, RZ, R7 ;  /* 0x000000ffff678224 */ /* 0x000fe200078e0007 */
[----:B--2---:R-:W-:-:S04]  /*b6c0*/  SHF.R.U32.HI R118, RZ, 0x6, R119 ;  /* 0x00000006ff767819 */ /* 0x004fc80000011677 */
[----:B------:R-:W-:Y:S01]  /*b6d0*/  SGXT.U32 R118, R118, 0x1 ;  /* 0x000000017676781a */ /* 0x000fe20000000000 */
[----:B------:R0:W2:Y:S01]  /*b6e0*/  @!P0 LDG.E.U8 R116, desc[UR20][R102.64] ;  /* 0x0000001466748981 */ /* 0x0000a2000c1e1100 */
[----:B----4-:R-:W-:Y:S02]  /*b6f0*/  PRMT R244, RZ, 0x7610, R244 ;  /* 0x00007610fff47816 */ /* 0x010fe400000000f4 */
[----:B------:R-:W-:Y:S02]  /*b700*/  LOP3.LUT R118, R118, 0xc, RZ, 0xfc, !PT ;  /* 0x0000000c76767812 */ /* 0x000fe400078efcff */
[----:B------:R-:W-:-:S04]  /*b710*/  SHF.R.U32.HI R119, RZ, 0x6, R119 ;  /* 0x00000006ff777819 */ /* 0x000fc80000011677 */
[----:B------:R-:W-:Y:S01]  /*b720*/  SGXT.U32 R119, R119, 0x1 ;  /* 0x000000017777781a */ /* 0x000fe20000000000 */
[----:B0-----:R-:W-:Y:S02]  /*b730*/  @!P1 IMAD.MOV.U32 R102, RZ, RZ, R27 ;  /* 0x000000ffff669224 */ /* 0x001fe400078e001b */
[----:B------:R-:W-:Y:S01]  /*b740*/  @!P1 IMAD.MOV.U32 R103, RZ, RZ, R33 ;  /* 0x000000ffff679224 */ /* 0x000fe200078e0021 */
[----:B------:R-:W-:-:S04]  /*b750*/  LOP3.LUT R119, R119, 0xa, RZ, 0xfc, !PT ;  /* 0x0000000a77777812 */ /* 0x000fc800078efcff */
[----:B------:R0:W4:Y:S01]  /*b760*/  @!P1 LDG.E.U8 R164, desc[UR20][R102.64] ;  /* 0x0000001466a49981 */ /* 0x000122000c1e1100 */
[----:B------:R-:W-:Y:S02]  /*b770*/  ISETP.GE.AND P1, PT, R118, UR22, PT ;  /* 0x0000001676007c0c */ /* 0x000fe4000bf26270 */
[----:B------:R-:W-:Y:S01]  /*b780*/  ISETP.GE.AND P0, PT, R119, UR22, PT ;  /* 0x0000001677007c0c */ /* 0x000fe2000bf06270 */
[----:B------:R-:W1:Y:S01]  /*b790*/  S2R R118, SR_TID.X ;  /* 0x0000000000767919 */ /* 0x000e620000002100 */
[----:B------:R-:W-:Y:S02]  /*b7a0*/  PRMT R147, RZ, 0x7610, R147 ;  /* 0x00007610ff937816 */ /* 0x000fe40000000093 */
[----:B------:R-:W-:Y:S01]  /*b7b0*/  PRMT R238, RZ, 0x7610, R238 ;  /* 0x00007610ffee7816 */ /* 0x000fe200000000ee */
[----:B------:R-:W2:Y:S01]  /*b7c0*/  LDL R119, [R1+0x124] ;  /* 0x0001240001777983 */ /* 0x000ea20000100800 */
[----:B0-----:R-:W-:Y:S02]  /*b7d0*/  @!P5 IMAD.MOV.U32 R102, RZ, RZ, R52 ;  /* 0x000000ffff66d224 */ /* 0x001fe400078e0034 */
[----:B------:R-:W-:-:S05]  /*b7e0*/  @!P5 IMAD.MOV.U32 R103, RZ, RZ, R58 ;  /* 0x000000ffff67d224 */ /* 0x000fca00078e003a */
[----:B------:R0:W2:Y:S02]  /*b7f0*/  @!P5 LDG.E.U8 R148, desc[UR20][R102.64] ;  /* 0x000000146694d981 */ /* 0x0000a4000c1e1100 */
[----:B0-----:R-:W-:Y:S02]  /*b800*/  @!P4 IMAD.MOV.U32 R102, RZ, RZ, R77 ;  /* 0x000000ffff66c224 */ /* 0x001fe400078e004d */
[----:B------:R-:W-:-:S05]  /*b810*/  @!P4 IMAD.MOV.U32 R103, RZ, RZ, R82 ;  /* 0x000000ffff67c224 */ /* 0x000fca00078e0052 */
[----:B------:R0:W2:Y:S01]  /*b820*/  @!P4 LDG.E.U8 R244, desc[UR20][R102.64] ;  /* 0x0000001466f4c981 */ /* 0x0000a2000c1e1100 */
[----:B-1----:R-:W-:-:S04]  /*b830*/  LEA.HI R0, R118, 0xe, RZ, 0x1a ;  /* 0x0000000e76007811 */ /* 0x002fc800078fd0ff */
[----:B------:R-:W-:Y:S02]  /*b840*/  ISETP.GE.AND P5, PT, R0, UR22, PT ;  /* 0x0000001600007c0c */ /* 0x000fe4000bfa6270 */
[--C-:B------:R-:W-:Y:S02]  /*b850*/  SHF.R.U32.HI R0, RZ, 0x6, R118.reuse ;  /* 0x00000006ff007819 */ /* 0x100fe40000011676 */
[----:B------:R-:W-:Y:S01]  /*b860*/  SHF.R.U32.HI R118, RZ, 0x6, R118 ;  /* 0x00000006ff767819 */ /* 0x000fe20000011676 */
[----:B0-----:R-:W-:Y:S02]  /*b870*/  @!P3 IMAD.MOV.U32 R102, RZ, RZ, R3 ;  /* 0x000000ffff66b224 */ /* 0x001fe400078e0003 */
[----:B------:R-:W-:Y:S01]  /*b880*/  @!P3 IMAD.MOV.U32 R103, RZ, RZ, R9 ;  /* 0x000000ffff67b224 */ /* 0x000fe200078e0009 */
[----:B------:R-:W-:-:S04]  /*b890*/  SGXT.U32 R118, R118, 0x1 ;  /* 0x000000017676781a */ /* 0x000fc80000000000 */
[----:B------:R-:W-:Y:S01]  /*b8a0*/  LOP3.LUT R118, R118, 0x10, RZ, 0xfc, !PT ;  /* 0x0000001076767812 */ /* 0x000fe200078efcff */
[----:B------:R0:W2:Y:S01]  /*b8b0*/  @!P3 LDG.E.U8 R120, desc[UR20][R102.64] ;  /* 0x000000146678b981 */ /* 0x0000a2000c1e1100 */
[----:B------:R-:W-:Y:S02]  /*b8c0*/  SGXT.U32 R0, R0, 0x1 ;  /* 0x000000010000781a */ /* 0x000fe40000000000 */
[----:B------:R-:W-:Y:S02]  /*b8d0*/  ISETP.GE.AND P4, PT, R118, UR22, PT ;  /* 0x0000001676007c0c */ /* 0x000fe4000bf86270 */
[----:B------:R-:W1:Y:S01]  /*b8e0*/  S2R R118, SR_TID.X ;  /* 0x0000000000767919 */ /* 0x000e620000002100 */
[----:B------:R-:W-:-:S04]  /*b8f0*/  LOP3.LUT R0, R0, 0x12, RZ, 0xfc, !PT ;  /* 0x0000001200007812 */ /* 0x000fc800078efcff */
[----:B------:R-:W-:Y:S01]  /*b900*/  ISETP.GE.AND P3, PT, R0, UR22, PT ;  /* 0x0000001600007c0c */ /* 0x000fe2000bf66270 */
[----:B0-----:R-:W-:Y:S02]  /*b910*/  @!P0 IMAD.MOV.U32 R102, RZ, RZ, R29 ;  /* 0x000000ffff668224 */ /* 0x001fe400078e001d */
[----:B------:R-:W-:-:S05]  /*b920*/  @!P0 IMAD.MOV.U32 R103, RZ, RZ, R35 ;  /* 0x000000ffff678224 */ /* 0x000fca00078e0023 */
[----:B------:R0:W2:Y:S02]  /*b930*/  @!P0 LDG.E.U8 R163, desc[UR20][R102.64] ;  /* 0x0000001466a38981 */ /* 0x0000a4000c1e1100 */
[----:B0-----:R-:W-:Y:S02]  /*b940*/  @!P1 IMAD.MOV.U32 R102, RZ, RZ, R54 ;  /* 0x000000ffff669224 */ /* 0x001fe400078e0036 */
[----:B------:R-:W-:-:S05]  /*b950*/  @!P1 IMAD.MOV.U32 R103, RZ, RZ, R60 ;  /* 0x000000ffff679224 */ /* 0x000fca00078e003c */
[----:B------:R0:W2:Y:S01]  /*b960*/  @!P1 LDG.E.U8 R147, desc[UR20][R102.64] ;  /* 0x0000001466939981 */ /* 0x0000a2000c1e1100 */
[--C-:B-1----:R-:W-:Y:S02]  /*b970*/  SHF.R.U32.HI R0, RZ, 0x6, R118.reuse ;  /* 0x00000006ff007819 */ /* 0x102fe40000011676 */
[----:B------:R-:W-:Y:S02]  /*b980*/  SHF.R.U32.HI R118, RZ, 0x6, R118 ;  /* 0x00000006ff767819 */ /* 0x000fe40000011676 */
[----:B------:R-:W-:Y:S02]  /*b990*/  SGXT.U32 R0, R0, 0x1 ;  /* 0x000000010000781a */ /* 0x000fe40000000000 */
[----:B------:R-:W-:Y:S02]  /*b9a0*/  SGXT.U32 R118, R118, 0x1 ;  /* 0x000000017676781a */ /* 0x000fe40000000000 */
[----:B------:R-:W-:Y:S02]  /*b9b0*/  LOP3.LUT R0, R0, 0x16, RZ, 0xfc, !PT ;  /* 0x0000001600007812 */ /* 0x000fe400078efcff */
[----:B------:R-:W-:-:S02]  /*b9c0*/  LOP3.LUT R118, R118, 0x14, RZ, 0xfc, !PT ;  /* 0x0000001476767812 */ /* 0x000fc400078efcff */
[----:B------:R-:W-:Y:S02]  /*b9d0*/  ISETP.GE.AND P1, PT, R0, UR22, PT ;  /* 0x0000001600007c0c */ /* 0x000fe4000bf26270 */
[----:B------:R-:W1:Y:S01]  /*b9e0*/  S2R R0, SR_TID.X ;  /* 0x0000000000007919 */ /* 0x000e620000002100 */
[----:B------:R-:W-:Y:S02]  /*b9f0*/  ISETP.GE.AND P0, PT, R118, UR22, PT ;  /* 0x0000001676007c0c */ /* 0x000fe4000bf06270 */
[----:B------:R-:W1:Y:S01]  /*ba00*/  S2R R118, SR_TID.X ;  /* 0x0000000000767919 */ /* 0x000e620000002100 */
[----:B0-----:R-:W-:Y:S02]  /*ba10*/  @!P5 IMAD.MOV.U32 R102, RZ, RZ, R87 ;  /* 0x000000ffff66d224 */ /* 0x001fe400078e0057 */
[----:B------:R-:W-:-:S05]  /*ba20*/  @!P5 IMAD.MOV.U32 R103, RZ, RZ, R94 ;  /* 0x000000ffff67d224 */ /* 0x000fca00078e005e */
[----:B------:R0:W2:Y:S01]  /*ba30*/  @!P5 LDG.E.U8 R238, desc[UR20][R102.64] ;  /* 0x0000001466eed981 */ /* 0x0000a2000c1e1100 */
[----:B-1----:R-:W-:-:S04]  /*ba40*/  SHF.R.U32.HI R0, RZ, 0x6, R0 ;  /* 0x00000006ff007819 */ /* 0x002fc80000011600 */
[----:B------:R-:W-:-:S04]  /*ba50*/  SGXT.U32 R0, R0, 0x1 ;  /* 0x000000010000781a */ /* 0x000fc80000000000 */
[----:B------:R-:W-:-:S04]  /*ba60*/  LOP3.LUT R0, R0, 0x18, RZ, 0xfc, !PT ;  /* 0x0000001800007812 */ /* 0x000fc800078efcff */
[----:B------:R-:W-:Y:S02]  /*ba70*/  ISETP.GE.AND P5, PT, R0, UR22, PT ;  /* 0x0000001600007c0c */ /* 0x000fe4000bfa6270 */
[--C-:B------:R-:W-:Y:S02]  /*ba80*/  SHF.R.U32.HI R0, RZ, 0x6, R118.reuse ;  /* 0x00000006ff007819 */ /* 0x100fe40000011676 */
[----:B------:R-:W-:Y:S01]  /*ba90*/  SHF.R.U32.HI R118, RZ, 0x6, R118 ;  /* 0x00000006ff767819 */ /* 0x000fe20000011676 */
[----:B0-----:R-:W-:Y:S01]  /*baa0*/  @!P4 IMAD.MOV.U32 R102, RZ, RZ, R4 ;  /* 0x000000ffff66c224 */ /* 0x001fe200078e0004 */
[----:B------:R-:W-:Y:S02]  /*bab0*/  PRMT R123, RZ, 0x7610, R123 ;  /* 0x00007610ff7b7816 */ /* 0x000fe4000000007b */
[----:B------:R-:W-:Y:S01]  /*bac0*/  SGXT.U32 R118, R118, 0x1 ;  /* 0x000000017676781a */ /* 0x000fe20000000000 */
[----:B------:R-:W-:-:S03]  /*bad0*/  @!P4 IMAD.MOV.U32 R103, RZ, RZ, R11 ;  /* 0x000000ffff67c224 */ /* 0x000fc600078e000b */
[----:B------:R-:W-:Y:S02]  /*bae0*/  LOP3.LUT R118, R118, 0x1a, RZ, 0xfc, !PT ;  /* 0x0000001a76767812 */ /* 0x000fe400078efcff */
[----:B------:R0:W2:Y:S02]  /*baf0*/  @!P4 LDG.E.U8 R123, desc[UR20][R102.64] ;  /* 0x00000014667bc981 */ /* 0x0000a4000c1e1100 */
[----:B------:R-:W-:Y:S02]  /*bb00*/  ISETP.GE.AND P4, PT, R118, UR22, PT ;  /* 0x0000001676007c0c */ /* 0x000fe4000bf86270 */
[----:B------:R-:W1:Y:S01]  /*bb10*/  S2R R118, SR_TID.X ;  /* 0x0000000000767919 */ /* 0x000e620000002100 */
[----:B------:R-:W-:Y:S02]  /*bb20*/  SGXT.U32 R0, R0, 0x1 ;  /* 0x000000010000781a */ /* 0x000fe40000000000 */
[----:B------:R-:W-:Y:S01]  /*bb30*/  PRMT R162, RZ, 0x7610, R162 ;  /* 0x00007610ffa27816 */ /* 0x000fe200000000a2 */
[----:B0-----:R-:W-:-:S02]  /*bb40*/  @!P3 IMAD.MOV.U32 R102, RZ, RZ, R30 ;  /* 0x000000ffff66b224 */ /* 0x001fc400078e001e */
[----:B------:R-:W-:Y:S01]  /*bb50*/  @!P3 IMAD.MOV.U32 R103, RZ, RZ, R37 ;  /* 0x000000ffff67b224 */ /* 0x000fe200078e0025 */
[----:B------:R-:W-:Y:S02]  /*bb60*/  LOP3.LUT R0, R0, 0x1c, RZ, 0xfc, !PT ;  /* 0x0000001c00007812 */ /* 0x000fe400078efcff */
[----:B------:R-:W-:Y:S02]  /*bb70*/  PRMT R146, RZ, 0x7610, R146 ;  /* 0x00007610ff927816 */ /* 0x000fe40000000092 */
[----:B------:R0:W2:Y:S01]  /*bb80*/  @!P3 LDG.E.U8 R162, desc[UR20][R102.64] ;  /* 0x0000001466a2b981 */ /* 0x0000a2000c1e1100 */
[----:B------:R-:W-:Y:S02]  /*bb90*/  ISETP.GE.AND P3, PT, R0, UR22, PT ;  /* 0x0000001600007c0c */ /* 0x000fe4000bf66270 */
[----:B------:R-:W-:Y:S01]  /*bba0*/  PRMT R192, RZ, 0x7610, R192 ;  /* 0x00007610ffc07816 */ /* 0x000fe200000000c0 */
[----:B0-----:R-:W-:Y:S02]  /*bbb0*/  @!P0 IMAD.MOV.U32 R102, RZ, RZ, R55 ;  /* 0x000000ffff668224 */ /* 0x001fe400078e0037 */
[----:B------:R-:W-:-:S05]  /*bbc0*/  @!P0 IMAD.MOV.U32 R103, RZ, RZ, R62 ;  /* 0x000000ffff678224 */ /* 0x000fca00078e003e */
[----:B------:R0:W2:Y:S01]  /*bbd0*/  @!P0 LDG.E.U8 R146, desc[UR20][R102.64] ;  /* 0x0000001466928981 */ /* 0x0000a2000c1e1100 */
[----:B-1----:R-:W-:-:S04]  /*bbe0*/  SHF.R.U32.HI R0, RZ, 0x6, R118 ;  /* 0x00000006ff007819 */ /* 0x002fc80000011676 */
[----:B------:R-:W-:Y:S01]  /*bbf0*/  SGXT.U32 R0, R0, 0x1 ;  /* 0x000000010000781a */ /* 0x000fe20000000000 */
[----:B0-----:R-:W-:-:S03]  /*bc00*/  @!P1 IMAD.MOV.U32 R102, RZ, RZ, R78 ;  /* 0x000000ffff669224 */ /* 0x001fc600078e004e */
[----:B------:R-:W-:Y:S01]  /*bc10*/  LOP3.LUT R0, R0, 0x20, RZ, 0xfc, !PT ;  /* 0x0000002000007812 */ /* 0x000fe200078efcff */
[----:B------:R-:W-:-:S05]  /*bc20*/  @!P1 IMAD.MOV.U32 R103, RZ, RZ, R84 ;  /* 0x000000ffff679224 */ /* 0x000fca00078e0054 */
[----:B------:R0:W2:Y:S01]  /*bc30*/  @!P1 LDG.E.U8 R192, desc[UR20][R102.64] ;  /* 0x0000001466c09981 */ /* 0x0000a2000c1e1100 */
[----:B------:R-:W-:Y:S02]  /*bc40*/  ISETP.GE.AND P1, PT, R0, UR22, PT ;  /* 0x0000001600007c0c */ /* 0x000fe4000bf26270 */
[----:B------:R-:W1:Y:S01]  /*bc50*/  S2R R0, SR_TID.X ;  /* 0x0000000000007919 */ /* 0x000e620000002100 */
[----:B------:R-:W-:-:S04]  /*bc60*/  LEA.HI R118, R118, 0x1e, RZ, 0x1a ;  /* 0x0000001e76767811 */ /* 0x000fc800078fd0ff */
[----:B------:R-:W-:Y:S02]  /*bc70*/  ISETP.GE.AND P0, PT, R118, UR22, PT ;  /* 0x0000001676007c0c */ /* 0x000fe4000bf06270 */
[----:B------:R-:W3:Y:S01]  /*bc80*/  S2R R118, SR_TID.X ;  /* 0x0000000000767919 */ /* 0x000ee20000002100 */
[----:B------:R-:W-:Y:S01]  /*bc90*/  PRMT R122, RZ, 0x7610, R122 ;  /* 0x00007610ff7a7816 */ /* 0x000fe2000000007a */
[----:B0-----:R-:W-:Y:S02]  /*bca0*/  @!P5 IMAD.MOV.U32 R102, RZ, RZ, R5 ;  /* 0x000000ffff66d224 */ /* 0x001fe400078e0005 */
[----:B------:R-:W-:-:S05]  /*bcb0*/  @!P5 IMAD.MOV.U32 R103, RZ, RZ, R13 ;  /* 0x000000ffff67d224 */ /* 0x000fca00078e000d */
[----:B------:R0:W2:Y:S01]  /*bcc0*/  @!P5 LDG.E.U8 R122, desc[UR20][R102.64] ;  /* 0x00000014667ad981 */ /* 0x0000a2000c1e1100 */
[----:B-1----:R-:W-:-:S04]  /*bcd0*/  SHF.R.U32.HI R0, RZ, 0x6, R0 ;  /* 0x00000006ff007819 */ /* 0x002fc80000011600 */
[----:B------:R-:W-:-:S04]  /*bce0*/  SGXT.U32 R0, R0, 0x1 ;  /* 0x000000010000781a */ /* 0x000fc80000000000 */
[----:B------:R-:W-:-:S04]  /*bcf0*/  LOP3.LUT R0, R0, 0x22, RZ, 0xfc, !PT ;  /* 0x0000002200007812 */ /* 0x000fc800078efcff */
[----:B------:R-:W-:Y:S02]  /*bd00*/  ISETP.GE.AND P5, PT, R0, UR22, PT ;  /* 0x0000001600007c0c */ /* 0x000fe4000bfa6270 */
[--C-:B---3--:R-:W-:Y:S02]  /*bd10*/  SHF.R.U32.HI R0, RZ, 0x6, R118.reuse ;  /* 0x00000006ff007819 */ /* 0x108fe40000011676 */
[----:B------:R-:W-:Y:S01]  /*bd20*/  SHF.R.U32.HI R118, RZ, 0x6, R118 ;  /* 0x00000006ff767819 */ /* 0x000fe20000011676 */
[----:B0-----:R-:W-:Y:S01]  /*bd30*/  @!P4 IMAD.MOV.U32 R102, RZ, RZ, R31 ;  /* 0x000000ffff66c224 */ /* 0x001fe200078e001f */
[----:B------:R-:W-:Y:S02]  /*bd40*/  PRMT R161, RZ, 0x7610, R161 ;  /* 0x00007610ffa17816 */ /* 0x000fe400000000a1 */
[----:B------:R-:W-:Y:S01]  /*bd50*/  SGXT.U32 R118, R118, 0x1 ;  /* 0x000000017676781a */ /* 0x000fe20000000000 */
[----:B------:R-:W-:-:S03]  /*bd60*/  @!P4 IMAD.MOV.U32 R103, RZ, RZ, R39 ;  /* 0x000000ffff67c224 */ /* 0x000fc600078e0027 */
[----:B------:R-:W-:Y:S02]  /*bd70*/  LOP3.LUT R118, R118, 0x24, RZ, 0xfc, !PT ;  /* 0x0000002476767812 */ /* 0x000fe400078efcff */
[----:B------:R0:W3:Y:S02]  /*bd80*/  @!P4 LDG.E.U8 R161, desc[UR20][R102.64] ;  /* 0x0000001466a1c981 */ /* 0x0000e4000c1e1100 */
        /* <DEDUP_REMOVED lines=18> */
[----:B------:R-:W-:Y:S01]  /*beb0*/  @!P1 IMAD.MOV.U32 R103, RZ, RZ, R15 ;  /* 0x000000ffff679224 */ /* 0x000fe200078e000f */
[----:B------:R-:W-:-:S04]  /*bec0*/  SHF.R.U32.HI R118, RZ, 0x6, R118 ;  /* 0x00000006ff767819 */ /* 0x000fc80000011676 */
[----:B------:R0:W2:Y:S01]  /*bed0*/  @!P1 LDG.E.U8 R125, desc[UR20][R102.64] ;  /* 0x00000014667d9981 */ /* 0x0000a2000c1e1100 */
[----:B------:R-:W-:Y:S02]  /*bee0*/  ISETP.GE.AND P1, PT, R0, UR22, PT ;  /* 0x0000001600007c0c */ /* 0x000fe4000bf26270 */
[----:B------:R-:W1:Y:S01]  /*bef0*/  S2R R0, SR_TID.X ;  /* 0x0000000000007919 */ /* 0x000e620000002100 */
[----:B------:R-:W-:-:S04]  /*bf00*/  SGXT.U32 R118, R118, 0x1 ;  /* 0x000000017676781a */ /* 0x000fc80000000000 */
[----:B------:R-:W-:-:S04]  /*bf10*/  LOP3.LUT R118, R118, 0x28, RZ, 0xfc, !PT ;  /* 0x0000002876767812 */ /* 0x000fc800078efcff */
[----:B------:R-:W-:Y:S02]  /*bf20*/  ISETP.GE.AND P0, PT, R118, UR22, PT ;  /* 0x0000001676007c0c */ /* 0x000fe4000bf06270 */
[----:B------:R-:W4:Y:S01]  /*bf30*/  S2R R118, SR_TID.X ;  /* 0x0000000000767919 */ /* 0x000f220000002100 */
[----:B------:R-:W-:Y:S01]  /*bf40*/  PRMT R160, RZ, 0x7610, R160 ;  /* 0x00007610ffa07816 */ /* 0x000fe200000000a0 */
[----:B0-----:R-:W-:Y:S02]  /*bf50*/  @!P5 IMAD.MOV.U32 R102, RZ, RZ, R32 ;  /* 0x000000ffff66d224 */ /* 0x001fe400078e0020 */
[----:B------:R-:W-:Y:S01]  /*bf60*/  @!P5 IMAD.MOV.U32 R103, RZ, RZ, R41 ;  /* 0x000000ffff67d224 */ /* 0x000fe200078e0029 */
[----:B------:R-:W-:-:S04]  /*bf70*/  PRMT R144, RZ, 0x7610, R144 ;  /* 0x00007610ff907816 */ /* 0x000fc80000000090 */
[----:B------:R0:W2:Y:S01]  /*bf80*/  @!P5 LDG.E.U8 R160, desc[UR20][R102.64] ;  /* 0x0000001466a0d981 */ /* 0x0000a2000c1e1100 */
[----:B-1----:R-:W-:-:S04]  /*bf90*/  SHF.R.U32.HI R0, RZ, 0x6, R0 ;  /* 0x00000006ff007819 */ /* 0x002fc80000011600 */
[----:B------:R-:W-:-:S04]  /*bfa0*/  SGXT.U32 R0, R0, 0x1 ;  /* 0x000000010000781a */ /* 0x000fc80000000000 */
[----:B------:R-:W-:Y:S01]  /*bfb0*/  LOP3.LUT R0, R0, 0x2c, RZ, 0xfc, !PT ;  /* 0x0000002c00007812 */ /* 0x000fe200078efcff */
[----:B0-----:R-:W-:Y:S02]  /*bfc0*/  @!P4 IMAD.MOV.U32 R102, RZ, RZ, R57 ;  /* 0x000000ffff66c224 */ /* 0x001fe400078e0039 */
[----:B------:R-:W-:Y:S01]  /*bfd0*/  @!P4 IMAD.MOV.U32 R103, RZ, RZ, R66 ;  /* 0x000000ffff67c224 */ /* 0x000fe200078e0042 */
[----:B------:R-:W-:Y:S02]  /*bfe0*/  ISETP.GE.AND P5, PT, R0, UR22, PT ;  /* 0x0000001600007c0c */ /* 0x000fe4000bfa6270 */
[----:B----4-:R-:W-:Y:S02]  /*bff0*/  SHF.R.U32.HI R0, RZ, 0x6, R118 ;  /* 0x00000006ff007819 */ /* 0x010fe40000011676 */
[----:B------:R-:W-:Y:S01]  /*c000*/  LEA.HI R118, R118, 0x2e, RZ, 0x1a ;  /* 0x0000002e76767811 */ /* 0x000fe200078fd0ff */
[----:B------:R0:W4:Y:S03]  /*c010*/  @!P4 LDG.E.U8 R144, desc[UR20][R102.64] ;  /* 0x000000146690c981 */ /* 0x000126000c1e1100 */
[----:B------:R-:W-:-:S02]  /*c020*/  ISETP.GE.AND P4, PT, R118, UR22, PT ;  /* 0x0000001676007c0c */ /* 0x000fc4000bf86270 */
[----:B------:R-:W1:Y:S01]  /*c030*/  S2R R118, SR_TID.X ;  /* 0x0000000000767919 */ /* 0x000e620000002100 */
[----:B------:R-:W-:Y:S02]  /*c040*/  SGXT.U32 R0, R0, 0x1 ;  /* 0x000000010000781a */ /* 0x000fe40000000000 */
[----:B------:R-:W-:Y:S01]  /*c050*/  PRMT R186, RZ, 0x7610, R186 ;  /* 0x00007610ffba7816 */ /* 0x000fe200000000ba */
[----:B0-----:R-:W-:Y:S02]  /*c060*/  @!P3 IMAD.MOV.U32 R102, RZ, RZ, R79 ;  /* 0x000000ffff66b224 */ /* 0x001fe400078e004f */
[----:B------:R-:W-:Y:S01]  /*c070*/  @!P3 IMAD.MOV.U32 R103, RZ, RZ, R85 ;  /* 0x000000ffff67b224 */ /* 0x000fe200078e0055 */
[----:B------:R-:W-:Y:S02]  /*c080*/  LOP3.LUT R0, R0, 0x30, RZ, 0xfc, !PT ;  /* 0x0000003000007812 */ /* 0x000fe400078efcff */
[----:B------:R-:W-:Y:S02]  /*c090*/  PRMT R124, RZ, 0x7610, R124 ;  /* 0x00007610ff7c7816 */ /* 0x000fe4000000007c */
[----:B------:R0:W2:Y:S01]  /*c0a0*/  @!P3 LDG.E.U8 R186, desc[UR20][R102.64] ;  /* 0x0000001466bab981 */ /* 0x0000a2000c1e1100 */
[----:B------:R-:W-:-:S02]  /*c0b0*/  ISETP.GE.AND P3, PT, R0, UR22, PT ;  /* 0x0000001600007c0c */ /* 0x000fc4000bf66270 */
        /* <DEDUP_REMOVED lines=16> */
[----:B------:R-:W1:Y:S01]  /*c1c0*/  S2R R118, SR_TID.X ;  /* 0x0000000000767919 */ /* 0x000e620000002100 */
        /* <DEDUP_REMOVED lines=65> */
[----:B------:R-:W-:-:S04]  /*c5e0*/  LOP3.LUT R0, R0, 0x60, RZ, 0xfc, !PT ;  /* 0x0000006000007812 */ /* 0x000fc800078efcff */
[----:B------:R0:W2:Y:S01]  /*c5f0*/  @!P3 LDG.E.U8 R128, desc[UR20][R102.64] ;  /* 0x000000146680b981 */ /* 0x0000a2000c1e1100 */
[----:B------:R-:W-:Y:S02]  /*c600*/  ISETP.GE.AND P3, PT, R0, UR22, PT ;  /* 0x0000001600007c0c */ /* 0x000fe4000bf66270 */
[----:B------:R-:W-:Y:S01]  /*c610*/  PRMT R175, RZ, 0x7610, R175 ;  /* 0x00007610ffaf7816 */ /* 0x000fe200000000af */
[----:B0-----:R-:W-:Y:S01]  /*c620*/  @!P0 IMAD.MOV.U32 R102, RZ, RZ, R80 ;  /* 0x000000ffff668224 */ /* 0x001fe200078e0050 */
[--C-:B-1----:R-:W-:Y:S02]  /*c630*/  SHF.R.U32.HI R0, RZ, 0x6, R118.reuse ;  /* 0x00000006ff007819 */ /* 0x102fe40000011676 */
[----:B------:R-:W-:Y:S01]  /*c640*/  SHF.R.U32.HI R118, RZ, 0x6, R118 ;  /* 0x00000006ff767819 */ /* 0x000fe20000011676 */
[----:B------:R-:W-:-:S03]  /*c650*/  @!P0 IMAD.MOV.U32 R103, RZ, RZ, R86 ;  /* 0x000000ffff678224 */ /* 0x000fc600078e0056 */
[----:B------:R-:W-:Y:S02]  /*c660*/  SGXT.U32 R118, R118, 0x1 ;  /* 0x000000017676781a */ /* 0x000fe40000000000 */
[----:B------:R0:W2:Y:S02]  /*c670*/  @!P0 LDG.E.U8 R175, desc[UR20][R102.64] ;  /* 0x0000001466af8981 */ /* 0x0000a4000c1e1100 */
[----:B------:R-:W-:-:S04]  /*c680*/  LOP3.LUT R118, R118, 0x3c, RZ, 0xfc, !PT ;  /* 0x0000003c76767812 */ /* 0x000fc800078efcff */
[----:B------:R-:W-:Y:S02]  /*c690*/  ISETP.GE.AND P0, PT, R118, UR22, PT ;  /* 0x0000001676007c0c */ /* 0x000fe4000bf06270 */
[----:B------:R-:W1:Y:S01]  /*c6a0*/  S2R R118, SR_TID.X ;  /* 0x0000000000767919 */ /* 0x000e620000002100 */
[----:B------:R-:W-:Y:S01]  /*c6b0*/  PRMT R129, RZ, 0x7610, R129 ;  /* 0x00007610ff817816 */ /* 0x000fe20000000081 */
[----:B0-----:R-:W-:Y:S01]  /*c6c0*/  @!P1 IMAD.MOV.U32 R102, RZ, RZ, R18 ;  /* 0x000000ffff669224 */ /* 0x001fe200078e0012 */
[----:B------:R-:W-:Y:S01]  /*c6d0*/  SGXT.U32 R0, R0, 0x1 ;  /* 0x000000010000781a */ /* 0x000fe20000000000 */
[----:B------:R-:W-:Y:S01]  /*c6e0*/  @!P1 IMAD.MOV.U32 R103, RZ, RZ, R25 ;  /* 0x000000ffff679224 */ /* 0x000fe200078e0019 */
[----:B------:R-:W-:Y:S02]  /*c6f0*/  PRMT R130, RZ, 0x7610, R130 ;  /* 0x00007610ff827816 */ /* 0x000fe40000000082 */
[----:B------:R-:W-:Y:S02]  /*c700*/  LOP3.LUT R0, R0, 0x68, RZ, 0xfc, !PT ;  /* 0x0000006800007812 */ /* 0x000fe400078efcff */
[----:B------:R0:W2:Y:S02]  /*c710*/  @!P1 LDG.E.U8 R129, desc[UR20][R102.64] ;  /* 0x0000001466819981 */ /* 0x0000a4000c1e1100 */
[----:B------:R-:W-:Y:S01]  /*c720*/  ISETP.GE.AND P1, PT, R0, UR22, PT ;  /* 0x0000001600007c0c */ /* 0x000fe2000bf26270 */
[----:B0-----:R-:W-:-:S02]  /*c730*/  @!P5 IMAD.MOV.U32 R102, RZ, RZ, R20 ;  /* 0x000000ffff66d224 */ /* 0x001fc400078e0014 */
[----:B------:R-:W-:-:S05]  /*c740*/  @!P5 IMAD.MOV.U32 R103, RZ, RZ, R26 ;  /* 0x000000ffff67d224 */ /* 0x000fca00078e001a */
[----:B------:R0:W2:Y:S01]  /*c750*/  @!P5 LDG.E.U8 R130, desc[UR20][R102.64] ;  /* 0x000000146682d981 */ /* 0x0000a2000c1e1100 */
[----:B-1----:R-:W-:-:S04]  /*c760*/  LEA.HI R0, R118, 0x3e, RZ, 0x1a ;  /* 0x0000003e76007811 */ /* 0x002fc800078fd0ff */
        /* <DEDUP_REMOVED lines=44> */
[--C-:B----4-:R-:W-:Y:S02]  /*ca30*/  SHF.R.U32.HI R0, RZ, 0x6, R118.reuse ;  /* 0x00000006ff007819 */ /* 0x110fe40000011676 */
[----:B------:R-:W-:Y:S01]  /*ca40*/  SHF.R.U32.HI R118, RZ, 0x6, R118 ;  /* 0x00000006ff767819 */ /* 0x000fe20000011676 */
[----:B0-----:R-:W-:Y:S01]  /*ca50*/  @!P4 IMAD.MOV.U32 R102, RZ, RZ, R184 ;  /* 0x000000ffff66c224 */ /* 0x001fe200078e00b8 */
[----:B------:R-:W-:Y:S02]  /*ca60*/  PRMT R166, RZ, 0x7610, R166 ;  /* 0x00007610ffa67816 */ /* 0x000fe400000000a6 */
[----:B------:R-:W-:Y:S01]  /*ca70*/  SGXT.U32 R118, R118, 0x1 ;  /* 0x000000017676781a */ /* 0x000fe20000000000 */
[----:B------:R-:W-:-:S03]  /*ca80*/  @!P4 IMAD.MOV.U32 R103, RZ, RZ, R183 ;  /* 0x000000ffff67c224 */ /* 0x000fc600078e00b7 */
[----:B------:R-:W-:Y:S02]  /*ca90*/  LOP3.LUT R118, R118, 0x4a, RZ, 0xfc, !PT ;  /* 0x0000004a76767812 */ /* 0x000fe400078efcff */
[----:B------:R0:W4:Y:S02]  /*caa0*/  @!P4 LDG.E.U8 R166, desc[UR20][R102.64] ;  /* 0x0000001466a6c981 */ /* 0x000124000c1e1100 */
        /* <DEDUP_REMOVED lines=19> */
[----:B------:R0:W3:Y:S01]  /*cbe0*/  @!P1 LDG.E.U8 R140, desc[UR20][R102.64] ;  /* 0x00000014668c9981 */ /* 0x0000e2000c1e1100 */
[----:B------:R-:W-:Y:S02]  /*cbf0*/  ISETP.GE.AND P1, PT, R0, UR22, PT ;  /* 0x0000001600007c0c */ /* 0x000fe4000bf26270 */
[----:B------:R-:W1:Y:S01]  /*cc00*/  S2R R0, SR_TID.X ;  /* 0x0000000000007919 */ /* 0x000e620000002100 */
[----:B------:R-:W-:Y:S01]  /*cc10*/  PRMT R115, RZ, 0x7610, R115 ;  /* 0x00007610ff737816 */ /* 0x000fe20000000073 */
[----:B0-----:R-:W-:Y:S02]  /*cc20*/  @!P5 IMAD.MOV.U32 R102, RZ, RZ, R81 ;  /* 0x000000ffff66d224 */ /* 0x001fe400078e0051 */
[----:B------:R-:W-:Y:S01]  /*cc30*/  @!P5 IMAD.MOV.U32 R103, RZ, RZ, R88 ;  /* 0x000000ffff67d224 */ /* 0x000fe200078e0058 */
[----:B------:R-:W-:-:S04]  /*cc40*/  PRMT R155, RZ, 0x7610, R155 ;  /* 0x00007610ff9b7816 */ /* 0x000fc8000000009b */
[----:B------:R0:W3:Y:S01]  /*cc50*/  @!P5 LDG.E.U8 R115, desc[UR20][R102.64] ;  /* 0x000000146673d981 */ /* 0x0000e2000c1e1100 */
[----:B------:R-:W-:Y:S01]  /*cc60*/  PRMT R139, RZ, 0x7610, R139 ;  /* 0x00007610ff8b7816 */ /* 0x000fe2000000008b */
[----:B0-----:R-:W-:Y:S02]  /*cc70*/  @!P4 IMAD.MOV.U32 R102, RZ, RZ, R42 ;  /* 0x000000ffff66c224 */ /* 0x001fe400078e002a */
[----:B------:R-:W-:-:S05]  /*cc80*/  @!P4 IMAD.MOV.U32 R103, RZ, RZ, R49 ;  /* 0x000000ffff67c224 */ /* 0x000fca00078e0031 */
[----:B------:R0:W3:Y:S01]  /*cc90*/  @!P4 LDG.E.U8 R155, desc[UR20][R102.64] ;  /* 0x00000014669bc981 */ /* 0x0000e2000c1e1100 */
        /* <DEDUP_REMOVED lines=8> */
[----:B------:R-:W-:-:S04]  /*cd20*/  LEA.HI R118, R118, 0x4e, RZ, 0x1a ;  /* 0x0000004e76767811 */ /* 0x000fc800078fd0ff */
[----:B------:R-:W-:Y:S02]  /*cd30*/  ISETP.GE.AND P0, PT, R118, UR22, PT ;  /* 0x0000001676007c0c */ /* 0x000fe4000bf06270 */
[----:B------:R-:W-:Y:S02]  /*cd40*/  PRMT R101, RZ, 0x7610, R101 ;  /* 0x00007610ff657816 */ /* 0x000fe40000000065 */
[----:B------:R-:W-:-:S09]  /*cd50*/  PRMT R154, RZ, 0x7610, R154 ;  /* 0x00007610ff9a7816 */ /* 0x000fd2000000009a */
[----:B0-----:R-:W-:Y:S02]  /*cd60*/  @!P0 IMAD.MOV.U32 R102, RZ, RZ, R93 ;  /* 0x000000ffff668224 */ /* 0x001fe400078e005d */
[----:B------:R-:W-:-:S05]  /*cd70*/  @!P0 IMAD.MOV.U32 R103, RZ, RZ, R99 ;  /* 0x000000ffff678224 */ /* 0x000fca00078e0063 */
[----:B------:R0:W3:Y:S01]  /*cd80*/  @!P0 LDG.E.U8 R101, desc[UR20][R102.64] ;  /* 0x0000001466658981 */ /* 0x0000e2000c1e1100 */
[----:B-1----:R-:W-:-:S04]  /*cd90*/  SHF.R.U32.HI R118, RZ, 0x6, R0 ;  /* 0x00000006ff767819 */ /* 0x002fc80000011600 */
[----:B------:R-:W-:-:S04]  /*cda0*/  SGXT.U32 R118, R118, 0x1 ;  /* 0x000000017676781a */ /* 0x000fc80000000000 */
[----:B------:R-:W-:Y:S01]  /*cdb0*/  LOP3.LUT R118, R118, 0x56, RZ, 0xfc, !PT ;  /* 0x0000005676767812 */ /* 0x000fe200078efcff */
[----:B0-----:R-:W-:Y:S02]  /*cdc0*/  @!P1 IMAD.MOV.U32 R102, RZ, RZ, R44 ;  /* 0x000000ffff669224 */ /* 0x001fe400078e002c */
[----:B------:R-:W-:Y:S01]  /*cdd0*/  @!P1 IMAD.MOV.U32 R103, RZ, RZ, R50 ;  /* 0x000000ffff679224 */ /* 0x000fe200078e0032 */
[----:B------:R-:W-:Y:S02]  /*cde0*/  ISETP.GE.AND P0, PT, R118, UR22, PT ;  /* 0x0000001676007c0c */ /* 0x000fe4000bf06270 */
[----:B------:R-:W-:Y:S02]  /*cdf0*/  SHF.R.U32.HI R118, RZ, 0x6, R0 ;  /* 0x00000006ff767819 */ /* 0x000fe40000011600 */
[----:B------:R0:W3:Y:S01]  /*ce00*/  @!P1 LDG.E.U8 R154, desc[UR20][R102.64] ;  /* 0x00000014669a9981 */ /* 0x0000e2000c1e1100 */
[----:B------:R-:W-:Y:S02]  /*ce10*/  PRMT R138, RZ, 0x7610, R138 ;  /* 0x00007610ff8a7816 */ /* 0x000fe4000000008a */
[----:B------:R-:W-:-:S02]  /*ce20*/  SGXT.U32 R118, R118, 0x1 ;  /* 0x000000017676781a */ /* 0x000fc40000000000 */
[----:B------:R-:W-:Y:S02]  /*ce30*/  SHF.R.U32.HI R0, RZ, 0x6, R0 ;  /* 0x00000006ff007819 */ /* 0x000fe40000011600 */
[----:B------:R-:W-:Y:S01]  /*ce40*/  LOP3.LUT R118, R118, 0x5a, RZ, 0xfc, !PT ;  /* 0x0000005a76767812 */ /* 0x000fe200078efcff */
[----:B0-----:R-:W-:Y:S02]  /*ce50*/  @!P3 IMAD.MOV.U32 R102, RZ, RZ, R69 ;  /* 0x000000ffff66b224 */ /* 0x001fe400078e0045 */
[----:B------:R-:W-:Y:S01]  /*ce60*/  @!P3 IMAD.MOV.U32 R103, RZ, RZ, R75 ;  /* 0x000000ffff67b224 */ /* 0x000fe200078e004b */
[----:B------:R-:W-:Y:S02]  /*ce70*/  SGXT.U32 R0, R0, 0x1 ;  /* 0x000000010000781a */ /* 0x000fe40000000000 */
[----:B------:R-:W-:Y:S02]  /*ce80*/  PRMT R114, RZ, 0x7610, R114 ;  /* 0x00007610ff727816 */ /* 0x000fe40000000072 */
[----:B------:R0:W3:Y:S01]  /*ce90*/  @!P3 LDG.E.U8 R138, desc[UR20][R102.64] ;  /* 0x00000014668ab981 */ /* 0x0000e2000c1e1100 */
[----:B------:R-:W-:-:S02]  /*cea0*/  ISETP.GE.AND P1, PT, R118, UR22, PT ;  /* 0x0000001676007c0c */ /* 0x000fc4000bf26270 */
[----:B------:R-:W-:Y:S01]  /*ceb0*/  LOP3.LUT R0, R0, 0x5c, RZ, 0xfc, !PT ;  /* 0x0000005c00007812 */ /* 0x000fe200078efcff */
[----:B------:R-:W1:Y:S01]  /*cec0*/  S2R R118, SR_TID.X ;  /* 0x0000000000767919 */ /* 0x000e620000002100 */
[----:B0-----:R-:W-:Y:S02]  /*ced0*/  @!P0 IMAD.MOV.U32 R102, RZ, RZ, R83 ;  /* 0x000000ffff668224 */ /* 0x001fe400078e0053 */
[----:B------:R-:W-:-:S05]  /*cee0*/  @!P0 IMAD.MOV.U32 R103, RZ, RZ, R90 ;  /* 0x000000ffff678224 */ /* 0x000fca00078e005a */
[----:B------:R0:W3:Y:S01]  /*cef0*/  @!P0 LDG.E.U8 R114, desc[UR20][R102.64] ;  /* 0x0000001466728981 */ /* 0x0000e2000c1e1100 */
[----:B------:R-:W-:Y:S02]  /*cf00*/  ISETP.GE.AND P0, PT, R0, UR22, PT ;  /* 0x0000001600007c0c */ /* 0x000fe4000bf06270 */
[----:B------:R-:W1:Y:S01]  /*cf10*/  S2R R0, SR_TID.X ;  /* 0x0000000000007919 */ /* 0x000e620000002100 */
[----:B------:R-:W-:Y:S01]  /*cf20*/  PRMT R153, RZ, 0x7610, R153 ;  /* 0x00007610ff997816 */ /* 0x000fe20000000099 */
[----:B0-----:R-:W-:Y:S02]  /*cf30*/  @!P1 IMAD.MOV.U32 R102, RZ, RZ, R46 ;  /* 0x000000ffff669224 */ /* 0x001fe400078e002e */
[----:B------:R-:W-:-:S05]  /*cf40*/  @!P1 IMAD.MOV.U32 R103, RZ, RZ, R51 ;  /* 0x000000ffff679224 */ /* 0x000fca00078e0033 */
[----:B------:R0:W3:Y:S01]  /*cf50*/  @!P1 LDG.E.U8 R153, desc[UR20][R102.64] ;  /* 0x0000001466999981 */ /* 0x0000e2000c1e1100 */
[----:B-1----:R-:W-:-:S04]  /*cf60*/  LEA.HI R118, R118, 0x5e, RZ, 0x1a ;  /* 0x0000005e76767811 */ /* 0x002fc800078fd0ff */
[----:B------:R-:W-:Y:S02]  /*cf70*/  ISETP.GE.AND P1, PT, R118, UR22, PT ;  /* 0x0000001676007c0c */ /* 0x000fe4000bf26270 */
[----:B------:R-:W-:Y:S01]  /*cf80*/  PRMT R137, RZ, 0x7610, R137 ;  /* 0x00007610ff897816 */ /* 0x000fe20000000089 */
[----:B0-----:R-:W-:Y:S02]  /*cf90*/  @!P0 IMAD.MOV.U32 R102, RZ, RZ, R71 ;  /* 0x000000ffff668224 */ /* 0x001fe400078e0047 */
[----:B------:R-:W-:-:S05]  /*cfa0*/  @!P0 IMAD.MOV.U32 R103, RZ, RZ, R76 ;  /* 0x000000ffff678224 */ /* 0x000fca00078e004c */
[----:B------:R0:W3:Y:S01]  /*cfb0*/  @!P0 LDG.E.U8 R137, desc[UR20][R102.64] ;  /* 0x0000001466898981 */ /* 0x0000e2000c1e1100 */
[----:B------:R-:W-:-:S04]  /*cfc0*/  SHF.R.U32.HI R118, RZ, 0x6, R0 ;  /* 0x00000006ff767819 */ /* 0x000fc80000011600 */
[----:B------:R-:W-:-:S04]  /*cfd0*/  SGXT.U32 R118, R118, 0x1 ;  /* 0x000000017676781a */ /* 0x000fc80000000000 */
[----:B------:R-:W-:-:S04]  /*cfe0*/  LOP3.LUT R118, R118, 0x62, RZ, 0xfc, !PT ;  /* 0x0000006276767812 */ /* 0x000fc800078efcff */
[----:B------:R-:W-:Y:S02]  /*cff0*/  ISETP.GE.AND P0, PT, R118, UR22, PT ;  /* 0x0000001676007c0c */ /* 0x000fe4000bf06270 */
        /* <DEDUP_REMOVED lines=8> */
[----:B------:R-:W-:Y:S02]  /*d080*/  SHF.R.U32.HI R118, RZ, 0x6, R0 ;  /* 0x00000006ff767819 */ /* 0x000fe40000011600 */
[----:B------:R-:W-:Y:S02]  /*d090*/  PRMT R152, RZ, 0x7610, R152 ;  /* 0x00007610ff987816 */ /* 0x000fe40000000098 */
[----:B------:R-:W-:Y:S01]  /*d0a0*/  SGXT.U32 R118, R118, 0x1 ;  /* 0x000000017676781a */ /* 0x000fe20000000000 */
[----:B0-----:R-:W-:-:S02]  /*d0b0*/  @!P0 IMAD.MOV.U32 R102, RZ, RZ, R168 ;  /* 0x000000ffff668224 */ /* 0x001fc400078e00a8 */
[----:B------:R-:W-:Y:S01]  /*d0c0*/  @!P0 IMAD.MOV.U32 R103, RZ, RZ, R53 ;  /* 0x000000ffff678224 */ /* 0x000fe200078e0035 */
[----:B------:R-:W-:-:S04]  /*d0d0*/  LOP3.LUT R118, R118, 0x66, RZ, 0xfc, !PT ;  /* 0x0000006676767812 */ /* 0x000fc800078efcff */
[----:B------:R0:W3:Y:S01]  /*d0e0*/  @!P0 LDG.E.U8 R152, desc[UR20][R102.64] ;  /* 0x0000001466988981 */ /* 0x0000e2000c1e1100 */
[----:B------:R-:W-:Y:S02]  /*d0f0*/  ISETP.GE.AND P0, PT, R118, UR22, PT ;  /* 0x0000001676007c0c */ /* 0x000fe4000bf06270 */
[----:B------:R-:W-:Y:S02]  /*d100*/  SHF.R.U32.HI R118, RZ, 0x6, R0 ;  /* 0x00000006ff767819 */ /* 0x000fe40000011600 */
[----:B------:R-:W-:Y:S02]  /*d110*/  PRMT R136, RZ, 0x7610, R136 ;  /* 0x00007610ff887816 */ /* 0x000fe40000000088 */
[----:B------:R-:W-:Y:S01]  /*d120*/  SGXT.U32 R118, R118, 0x1 ;  /* 0x000000017676781a */ /* 0x000fe20000000000 */
[----:B0-----:R-:W-:Y:S02]  /*d130*/  @!P1 IMAD.MOV.U32 R102, RZ, RZ, R170 ;  /* 0x000000ffff669224 */ /* 0x001fe400078e00aa */
        /* <DEDUP_REMOVED lines=25> */
[----:B------:R2:W3:Y:S02]  /*d2d0*/  @!P0 LDG.E.U8 R150, desc[UR20][R102.64] ;  /* 0x0000001466968981 */ /* 0x0004e4000c1e1100 */
[----:B--2---:R-:W-:Y:S02]  /*d2e0*/  @!P1 IMAD.MOV.U32 R102, RZ, RZ, R119 ;  /* 0x000000ffff669224 */ /* 0x004fe400078e0077 */
[----:B------:R-:W-:Y:S01]  /*d2f0*/  @!P1 IMAD.MOV.U32 R103, RZ, RZ, R196 ;  /* 0x000000ffff679224 */ /* 0x000fe200078e00c4 */
[----:B------:R-:W2:Y:S04]  /*d300*/  LDL R119, [R1+0x130] ;  /* 0x0001300001777983 */ /* 0x000ea80000100800 */
[----:B------:R0:W3:Y:S01]  /*d310*/  @!P1 LDG.E.U8 R149, desc[UR20][R102.64] ;  /* 0x0000001466959981 */ /* 0x0000e2000c1e1100 */
[----:B-1----:R-:W-:-:S04]  /*d320*/  LEA.HI R118, R118, 0x6e, RZ, 0x1a ;  /* 0x0000006e76767811 */ /* 0x002fc800078fd0ff */
[----:B------:R-:W-:Y:S02]  /*d330*/  ISETP.GE.AND P1, PT, R118, UR22, PT ;  /* 0x0000001676007c0c */ /* 0x000fe4000bf26270 */
[----:B------:R-:W3:Y:S01]  /*d340*/  LDL R118, [R1+0x134] ;  /* 0x0001340001767983 */ /* 0x000ee20000100800 */
[----:B------:R-:W-:-:S04]  /*d350*/  SHF.R.U32.HI R0, RZ, 0x6, R0 ;  /* 0x00000006ff007819 */ /* 0x000fc80000011600 */
[----:B------:R-:W-:-:S04]  /*d360*/  SGXT.U32 R0, R0, 0x1 ;  /* 0x000000010000781a */ /* 0x000fc80000000000 */
[----:B------:R-:W-:-:S04]  /*d370*/  LOP3.LUT R0, R0, 0x6c, RZ, 0xfc, !PT ;  /* 0x0000006c00007812 */ /* 0x000fc800078efcff */
[----:B------:R-:W-:Y:S02]  /*d380*/  ISETP.GE.AND P0, PT, R0, UR22, PT ;  /* 0x0000001600007c0c */ /* 0x000fe4000bf06270 */
[----:B------:R-:W1:Y:S01]  /*d390*/  S2R R0, SR_TID.X ;  /* 0x0000000000007919 */ /* 0x000e620000002100 */
[----:B------:R-:W-:-:S10]  /*d3a0*/  PRMT R135, RZ, 0x7610, R135 ;  /* 0x00007610ff877816 */ /* 0x000fd40000000087 */
[----:B0-----:R-:W-:Y:S02]  /*d3b0*/  @!P0 IMAD.MOV.U32 R102, RZ, RZ, R179 ;  /* 0x000000ffff668224 */ /* 0x001fe400078e00b3 */
[----:B------:R-:W-:-:S05]  /*d3c0*/  @!P0 IMAD.MOV.U32 R103, RZ, RZ, R178 ;  /* 0x000000ffff678224 */ /* 0x000fca00078e00b2 */
[----:B------:R0:W4:Y:S01]  /*d3d0*/  @!P0 LDG.E.U8 R135, desc[UR20][R102.64] ;  /* 0x0000001466878981 */ /* 0x000122000c1e1100 */
[----:B-1----:R-:W-:-:S04]  /*d3e0*/  SHF.R.U32.HI R0, RZ, 0x6, R0 ;  /* 0x00000006ff007819 */ /* 0x002fc80000011600 */
[----:B------:R-:W-:-:S04]  /*d3f0*/  SGXT.U32 R0, R0, 0x1 ;  /* 0x000000010000781a */ /* 0x000fc80000000000 */
[----:B------:R-:W-:-:S04]  /*d400*/  LOP3.LUT R0, R0, 0x74, RZ, 0xfc, !PT ;  /* 0x0000007400007812 */ /* 0x000fc800078efcff */
[----:B------:R-:W-:Y:S02]  /*d410*/  ISETP.GE.AND P0, PT, R0, UR22, PT ;  /* 0x0000001600007c0c */ /* 0x000fe4000bf06270 */
[----:B------:R-:W1:Y:S01]  /*d420*/  S2R R0, SR_TID.X ;  /* 0x0000000000007919 */ /* 0x000e620000002100 */
[----:B------:R-:W-:Y:S01]  /*d430*/  PRMT R111, RZ, 0x7610, R111 ;  /* 0x00007610ff6f7816 */ /* 0x000fe2000000006f */
        /* <DEDUP_REMOVED lines=8> */
[----:B------:R-:W-:Y:S01]  /*d4c0*/  SHF.R.U32.HI R0, RZ, 0x6, R0 ;  /* 0x00000006ff007819 */ /* 0x000fe20000011600 */
[----:B0-----:R-:W-:Y:S01]  /*d4d0*/  @!P0 IMAD.MOV.U32 R102, RZ, RZ, R190 ;  /* 0x000000ffff668224 */ /* 0x001fe200078e00be */
[----:B------:R-:W-:Y:S02]  /*d4e0*/  PRMT R134, RZ, 0x7610, R134 ;  /* 0x00007610ff867816 */ /* 0x000fe40000000086 */
[----:B------:R-:W-:Y:S01]  /*d4f0*/  SGXT.U32 R0, R0, 0x1 ;  /* 0x000000010000781a */ /* 0x000fe20000000000 */
[----:B------:R-:W-:-:S03]  /*d500*/  @!P0 IMAD.MOV.U32 R103, RZ, RZ, R189 ;  /* 0x000000ffff678224 */ /* 0x000fc600078e00bd */
[----:B------:R-:W-:Y:S02]  /*d510*/  LOP3.LUT R0, R0, 0x7c, RZ, 0xfc, !PT ;  /* 0x0000007c00007812 */ /* 0x000fe400078efcff */
[----:B------:R0:W4:Y:S01]  /*d520*/  @!P0 LDG.E.U8 R134, desc[UR20][R102.64] ;  /* 0x0000001466868981 */ /* 0x000122000c1e1100 */
[----:B------:R-:W-:Y:S02]  /*d530*/  PRMT R110, RZ, 0x7610, R110 ;  /* 0x00007610ff6e7816 */ /* 0x000fe4000000006e */
[----:B------:R-:W-:Y:S01]  /*d540*/  ISETP.GE.AND P0, PT, R0, UR22, PT ;  /* 0x0000001600007c0c */ /* 0x000fe2000bf06270 */
[----:B0-----:R-:W-:Y:S02]  /*d550*/  @!P1 IMAD.MOV.U32 R102, RZ, RZ, R193 ;  /* 0x000000ffff669224 */ /* 0x001fe400078e00c1 */
[----:B------:R-:W-:-:S05]  /*d560*/  @!P1 IMAD.MOV.U32 R103, RZ, RZ, R191 ;  /* 0x000000ffff679224 */ /* 0x000fca00078e00bf */
[----:B------:R0:W4:Y:S01]  /*d570*/  @!P1 LDG.E.U8 R110, desc[UR20][R102.64] ;  /* 0x00000014666e9981 */ /* 0x000122000c1e1100 */
[----:B-1----:R-:W-:-:S04]  /*d580*/  LEA.HI R0, R245, 0x7e, RZ, 0x1a ;  /* 0x0000007ef5007811 */ /* 0x002fc800078fd0ff */
[----:B------:R-:W-:Y:S02]  /*d590*/  ISETP.GE.AND P1, PT, R0, UR22, PT ;  /* 0x0000001600007c0c */ /* 0x000fe4000bf26270 */
[----:B------:R-:W-:Y:S01]  /*d5a0*/  PRMT R133, RZ, 0x7610, R133 ;  /* 0x00007610ff857816 */ /* 0x000fe20000000085 */
[----:B0-----:R-:W-:Y:S02]  /*d5b0*/  @!P0 IMAD.MOV.U32 R102, RZ, RZ, R121 ;  /* 0x000000ffff668224 */ /* 0x001fe400078e0079 */
[----:B------:R-:W-:Y:S01]  /*d5c0*/  @!P0 IMAD.MOV.U32 R103, RZ, RZ, R227 ;  /* 0x000000ffff678224 */ /* 0x000fe200078e00e3 */
[----:B------:R-:W-:Y:S01]  /*d5d0*/  PRMT R109, RZ, 0x7610, R109 ;  /* 0x00007610ff6d7816 */ /* 0x000fe2000000006d */
[----:B------:R-:W4:Y:S04]  /*d5e0*/  LDL R227, [R1+0xe4] ;  /* 0x0000e40001e37983 */ /* 0x000f280000100800 */
[----:B------:R2:W4:Y:S01]  /*d5f0*/  @!P0 LDG.E.U8 R133, desc[UR20][R102.64] ;  /* 0x0000001466858981 */ /* 0x000522000c1e1100 */
[----:B------:R-:W-:-:S02]  /*d600*/  LOP3.LUT R0, R245, 0x7f, RZ, 0xc0, !PT ;  /* 0x0000007ff5007812 */ /* 0x000fc400078ec0ff */
[----:B------:R-:W-:Y:S01]  /*d610*/  PRMT R108, RZ, 0x7610, R108 ;  /* 0x00007610ff6c7816 */ /* 0x000fe2000000006c */
[----:B------:R-:W4:Y:S01]  /*d620*/  LDL R121, [R1+0xe8] ;  /* 0x0000e80001797983 */ /* 0x000f220000100800 */
[----:B------:R-:W-:Y:S02]  /*d630*/  ISETP.GE.AND P0, PT, R0, UR22, PT ;  /* 0x0000001600007c0c */ /* 0x000fe4000bf06270 */
[----:B------:R-:W-:Y:S02]  /*d640*/  PRMT R107, RZ, 0x7610, R107 ;  /* 0x00007610ff6b7816 */ /* 0x000fe4000000006b */
[----:B------:R-:W-:Y:S02]  /*d650*/  PRMT R106, RZ, 0x7610, R106 ;  /* 0x00007610ff6a7816 */ /* 0x000fe4000000006a */
[----:B------:R-:W-:Y:S01]  /*d660*/  PRMT R105, RZ, 0x7610, R105 ;  /* 0x00007610ff697816 */ /* 0x000fe20000000069 */
[----:B--2---:R-:W-:Y:S02]  /*d670*/  @!P1 IMAD.MOV.U32 R103, RZ, RZ, R119 ;  /* 0x000000ffff679224 */ /* 0x004fe400078e0077 */
[----:B------:R-:W2:Y:S01]  /*d680*/  LDL R119, [R1+0x64] ;  /* 0x0000640001777983 */ /* 0x000ea20000100800 */
[----:B---3--:R-:W-:-:S03]  /*d690*/  @!P1 IMAD.MOV.U32 R102, RZ, RZ, R118 ;  /* 0x000000ffff669224 */ /* 0x008fc600078e0076 */
[----:B------:R-:W2:Y:S04]  /*d6a0*/  LDL R118, [R1+0x68] ;  /* 0x0000680001767983 */ /* 0x000ea80000100800 */
[----:B------:R0:W3:Y:S01]  /*d6b0*/  @!P1 LDG.E.U8 R109, desc[UR20][R102.64] ;  /* 0x00000014666d9981 */ /* 0x0000e2000c1e1100 */
[----:B------:R-:W-:Y:S01]  /*d6c0*/  BAR.SYNC.DEFER_BLOCKING 0x0 ;  /* 0x0000000000007b1d */ /* 0x000fe20000010000 */
[----:B0-----:R-:W-:Y:S02]  /*d6d0*/  @!P0 IMAD.MOV.U32 R102, RZ, RZ, R198 ;  /* 0x000000ffff668224 */ /* 0x001fe400078e00c6 */
[----:B------:R-:W-:-:S05]  /*d6e0*/  @!P0 IMAD.MOV.U32 R103, RZ, RZ, R197 ;  /* 0x000000ffff678224 */ /* 0x000fca00078e00c5 */
[----:B------:R0:W2:Y:S02]  /*d6f0*/  @!P0 LDG.E.U8 R108, desc[UR20][R102.64] ;  /* 0x00000014666c8981 */ /* 0x0000a4000c1e1100 */
        /* <DEDUP_REMOVED lines=8> */
[----:B------:R0:W2:Y:S04]  /*d780*/  @!P0 LDG.E.U8 R105, desc[UR20][R102.64] ;  /* 0x0000001466698981 */ /* 0x0000a8000c1e1100 */
[----:B------:R-:W0:Y:S04]  /*d790*/  LDL R102, [R1+0x24] ;  /* 0x0000240001667983 */ /* 0x000e280000100800 */
[----:B------:R-:W0:Y:S01]  /*d7a0*/  LDL R103, [R1+0x28] ;  /* 0x0000280001677983 */ /* 0x000e220000100800 */
[----:B------:R-:W-:-:S03]  /*d7b0*/  PRMT R104, RZ, 0x7610, R104 ;  /* 0x00007610ff687816 */ /* 0x000fc60000000068 */
[----:B------:R-:W-:Y:S04]  /*d7c0*/  STS.U8 [R0+UR9+0x4000], R116 ;  /* 0x0040007400007988 */ /* 0x000fe80008000009 */
[----:B------:R-:W-:Y:S04]  /*d7d0*/  STS.U8 [R0+UR9+0x4200], R120 ;  /* 0x0042007800007988 */ /* 0x000fe80008000009 */
[----:B------:R-:W-:Y:S04]  /*d7e0*/  STS.U8 [R0+UR9+0x4400], R123 ;  /* 0x0044007b00007988 */ /* 0x000fe80008000009 */
[----:B------:R-:W-:Y:S04]  /*d7f0*/  STS.U8 [R0+UR9+0x4600], R122 ;  /* 0x0046007a00007988 */ /* 0x000fe80008000009 */
[----:B------:R1:W-:Y:S04]  /*d800*/  STS.U8 [R0+UR9+0x4800], R125 ;  /* 0x0048007d00007988 */ /* 0x0003e80008000009 */
[----:B------:R1:W-:Y:S04]  /*d810*/  STS.U8 [R0+UR9+0x4a00], R124 ;  /* 0x004a007c00007988 */ /* 0x0003e80008000009 */
[----:B-1----:R-:W3:Y:S04]  /*d820*/  LDL R125, [R1+0x30] ;  /* 0x00003000017d7983 */ /* 0x002ee80000100800 */
[----:B------:R-:W3:Y:S01]  /*d830*/  LDL R124, [R1+0x2c] ;  /* 0x00002c00017c7983 */ /* 0x000ee20000100800 */
[----:B0-----:R-:W-:-:S04]  /*d840*/  @!P0 LOP3.LUT R103, R103, R102, RZ, 0x3c, !PT ;  /* 0x0000006667678212 */ /* 0x001fc800078e3cff */
[----:B------:R-:W-:-:S04]  /*d850*/  @!P0 LOP3.LUT R102, R103, R102, RZ, 0x3c, !PT ;  /* 0x0000006667668212 */ /* 0x000fc800078e3cff */
[----:B------:R-:W-:-:S05]  /*d860*/  @!P0 LOP3.LUT R103, R103, R102, RZ, 0x3c, !PT ;  /* 0x0000006667678212 */ /* 0x000fca00078e3cff */
[----:B------:R0:W4:Y:S02]  /*d870*/  @!P0 LDG.E.U8 R104, desc[UR20][R102.64] ;  /* 0x0000001466688981 */ /* 0x000124000c1e1100 */
[----:B0-----:R-:W-:-:S06]  /*d880*/  PRMT R103, RZ, 0x7610, R103 ;  /* 0x00007610ff677816 */ /* 0x001fcc0000000067 */
[----:B--2---:R0:W2:Y:S04]  /*d890*/  @!P0 LDG.E.U8 R103, desc[UR20][R118.64] ;  /* 0x0000001476678981 */ /* 0x0040a8000c1e1100 */
[----:B------:R-:W0:Y:S04]  /*d8a0*/  LDL R118, [R1+0xa4] ;  /* 0x0000a40001767983 */ /* 0x000e280000100800 */
[----:B------:R-:W0:Y:S01]  /*d8b0*/  LDL R119, [R1+0xa8] ;  /* 0x0000a80001777983 */ /* 0x000e220000100800 */
[----:B------:R-:W-:Y:S02]  /*d8c0*/  PRMT R102, RZ, 0x7610, R102 ;  /* 0x00007610ff667816 */ /* 0x000fe40000000066 */
[----:B------:R-:W-:Y:S01]  /*d8d0*/  PRMT R116, RZ, 0x7610, R116 ;  /* 0x00007610ff747816 */ /* 0x000fe20000000074 */
[----:B------:R-:W-:-:S02]  /*d8e0*/  @!P0 IMAD.MOV.U32 R120, RZ, RZ, R200 ;  /* 0x000000ffff788224 */ /* 0x000fc400078e00c8 */
[----:B------:R-:W-:Y:S02]  /*d8f0*/  @!P0 IMAD.MOV.U32 R122, RZ, RZ, R232 ;  /* 0x000000ffff7a8224 */ /* 0x000fe400078e00e8 */
[----:B------:R-:W-:Y:S01]  /*d900*/  @!P0 IMAD.MOV.U32 R123, RZ, RZ, R231 ;  /* 0x000000ffff7b8224 */ /* 0x000fe200078e00e7 */
[----:B---3--:R-:W-:-:S04]  /*d910*/  @!P0 LOP3.LUT R125, R125, R124, RZ, 0x3c, !PT ;  /* 0x0000007c7d7d8212 */ /* 0x008fc800078e3cff */
[----:B------:R-:W-:-:S04]  /*d920*/  @!P0 LOP3.LUT R124, R125, R124, RZ, 0x3c, !PT ;  /* 0x0000007c7d7c8212 */ /* 0x000fc800078e3cff */
[----:B------:R-:W-:Y:S01]  /*d930*/  @!P0 LOP3.LUT R125, R125, R124, RZ, 0x3c, !PT ;  /* 0x0000007c7d7d8212 */ /* 0x000fe200078e3cff */
[----:B------:R1:W-:Y:S04]  /*d940*/  STS.U8 [R0+UR9+0x4c00], R127 ;  /* 0x004c007f00007988 */ /* 0x0003e80008000009 */
[----:B------:R3:W-:Y:S04]  /*d950*/  STS.U8 [R0+UR9+0x4e00], R126 ;  /* 0x004e007e00007988 */ /* 0x0007e80008000009 */
[----:B-1----:R-:W2:Y:S04]  /*d960*/  LDL R127, [R1+0xb0] ;  /* 0x0000b000017f7983 */ /* 0x002ea80000100800 */
[----:B---3--:R-:W2:Y:S01]  /*d970*/  LDL R126, [R1+0xac] ;  /* 0x0000ac00017e7983 */ /* 0x008ea20000100800 */
[----:B0-----:R-:W-:-:S04]  /*d980*/  @!P0 LOP3.LUT R119, R119, R118, RZ, 0x3c, !PT ;  /* 0x0000007677778212 */ /* 0x001fc800078e3cff */
[----:B------:R-:W-:-:S04]  /*d990*/  @!P0 LOP3.LUT R118, R119, R118, RZ, 0x3c, !PT ;  /* 0x0000007677768212 */ /* 0x000fc800078e3cff */
[----:B------:R-:W-:-:S05]  /*d9a0*/  @!P0 LOP3.LUT R119, R119, R118, RZ, 0x3c, !PT ;  /* 0x0000007677778212 */ /* 0x000fca00078e3cff */
[----:B------:R4:W3:Y:S02]  /*d9b0*/  @!P0 LDG.E.U8 R102, desc[UR20][R118.64] ;  /* 0x0000001476668981 */ /* 0x0008e4000c1e1100 */
[----:B----4-:R-:W-:Y:S02]  /*d9c0*/  @!P0 IMAD.MOV.U32 R118, RZ, RZ, R121 ;  /* 0x000000ffff768224 */ /* 0x010fe400078e0079 */
[----:B------:R-:W-:Y:S02]  /*d9d0*/  @!P0 IMAD.MOV.U32 R119, RZ, RZ, R227 ;  /* 0x000000ffff778224 */ /* 0x000fe400078e00e3 */
[----:B------:R-:W-:Y:S01]  /*d9e0*/  @!P0 IMAD.MOV.U32 R121, RZ, RZ, R199 ;  /* 0x000000ffff798224 */ /* 0x000fe200078e00c7 */
[----:B------:R-:W4:Y:S04]  /*d9f0*/  LDL R227, [R1+0xf0] ;  /* 0x0000f00001e37983 */ /* 0x000f280000100800 */
[----:B------:R0:W3:Y:S02]  /*da00*/  @!P0 LDG.E.U8 R116, desc[UR20][R118.64] ;  /* 0x0000001476748981 */ /* 0x0000e4000c1e1100 */
[----:B0-----:R-:W-:-:S02]  /*da10*/  PRMT R118, RZ, 0x7610, R118 ;  /* 0x00007610ff767816 */ /* 0x001fc40000000076 */
[----:B------:R-:W-:-:S04]  /*da20*/  PRMT R119, RZ, 0x7610, R119 ;  /* 0x00007610ff777816 */ /* 0x000fc80000000077 */
[----:B------:R0:W3:Y:S02]  /*da30*/  @!P0 LDG.E.U8 R118, desc[UR20][R120.64] ;  /* 0x0000001478768981 */ /* 0x0000e4000c1e1100 */
[----:B0-----:R-:W-:Y:S02]  /*da40*/  @!P0 IMAD.MOV.U32 R120, RZ, RZ, R216 ;  /* 0x000000ffff788224 */ /* 0x001fe400078e00d8 */
[----:B------:R-:W-:-:S05]  /*da50*/  @!P0 IMAD.MOV.U32 R121, RZ, RZ, R215 ;  /* 0x000000ffff798224 */ /* 0x000fca00078e00d7 */
[----:B------:R0:W3:Y:S02]  /*da60*/  @!P0 LDG.E.U8 R119, desc[UR20][R120.64] ;  /* 0x0000001478778981 */ /* 0x0000e4000c1e1100 */
[----:B0-----:R-:W-:Y:S02]  /*da70*/  PRMT R120, RZ, 0x7610, R120 ;  /* 0x00007610ff787816 */ /* 0x001fe40000000078 */
[----:B------:R-:W-:-:S04]  /*da80*/  PRMT R121, RZ, 0x7610, R121 ;  /* 0x00007610ff797816 */ /* 0x000fc80000000079 */
[----:B------:R0:W3:Y:S02]  /*da90*/  @!P0 LDG.E.U8 R120, desc[UR20][R122.64] ;  /* 0x000000147a788981 */ /* 0x0000e4000c1e1100 */
[----:B0-----:R-:W-:Y:S02]  /*daa0*/  @!P0 IMAD.MOV.U32 R122, RZ, RZ, R249 ;  /* 0x000000ffff7a8224 */ /* 0x001fe400078e00f9 */
[----:B------:R-:W-:-:S05]  /*dab0*/  @!P0 IMAD.MOV.U32 R123, RZ, RZ, R248 ;  /* 0x000000ffff7b8224 */ /* 0x000fca00078e00f8 */
[----:B------:R0:W3:Y:S02]  /*dac0*/  @!P0 LDG.E.U8 R121, desc[UR20][R122.64] ;  /* 0x000000147a798981 */ /* 0x0000e4000c1e1100 */
[----:B0-----:R-:W-:-:S06]  /*dad0*/  PRMT R122, RZ, 0x7610, R122 ;  /* 0x00007610ff7a7816 */ /* 0x001fcc000000007a */
[----:B------:R0:W3:Y:S04]  /*dae0*/  @!P0 LDG.E.U8 R122, desc[UR20][R124.64] ;  /* 0x000000147c7a8981 */ /* 0x0000e8000c1e1100 */
[----:B------:R-:W0:Y:S04]  /*daf0*/  LDL R124, [R1+0x6c] ;  /* 0x00006c00017c7983 */ /* 0x000e280000100800 */
[----:B------:R-:W0:Y:S01]  /*db00*/  LDL R125, [R1+0x70] ;  /* 0x00007000017d7983 */ /* 0x000e220000100800 */
[----:B------:R-:W-:Y:S02]  /*db10*/  PRMT R123, RZ, 0x7610, R123 ;  /* 0x00007610ff7b7816 */ /* 0x000fe4000000007b */
[----:B--2---:R-:W-:-:S04]  /*db20*/  @!P0 LOP3.LUT R127, R127, R126, RZ, 0x3c, !PT ;  /* 0x0000007e7f7f8212 */ /* 0x004fc800078e3cff */
[----:B------:R-:W-:-:S04]  /*db30*/  @!P0 LOP3.LUT R126, R127, R126, RZ, 0x3c, !PT ;  /* 0x0000007e7f7e8212 */ /* 0x000fc800078e3cff */
[----:B------:R-:W-:Y:S02]  /*db40*/  @!P0 LOP3.LUT R127, R127, R126, RZ, 0x3c, !PT ;  /* 0x0000007e7f7f8212 */ /* 0x000fe400078e3cff */
[----:B0-----:R-:W-:-:S04]  /*db50*/  @!P0 LOP3.LUT R125, R125, R124, RZ, 0x3c, !PT ;  /* 0x0000007c7d7d8212 */ /* 0x001fc800078e3cff */
[----:B------:R-:W-:-:S04]  /*db60*/  @!P0 LOP3.LUT R124, R125, R124, RZ, 0x3c, !PT ;  /* 0x0000007c7d7c8212 */ /* 0x000fc800078e3cff */
[----:B------:R-:W-:-:S05]  /*db70*/  @!P0 LOP3.LUT R125, R125, R124, RZ, 0x3c, !PT ;  /* 0x0000007c7d7d8212 */ /* 0x000fca00078e3cff */
[----:B------:R0:W2:Y:S02]  /*db80*/  @!P0 LDG.E.U8 R123, desc[UR20][R124.64] ;  /* 0x000000147c7b8981 */ /* 0x0000a4000c1e1100 */
[----:B0-----:R-:W-:-:S06]  /*db90*/  PRMT R124, RZ, 0x7610, R124 ;  /* 0x00007610ff7c7816 */ /* 0x001fcc000000007c */
[----:B------:R4:W2:Y:S04]  /*dba0*/  @!P0 LDG.E.U8 R124, desc[UR20][R126.64] ;  /* 0x000000147e7c8981 */ /* 0x0008a8000c1e1100 */
[----:B------:R-:W2:Y:S01]  /*dbb0*/  LDL R127, [R1+0xec] ;  /* 0x0000ec00017f7983 */ /* 0x000ea20000100800 */
[----:B------:R-:W-:Y:S01]  /*dbc0*/  PRMT R125, RZ, 0x7610, R125 ;  /* 0x00007610ff7d7816 */ /* 0x000fe2000000007d */
[----:B----4-:R-:W-:Y:S02]  /*dbd0*/  @!P0 IMAD.MOV.U32 R126, RZ, RZ, R227 ;  /* 0x000000ffff7e8224 */ /* 0x010fe400078e00e3 */
[----:B------:R-:W-:Y:S04]  /*dbe0*/  STS.U8 [R0+UR9+0x5000], R167 ;  /* 0x005000a700007988 */ /* 0x000fe80008000009 */
[----:B------:R0:W-:Y:S04]  /*dbf0*/  STS.U8 [R0+UR9+0x5200], R128 ;  /* 0x0052008000007988 */ /* 0x0001e80008000009 */
[----:B------:R1:W-:Y:S04]  /*dc00*/  STS.U8 [R0+UR9+0x5400], R129 ;  /* 0x0054008100007988 */ /* 0x0003e80008000009 */
[----:B------:R-:W4:Y:S01]  /*dc10*/  LDL R227, [R1+0x38] ;  /* 0x0000380001e37983 */ /* 0x000f220000100800 */
[----:B0-----:R-:W-:-:S02]  /*dc20*/  PRMT R128, RZ, 0x7610, R128 ;  /* 0x00007610ff807816 */ /* 0x001fc40000000080 */
[----:B-1----:R-:W-:Y:S01]  /*dc30*/  PRMT R129, RZ, 0x7610, R129 ;  /* 0x00007610ff817816 */ /* 0x002fe20000000081 */
[----:B------:R0:W-:Y:S04]  /*dc40*/  STS.U8 [R0+UR9+0x5600], R130 ;  /* 0x0056008200007988 */ /* 0x0001e80008000009 */
[----:B------:R1:W-:Y:S01]  /*dc50*/  STS.U8 [R0+UR9+0x5800], R131 ;  /* 0x0058008300007988 */ /* 0x0003e20008000009 */
[----:B0-----:R-:W-:Y:S02]  /*dc60*/  PRMT R130, RZ, 0x7610, R130 ;  /* 0x00007610ff827816 */ /* 0x001fe40000000082 */
[----:B-1----:R-:W-:Y:S01]  /*dc70*/  PRMT R131, RZ, 0x7610, R131 ;  /* 0x00007610ff837816 */ /* 0x002fe20000000083 */
[----:B--2---:R0:W2:Y:S02]  /*dc80*/  @!P0 LDG.E.U8 R125, desc[UR20][R126.64] ;  /* 0x000000147e7d8981 */ /* 0x0040a4000c1e1100 */
[----:B0-----:R-:W-:-:S02]  /*dc90*/  @!P0 IMAD.MOV.U32 R126, RZ, RZ, R202 ;  /* 0x000000ffff7e8224 */ /* 0x001fc400078e00ca */
        /* <DEDUP_REMOVED lines=11> */
[----:B------:R-:W2:Y:S01]  /*dd50*/  LDL R127, [R1+0x34] ;  /* 0x00003400017f7983 */ /* 0x000ea20000100800 */
[----:B----4-:R-:W-:-:S03]  /*dd60*/  @!P0 IMAD.MOV.U32 R126, RZ, RZ, R227 ;  /* 0x000000ffff7e8224 */ /* 0x010fc600078e00e3 */
[----:B------:R0:W-:Y:S02]  /*dd70*/  STS.U8 [R0+UR9+0x5a00], R132 ;  /* 0x005a008400007988 */ /* 0x0001e40008000009 */
[----:B0-----:R-:W-:-:S06]  /*dd80*/  PRMT R132, RZ, 0x7610, R132 ;  /* 0x00007610ff847816 */ /* 0x001fcc0000000084 */
[----:B--2---:R0:W2:Y:S04]  /*dd90*/  @!P0 LDG.E.U8 R132, desc[UR20][R126.64] ;  /* 0x000000147e848981 */ /* 0x0040a8000c1e1100 */
[----:B------:R-:W0:Y:S04]  /*dda0*/  LDL R126, [R1+0x74] ;  /* 0x00007400017e7983 */ /* 0x000e280000100800 */
[----:B------:R-:W0:Y:S04]  /*ddb0*/  LDL R127, [R1+0x78] ;  /* 0x00007800017f7983 */ /* 0x000e280000100800 */
[----:B------:R1:W-:Y:S02]  /*ddc0*/  STS.U8 [R0+UR9+0x5c00], R166 ;  /* 0x005c00a600007988 */ /* 0x0003e40008000009 */
[----:B-1----:R-:W-:-:S02]  /*ddd0*/  PRMT R166, RZ, 0x7610, R166 ;  /* 0x00007610ffa67816 */ /* 0x002fc400000000a6 */
[----:B0-----:R-:W-:-:S04]  /*dde0*/  @!P0 LOP3.LUT R127, R127, R126, RZ, 0x3c, !PT ;  /* 0x0000007e7f7f8212 */ /* 0x001fc800078e3cff */
[----:B------:R-:W-:-:S04]  /*ddf0*/  @!P0 LOP3.LUT R126, R127, R126, RZ, 0x3c, !PT ;  /* 0x0000007e7f7e8212 */ /* 0x000fc800078e3cff */
[----:B------:R-:W-:-:S05]  /*de00*/  @!P0 LOP3.LUT R127, R127, R126, RZ, 0x3c, !PT ;  /* 0x0000007e7f7f8212 */ /* 0x000fca00078e3cff */
[----:B------:R0:W4:Y:S04]  /*de10*/  @!P0 LDG.E.U8 R166, desc[UR20][R126.64] ;  /* 0x000000147ea68981 */ /* 0x000128000c1e1100 */
[----:B------:R-:W0:Y:S04]  /*de20*/  LDL R126, [R1+0xb4] ;  /* 0x0000b400017e7983 */ /* 0x000e280000100800 */
[----:B------:R-:W0:Y:S04]  /*de30*/  LDL R127, [R1+0xb8] ;  /* 0x0000b800017f7983 */ /* 0x000e280000100800 */
[----:B------:R1:W-:Y:S02]  /*de40*/  STS.U8 [R0+UR9+0x5e00], R165 ;  /* 0x005e00a500007988 */ /* 0x0003e40008000009 */
[----:B-1----:R-:W-:Y:S01]  /*de50*/  PRMT R165, RZ, 0x7610, R165 ;  /* 0x00007610ffa57816 */ /* 0x002fe200000000a5 */
[----:B------:R-:W1:Y:S01]  /*de60*/  S2R R227, SR_TID.X ;  /* 0x0000000000e37919 */ /* 0x000e620000002100 */
[----:B0-----:R-:W-:-:S04]  /*de70*/  @!P0 LOP3.LUT R127, R127, R126, RZ, 0x3c, !PT ;  /* 0x0000007e7f7f8212 */ /* 0x001fc800078e3cff */
[----:B------:R-:W-:-:S04]  /*de80*/  @!P0 LOP3.LUT R126, R127, R126, RZ, 0x3c, !PT ;  /* 0x0000007e7f7e8212 */ /* 0x000fc800078e3cff */
[----:B------:R-:W-:-:S05]  /*de90*/  @!P0 LOP3.LUT R127, R127, R126, RZ, 0x3c, !PT ;  /* 0x0000007e7f7f8212 */ /* 0x000fca00078e3cff */
[----:B------:R0:W2:Y:S04]  /*dea0*/  @!P0 LDG.E.U8 R165, desc[UR20][R126.64] ;  /* 0x000000147ea58981 */ /* 0x0000a8000c1e1100 */
[----:B------:R-:W0:Y:S04]  /*deb0*/  LDL R126, [R1+0xf4] ;  /* 0x0000f400017e7983 */ /* 0x000e280000100800 */
[----:B------:R-:W0:Y:S01]  /*dec0*/  LDL R127, [R1+0xf8] ;  /* 0x0000f800017f7983 */ /* 0x000e220000100800 */
[----:B-1----:R-:W-:-:S04]  /*ded0*/  LOP3.LUT R227, R227, 0x7f, RZ, 0xc0, !PT ;  /* 0x0000007fe3e37812 */ /* 0x002fc800078ec0ff */
[----:B------:R-:W-:-:S05]  /*dee0*/  LOP3.LUT R227, R227, 0x10, RZ, 0x3c, !PT ;  /* 0x00000010e3e37812 */ /* 0x000fca00078e3cff */
[----:B------:R1:W-:Y:S04]  /*def0*/  STS.U8 [R227+UR9+0x4080], R164 ;  /* 0x004080a4e3007988 */ /* 0x0003e80008000009 */
[----:B------:R3:W-:Y:S01]  /*df00*/  STS.U8 [R227+UR9+0x4280], R163 ;  /* 0x004280a3e3007988 */ /* 0x0007e20008000009 */
[----:B-1----:R-:W-:Y:S02]  /*df10*/  PRMT R164, RZ, 0x7610, R164 ;  /* 0x00007610ffa47816 */ /* 0x002fe400000000a4 */
[----:B---3--:R-:W-:Y:S01]  /*df20*/  PRMT R163, RZ, 0x7610, R163 ;  /* 0x00007610ffa37816 */ /* 0x008fe200000000a3 */
[----:B------:R1:W-:Y:S04]  /*df30*/  STS.U8 [R227+UR9+0x4480], R162 ;  /* 0x004480a2e3007988 */ /* 0x0003e80008000009 */
[----:B------:R3:W-:Y:S01]  /*df40*/  STS.U8 [R227+UR9+0x4680], R161 ;  /* 0x004680a1e3007988 */ /* 0x0007e20008000009 */
[----:B-1----:R-:W-:-:S02]  /*df50*/  PRMT R162, RZ, 0x7610, R162 ;  /* 0x00007610ffa27816 */ /* 0x002fc400000000a2 */
[----:B---3--:R-:W-:Y:S02]  /*df60*/  PRMT R161, RZ, 0x7610, R161 ;  /* 0x00007610ffa17816 */ /* 0x008fe400000000a1 */
[----:B0-----:R-:W-:-:S04]  /*df70*/  @!P0 LOP3.LUT R127, R127, R126, RZ, 0x3c, !PT ;  /* 0x0000007e7f7f8212 */ /* 0x001fc800078e3cff */
[----:B------:R-:W-:-:S04]  /*df80*/  @!P0 LOP3.LUT R126, R127, R126, RZ, 0x3c, !PT ;  /* 0x0000007e7f7e8212 */ /* 0x000fc800078e3cff */
[----:B------:R-:W-:-:S05]  /*df90*/  @!P0 LOP3.LUT R127, R127, R126, RZ, 0x3c, !PT ;  /* 0x0000007e7f7f8212 */ /* 0x000fca00078e3cff */
[----:B------:R0:W3:Y:S02]  /*dfa0*/  @!P0 LDG.E.U8 R164, desc[UR20][R126.64] ;  /* 0x000000147ea48981 */ /* 0x0000e4000c1e1100 */
        /* <DEDUP_REMOVED lines=9> */
[----:B------:R-:W0:Y:S04]  /*e040*/  LDL R127, [R1] ;  /* 0x00000000017f7983 */ /* 0x000e280000100800 */
[----:B------:R1:W-:Y:S02]  /*e050*/  STS.U8 [R227+UR9+0x4880], R160 ;  /* 0x004880a0e3007988 */ /* 0x0003e40008000009 */
[----:B-1----:R-:W-:Y:S01]  /*e060*/  PRMT R160, RZ, 0x7610, R160 ;  /* 0x00007610ffa07816 */ /* 0x002fe200000000a0 */
[----:B0-----:R-:W-:-:S02]  /*e070*/  @!P0 IMAD.MOV.U32 R126, RZ, RZ, R127 ;  /* 0x000000ffff7e8224 */ /* 0x001fc400078e007f */
[----:B------:R-:W-:-:S05]  /*e080*/  @!P0 IMAD.MOV.U32 R127, RZ, RZ, R252 ;  /* 0x000000ffff7f8224 */ /* 0x000fca00078e00fc */
[----:B------:R0:W2:Y:S04]  /*e090*/  @!P0 LDG.E.U8 R160, desc[UR20][R126.64] ;  /* 0x000000147ea08981 */ /* 0x0000a8000c1e1100 */
[----:B------:R-:W0:Y:S04]  /*e0a0*/  LDL R126, [R1+0x3c] ;  /* 0x00003c00017e7983 */ /* 0x000e280000100800 */
[----:B------:R-:W0:Y:S04]  /*e0b0*/  LDL R127, [R1+0x40] ;  /* 0x00004000017f7983 */ /* 0x000e280000100800 */
[----:B------:R1:W-:Y:S02]  /*e0c0*/  STS.U8 [R227+UR9+0x4a80], R159 ;  /* 0x004a809fe3007988 */ /* 0x0003e40008000009 */
[----:B-1----:R-:W-:-:S02]  /*e0d0*/  PRMT R159, RZ, 0x7610, R159 ;  /* 0x00007610ff9f7816 */ /* 0x002fc4000000009f */
[----:B0-----:R-:W-:-:S04]  /*e0e0*/  @!P0 LOP3.LUT R127, R127, R126, RZ, 0x3c, !PT ;  /* 0x0000007e7f7f8212 */ /* 0x001fc800078e3cff */
[----:B------:R-:W-:-:S04]  /*e0f0*/  @!P0 LOP3.LUT R126, R127, R126, RZ, 0x3c, !PT ;  /* 0x0000007e7f7e8212 */ /* 0x000fc800078e3cff */
[----:B------:R-:W-:-:S05]  /*e100*/  @!P0 LOP3.LUT R127, R127, R126, RZ, 0x3c, !PT ;  /* 0x0000007e7f7f8212 */ /* 0x000fca00078e3cff */
        /* <DEDUP_REMOVED lines=19> */
[----:B------:R1:W-:Y:S04]  /*e240*/  STS.U8 [R227+UR9+0x5080], R156 ;  /* 0x0050809ce3007988 */ /* 0x0003e80008000009 */
[----:B------:R3:W-:Y:S01]  /*e250*/  STS.U8 [R227+UR9+0x5280], R155 ;  /* 0x0052809be3007988 */ /* 0x0007e20008000009 */
[----:B-1----:R-:W-:-:S02]  /*e260*/  PRMT R156, RZ, 0x7610, R156 ;  /* 0x00007610ff9c7816 */ /* 0x002fc4000000009c */
[----:B---3--:R-:W-:Y:S01]  /*e270*/  PRMT R155, RZ, 0x7610, R155 ;  /* 0x00007610ff9b7816 */ /* 0x008fe2000000009b */
[----:B------:R1:W-:Y:S04]  /*e280*/  STS.U8 [R227+UR9+0x5480], R154 ;  /* 0x0054809ae3007988 */ /* 0x0003e80008000009 */
[----:B------:R3:W-:Y:S01]  /*e290*/  STS.U8 [R227+UR9+0x5680], R153 ;  /* 0x00568099e3007988 */ /* 0x0007e20008000009 */
[----:B-1----:R-:W-:Y:S02]  /*e2a0*/  PRMT R154, RZ, 0x7610, R154 ;  /* 0x00007610ff9a7816 */ /* 0x002fe4000000009a */
        /* <DEDUP_REMOVED lines=42> */
[----:B------:R-:W2:Y:S01]  /*e550*/  LDL.LU R227, [R1+0x148] ;  /* 0x0001480001e37983 */ /* 0x000ea20000300800 */
[----:B0-----:R-:W-:-:S04]  /*e560*/  @!P0 LOP3.LUT R127, R127, R126, RZ, 0x3c, !PT ;  /* 0x0000007e7f7f8212 */ /* 0x001fc800078e3cff */
[----:B------:R-:W-:-:S04]  /*e570*/  @!P0 LOP3.LUT R126, R127, R126, RZ, 0x3c, !PT ;  /* 0x0000007e7f7e8212 */ /* 0x000fc800078e3cff */
[----:B------:R-:W-:-:S05]  /*e580*/  @!P0 LOP3.LUT R127, R127, R126, RZ, 0x3c, !PT ;  /* 0x0000007e7f7f8212 */ /* 0x000fca00078e3cff */
[----:B------:R0:W2:Y:S04]  /*e590*/  @!P0 LDG.E.U8 R149, desc[UR20][R126.64] ;  /* 0x000000147e958981 */ /* 0x0000a8000c1e1100 */
[----:B------:R-:W0:Y:S04]  /*e5a0*/  LDL R126, [R1+0x104] ;  /* 0x00010400017e7983 */ /* 0x000e280000100800 */
[----:B------:R-:W0:Y:S01]  /*e5b0*/  LDL R127, [R1+0x108] ;  /* 0x00010800017f7983 */ /* 0x000e220000100800 */
[----:B------:R-:W-:-:S04]  /*e5c0*/  LOP3.LUT R245, R245, 0x7f, RZ, 0xc0, !PT ;  /* 0x0000007ff5f57812 */ /* 0x000fc800078ec0ff */
        /* <DEDUP_REMOVED lines=106> */
[----:B------:R-:W-:-:S05]  /*ec70*/  LOP3.LUT R0, R0, 0x30, RZ, 0x3c, !PT ;  /* 0x0000003000007812 */ /* 0x000fca00078e3cff */
[----:B------:R1:W-:Y:S01]  /*ec80*/  STS.U8 [R0+UR9+0x4180], R244 ;  /* 0x004180f400007988 */ /* 0x0003e20008000009 */
[----:B0-----:R-:W-:-:S04]  /*ec90*/  @!P0 LOP3.LUT R127, R127, R126, RZ, 0x3c, !PT ;  /* 0x0000007e7f7f8212 */ /* 0x001fc800078e3cff */
[----:B------:R-:W-:-:S04]  /*eca0*/  @!P0 LOP3.LUT R126, R127, R126, RZ, 0x3c, !PT ;  /* 0x0000007e7f7e8212 */ /* 0x000fc800078e3cff */
[----:B------:R-:W-:-:S05]  /*ecb0*/  @!P0 LOP3.LUT R127, R127, R126, RZ, 0x3c, !PT ;  /* 0x0000007e7f7f8212 */ /* 0x000fca00078e3cff */
[----:B------:R0:W2:Y:S04]  /*ecc0*/  @!P0 LDG.E.U8 R133, desc[UR20][R126.64] ;  /* 0x000000147e858981 */ /* 0x0000a8000c1e1100 */
[----:B------:R-:W0:Y:S04]  /*ecd0*/  LDL R126, [R1+0x114] ;  /* 0x00011400017e7983 */ /* 0x000e280000100800 */
[----:B------:R-:W0:Y:S04]  /*ece0*/  LDL R127, [R1+0x118] ;  /* 0x00011800017f7983 */ /* 0x000e280000100800 */
[----:B-1----:R-:W2:Y:S01]  /*ecf0*/  LDL.LU R244, [R1+0x140] ;  /* 0x0001400001f47983 */ /* 0x002ea20000300800 */
[----:B------:R-:W-:-:S03]  /*ed00*/  PRMT R167, RZ, 0x7610, R167 ;  /* 0x00007610ffa77816 */ /* 0x000fc600000000a7 */
[----:B------:R1:W-:Y:S04]  /*ed10*/  STS.U8 [R0+UR9+0x4380], R238 ;  /* 0x004380ee00007988 */ /* 0x0003e80008000009 */
[----:B------:R3:W-:Y:S01]  /*ed20*/  STS.U8 [R0+UR9+0x4580], R192 ;  /* 0x004580c000007988 */ /* 0x0007e20008000009 */
[----:B-1----:R-:W-:Y:S02]  /*ed30*/  PRMT R238, RZ, 0x7610, R238 ;  /* 0x00007610ffee7816 */ /* 0x002fe400000000ee */
[----:B---3--:R-:W-:Y:S01]  /*ed40*/  PRMT R192, RZ, 0x7610, R192 ;  /* 0x00007610ffc07816 */ /* 0x008fe200000000c0 */
[----:B------:R1:W-:Y:S02]  /*ed50*/  STS.U8 [R0+UR9+0x4780], R187 ;  /* 0x004780bb00007988 */ /* 0x0003e40008000009 */
[----:B-1----:R-:W-:-:S02]  /*ed60*/  PRMT R187, RZ, 0x7610, R187 ;  /* 0x00007610ffbb7816 */ /* 0x002fc400000000bb */
[----:B0-----:R-:W-:-:S04]  /*ed70*/  @!P0 LOP3.LUT R127, R127, R126, RZ, 0x3c, !PT ;  /* 0x0000007e7f7f8212 */ /* 0x001fc800078e3cff */
[----:B------:R-:W-:-:S04]  /*ed80*/  @!P0 LOP3.LUT R126, R127, R126, RZ, 0x3c, !PT ;  /* 0x0000007e7f7e8212 */ /* 0x000fc800078e3cff */
[----:B------:R-:W-:-:S05]  /*ed90*/  @!P0 LOP3.LUT R127, R127, R126, RZ, 0x3c, !PT ;  /* 0x0000007e7f7f8212 */ /* 0x000fca00078e3cff */
[----:B------:R0:W3:Y:S02]  /*eda0*/  @!P0 LDG.E.U8 R167, desc[UR20][R126.64] ;  /* 0x000000147ea78981 */ /* 0x0000e4000c1e1100 */
[----:B0-----:R-:W-:Y:S02]  /*edb0*/  @!P0 IMAD.MOV.U32 R126, RZ, RZ, R212 ;  /* 0x000000ffff7e8224 */ /* 0x001fe400078e00d4 */
[----:B------:R-:W-:-:S05]  /*edc0*/  @!P0 IMAD.MOV.U32 R127, RZ, RZ, R211 ;  /* 0x000000ffff7f8224 */ /* 0x000fca00078e00d3 */
[----:B------:R0:W3:Y:S02]  /*edd0*/  @!P0 LDG.E.U8 R238, desc[UR20][R126.64] ;  /* 0x000000147eee8981 */ /* 0x0000e4000c1e1100 */
[----:B0-----:R-:W-:Y:S02]  /*ede0*/  @!P0 IMAD.MOV.U32 R126, RZ, RZ, R228 ;  /* 0x000000ffff7e8224 */ /* 0x001fe400078e00e4 */
[----:B--2---:R-:W-:-:S05]  /*edf0*/  @!P0 IMAD.MOV.U32 R127, RZ, RZ, R227 ;  /* 0x000000ffff7f8224 */ /* 0x004fca00078e00e3 */
        /* <DEDUP_REMOVED lines=40> */
[----:B------:R-:W5:Y:S01]  /*f080*/  LDL.LU R0, [R1+0x13c] ;  /* 0x00013c0001007983 */ /* 0x000f620000300800 */
[----:B0-----:R-:W-:-:S04]  /*f090*/  @!P0 LOP3.LUT R127, R127, R126, RZ, 0x3c, !PT ;  /* 0x0000007e7f7f8212 */ /* 0x001fc800078e3cff */
[----:B------:R-:W-:-:S04]  /*f0a0*/  @!P0 LOP3.LUT R126, R127, R126, RZ, 0x3c, !PT ;  /* 0x0000007e7f7e8212 */ /* 0x000fc800078e3cff */
[----:B------:R-:W-:-:S05]  /*f0b0*/  @!P0 LOP3.LUT R127, R127, R126, RZ, 0x3c, !PT ;  /* 0x0000007e7f7f8212 */ /* 0x000fca00078e3cff */
[----:B------:R0:W2:Y:S02]  /*f0c0*/  @!P0 LDG.E.U8 R115, desc[UR20][R126.64] ;  /* 0x000000147e738981 */ /* 0x0000a4000c1e1100 */
[----:B0-----:R-:W0:Y:S02]  /*f0d0*/  S2R R127, SR_TID.X ;  /* 0x00000000007f7919 */ /* 0x001e240000002100 */
[C---:B0-----:R-:W-:Y:S02]  /*f0e0*/  LOP3.LUT R126, R127.reuse, 0x7f, RZ, 0xc0, !PT ;  /* 0x0000007f7f7e7812 */ /* 0x041fe400078ec0ff */
[----:B------:R-:W-:Y:S02]  /*f0f0*/  LOP3.LUT R127, R127, 0x7f, RZ, 0xc0, !PT ;  /* 0x0000007f7f7f7812 */ /* 0x000fe400078ec0ff */
[----:B------:R-:W-:-:S05]  /*f100*/  LOP3.LUT R126, R126, 0x30, RZ, 0x3c, !PT ;  /* 0x000000307e7e7812 */ /* 0x000fca00078e3cff */
[----:B------:R0:W-:Y:S02]  /*f110*/  STS.U8 [R126+UR9+0x5380], R101 ;  /* 0x005380657e007988 */ /* 0x0001e40008000009 */
[----:B0-----:R-:W-:Y:S01]  /*f120*/  LOP3.LUT R101, R127, 0x30, RZ, 0x3c, !PT ;  /* 0x000000307f657812 */ /* 0x001fe200078e3cff */
[----:B------:R-:W0:Y:S04]  /*f130*/  S2R R126, SR_TID.X ;  /* 0x00000000007e7919 */ /* 0x000e280000002100 */
[----:B------:R1:W-:Y:S02]  /*f140*/  STS.U8 [R101+UR9+0x5580], R114 ;  /* 0x0055807265007988 */ /* 0x0003e40008000009 */
[----:B-1----:R-:W1:Y:S02]  /*f150*/  S2R R114, SR_TID.X ;  /* 0x0000000000727919 */ /* 0x002e640000002100 */
[----:B------:R0:W-:Y:S04]  /*f160*/  STS.U8 [R101+UR9+0x5780], R113 ;  /* 0x0057807165007988 */ /* 0x0001e80008000009 */
[----:B------:R0:W-:Y:S04]  /*f170*/  STS.U8 [R101+UR9+0x5980], R112 ;  /* 0x0059807065007988 */ /* 0x0001e80008000009 */
[----:B------:R-:W-:Y:S01]  /*f180*/  STS.U8 [R101+UR9+0x5b80], R111 ;  /* 0x005b806f65007988 */ /* 0x000fe20008000009 */
[----:B0-----:R-:W-:-:S03]  /*f190*/  LOP3.LUT R127, R126, 0x7f, RZ, 0xc0, !PT ;  /* 0x0000007f7e7f7812 */ /* 0x001fc600078ec0ff */
[----:B------:R-:W-:Y:S04]  /*f1a0*/  STS.U8 [R101+UR9+0x5d80], R110 ;  /* 0x005d806e65007988 */ /* 0x000fe80008000009 */
[----:B------:R-:W-:Y:S04]  /*f1b0*/  STS.U8 [R101+UR9+0x5f80], R109 ;  /* 0x005f806d65007988 */ /* 0x000fe80008000009 */
[----:B------:R-:W-:Y:S01]  /*f1c0*/  STS.U8 [R127+UR9+0x6000], R108 ;  /* 0x0060006c7f007988 */ /* 0x000fe20008000009 */
[----:B-1----:R-:W-:-:S03]  /*f1d0*/  LOP3.LUT R114, R114, 0x7f, RZ, 0xc0, !PT ;  /* 0x0000007f72727812 */ /* 0x002fc600078ec0ff */
[----:B------:R-:W-:Y:S01]  /*f1e0*/  STS.U8 [R127+UR9+0x6400], R107 ;  /* 0x0064006b7f007988 */ /* 0x000fe20008000009 */
[----:B------:R-:W-:-:S03]  /*f1f0*/  LOP3.LUT R113, R114, 0x10, RZ, 0x3c, !PT ;  /* 0x0000001072717812 */ /* 0x000fc600078e3cff */
[----:B------:R-:W-:Y:S04]  /*f200*/  STS.U8 [R127+UR9+0x6800], R106 ;  /* 0x0068006a7f007988 */ /* 0x000fe80008000009 */
[----:B------:R-:W-:Y:S04]  /*f210*/  STS.U8 [R127+UR9+0x6c00], R105 ;  /* 0x006c00697f007988 */ /* 0x000fe80008000009 */
[----:B------:R-:W-:Y:S04]  /*f220*/  STS.U8 [R127+UR9+0x7000], R104 ;  /* 0x007000687f007988 */ /* 0x000fe80008000009 */
[----:B------:R-:W-:Y:S04]  /*f230*/  STS.U8 [R127+UR9+0x7400], R103 ;  /* 0x007400677f007988 */ /* 0x000fe80008000009 */
[----:B------:R-:W-:Y:S04]  /*f240*/  STS.U8 [R127+UR9+0x7800], R102 ;  /* 0x007800667f007988 */ /* 0x000fe80008000009 */
[----:B------:R-:W-:Y:S01]  /*f250*/  STS.U8 [R127+UR9+0x7c00], R116 ;  /* 0x007c00747f007988 */ /* 0x000fe20008000009 */
[----:B------:R-:W-:-:S03]  /*f260*/  LOP3.LUT R114, R114, 0x20, RZ, 0x3c, !PT ;  /* 0x0000002072727812 */ /* 0x000fc600078e3cff */
[----:B------:R-:W-:Y:S04]  /*f270*/  STS.U8 [R113+UR9+0x6080], R118 ;  /* 0x0060807671007988 */ /* 0x000fe80008000009 */
        /* <DEDUP_REMOVED lines=13> */
[----:B----4-:R-:W-:Y:S04]  /*f350*/  STS.U8 [R114+UR9+0x7500], R166 ;  /* 0x007500a672007988 */ /* 0x010fe80008000009 */
        /* <DEDUP_REMOVED lines=10> */
[----:B------:R0:W-:Y:S04]  /*f400*/  STS.U8 [R101+UR9+0x7d80], R156 ;  /* 0x007d809c65007988 */ /* 0x0001e80008000009 */
[----:B------:R-:W-:Y:S04]  /*f410*/  STS.U8 [R112+UR9+0x6200], R155 ;  /* 0x0062009b70007988 */ /* 0x000fe80008000009 */
[----:B------:R-:W-:Y:S01]  /*f420*/  STS.U8 [R112+UR9+0x6600], R154 ;  /* 0x0066009a70007988 */ /* 0x000fe20008000009 */
[----:B0-----:R-:W-:-:S03]  /*f430*/  LOP3.LUT R101, R126, 0x50, RZ, 0x3c, !PT ;  /* 0x000000507e657812 */ /* 0x001fc600078e3cff */
        /* <DEDUP_REMOVED lines=15> */
[----:B------:R1:W-:Y:S04]  /*f530*/  STS.U8 [R102+UR9+0x6300], R139 ;  /* 0x0063008b66007988 */ /* 0x0003e80008000009 */
[----:B------:R1:W-:Y:S01]  /*f540*/  STS.U8 [R102+UR9+0x6700], R138 ;  /* 0x0067008a66007988 */ /* 0x0003e20008000009 */
[----:B0-----:R-:W-:-:S03]  /*f550*/  LOP3.LUT R101, R127, 0x70, RZ, 0x3c, !PT ;  /* 0x000000707f657812 */ /* 0x001fc600078e3cff */
[----:B------:R1:W-:Y:S04]  /*f560*/  STS.U8 [R102+UR9+0x6b00], R137 ;  /* 0x006b008966007988 */ /* 0x0003e80008000009 */
[----:B------:R1:W-:Y:S04]  /*f570*/  STS.U8 [R102+UR9+0x6f00], R136 ;  /* 0x006f008866007988 */ /* 0x0003e80008000009 */
[----:B------:R1:W-:Y:S04]  /*f580*/  STS.U8 [R102+UR9+0x7300], R135 ;  /* 0x0073008766007988 */ /* 0x0003e80008000009 */
[----:B------:R1:W-:Y:S04]  /*f590*/  STS.U8 [R102+UR9+0x7700], R134 ;  /* 0x0077008666007988 */ /* 0x0003e80008000009 */
[----:B------:R1:W-:Y:S04]  /*f5a0*/  STS.U8 [R102+UR9+0x7b00], R133 ;  /* 0x007b008566007988 */ /* 0x0003e80008000009 */
[----:B---3--:R1:W-:Y:S04]  /*f5b0*/  STS.U8 [R102+UR9+0x7f00], R167 ;  /* 0x007f00a766007988 */ /* 0x0083e80008000009 */
[----:B------:R1:W-:Y:S04]  /*f5c0*/  STS.U8 [R101+UR9+0x6380], R238 ;  /* 0x006380ee65007988 */ /* 0x0003e80008000009 */
[----:B--2---:R1:W-:Y:S04]  /*f5d0*/  STS.U8 [R101+UR9+0x6780], R192 ;  /* 0x006780c065007988 */ /* 0x0043e80008000009 */
[----:B------:R1:W-:Y:S04]  /*f5e0*/  STS.U8 [R101+UR9+0x6b80], R187 ;  /* 0x006b80bb65007988 */ /* 0x0003e80008000009 */
[----:B------:R1:W-:Y:S04]  /*f5f0*/  STS.U8 [R101+UR9+0x6f80], R186 ;  /* 0x006f80ba65007988 */ /* 0x0003e80008000009 */
[----:B------:R1:W-:Y:S04]  /*f600*/  STS.U8 [R101+UR9+0x7380], R181 ;  /* 0x007380b565007988 */ /* 0x0003e80008000009 */
[----:B------:R1:W-:Y:S04]  /*f610*/  STS.U8 [R101+UR9+0x7780], R175 ;  /* 0x007780af65007988 */ /* 0x0003e80008000009 */
[----:B------:R1:W-:Y:S04]  /*f620*/  STS.U8 [R101+UR9+0x7b80], R117 ;  /* 0x007b807565007988 */ /* 0x0003e80008000009 */
[----:B------:R1:W-:Y:S01]  /*f630*/  STS.U8 [R101+UR9+0x7f80], R115 ;  /* 0x007f807365007988 */ /* 0x0003e20008000009 */
[----:B------:R0:W-:Y:S06]  /*f640*/  MEMBAR.ALL.CTA ;  /* 0x0000000000007992 */ /* 0x0001ec0000008000 */
[----:B0-----:R-:W0:Y:S01]  /*f650*/  FENCE.VIEW.ASYNC.S ;  /* 0x00000000000073c6 */ /* 0x001e220000000000 */
[----:B------:R-:W-:Y:S01]  /*f660*/  ULEA UR6, UR23, UR9, 0x3 ;  /* 0x0000000917067291 */ /* 0x000fe2000f8e18ff */
[----:B------:R-:W-:-:S03]  /*f670*/  UMOV UR4, UR5 ;  /* 0x0000000500047c82 */ /* 0x000fc60008000000 */
[----:B------:R-:W-:Y:S01]  /*f680*/  UIADD3 UR6, UPT, UPT, UR6, 0x8000, URZ ;  /* 0x0000800006067890 */ /* 0x000fe2000fffe0ff */
[----:B0-----:R-:W-:Y:S06]  /*f690*/  BAR.SYNC.DEFER_BLOCKING 0x0 ;  /* 0x0000000000007b1d */ /* 0x001fec0000010000 */
[----:B-1----:R-:W-:Y:S05]  /*f6a0*/  BRA.U UP1, `(.L_x_9) ;  /* 0x0000000101487547 */ /* 0x002fea000b800000 */
[----:B------:R-:W-:Y:S01]  /*f6b0*/  UMOV UR13, 0x80004020 ;  /* 0x80004020000d7882 */ /* 0x000fe20000000000 */
[----:B------:R-:W-:Y:S01]  /*f6c0*/  UMOV UR15, 0x40004040 ;  /* 0x40004040000f7882 */ /* 0x000fe20000000000 */
[----:B------:R-:W-:Y:S01]  /*f6d0*/  UMOV UR16, 0x0 ;  /* 0x0000000000107882 */ /* 0x000fe20000000000 */
[----:B------:R-:W-:Y:S01]  /*f6e0*/  UMOV UR17, 0x4108490 ;  /* 0x0410849000117882 */ /* 0x000fe20000000000 */
[----:B------:R-:W-:Y:S01]  /*f6f0*/  UMOV UR40, 0x0 ;  /* 0x0000000000287882 */ /* 0x000fe20000000000 */
[----:B------:R-:W-:Y:S01]  /*f700*/  UMOV UR41, 0x4108490 ;  /* 0x0410849000297882 */ /* 0x000fe20000000000 */
[----:B------:R-:W-:Y:S01]  /*f710*/  UMOV UR42, 0x0 ;  /* 0x00000000002a7882 */ /* 0x000fe20000000000 */
[----:B------:R-:W-:Y:S01]  /*f720*/  UMOV UR43, 0x4108490 ;  /* 0x04108490002b7882 */ /* 0x000fe20000000000 */
[----:B------:R-:W-:Y:S01]  /*f730*/  UMOV UR7, URZ ;  /* 0x000000ff00077c82 */ /* 0x000fe20008000000 */
[----:B------:R0:W-:Y:S01]  /*f740*/  UTCQMMA gdesc[UR12], gdesc[UR14], tmem[UR8], tmem[UR16], idesc[UR17], UPT ;  /* 0x00ff100e0c0075ea */ /* 0x0001e2000b800308 */
        /* <DEDUP_REMOVED lines=8> */
.L_x_9:
[----:B------:R-:W-:Y:S01]  /*f7d0*/  UIADD3 UR23, UPT, UPT, UR23, 0x1, URZ ;  /* 0x0000000117177890 */ /* 0x000fe2000fffe0ff */
[----:B------:R-:W-:Y:S01]  /*f7e0*/  IMAD.U32 R101, RZ, RZ, UR4 ;  /* 0x00000004ff657e24 */ /* 0x000fe2000f8e00ff */
[----:B------:R-:W-:Y:S02]  /*f7f0*/  UIADD3 UR19, UPT, UPT, UR19, -0x1, URZ ;  /* 0xffffffff13137890 */ /* 0x000fe4000fffe0ff */
[----:B------:R-:W-:Y:S02]  /*f800*/  UISETP.GT.AND UP2, UPT, UR23, 0x1, UPT ;  /* 0x000000011700788c */ /* 0x000fe4000bf44270 */
[----:B------:R-:W-:Y:S02]  /*f810*/  UIADD3 UR22, UPT, UPT, UR22, -0x80, URZ ;  /* 0xffffff8016167890 */ /* 0x000fe4000fffe0ff */
[----:B0-----:R-:W-:Y:S02]  /*f820*/  USEL UR5, URZ, 0x1, !UP2 ;  /* 0x00000001ff057887 */ /* 0x001fe4000d000000 */
[----:B------:R-:W-:-:S02]  /*f830*/  USEL UR23, UR23, URZ, !UP2 ;  /* 0x000000ff17177287 */ /* 0x000fc4000d000000 */
[----:B------:R-:W-:Y:S02]  /*f840*/  UISETP.NE.U32.AND UP2, UPT, UR19, URZ, UPT ;  /* 0x000000ff1300728c */ /* 0x000fe4000bf45070 */
[----:B------:R-:W-:-:S07]  /*f850*/  ULOP3.LUT UR5, UR4, UR5, URZ, 0x3c, !UPT ;  /* 0x0000000504057292 */ /* 0x000fce000f8e3cff */
[----:B------:R-:W-:Y:S05]  /*f860*/  BRA.U UP2, `(.L_x_10) ;  /* 0xffffffa102847547 */ /* 0x000fea000b83ffff */
.L_x_7:
[----:B------:R-:W-:-:S09]  /*f870*/  UISETP.GE.AND UP1, UPT, UR24, 0x80, UPT ;  /* 0x000000801800788c */ /* 0x000fd2000bf26270 */
[----:B------:R-:W-:Y:S05]  /*f880*/  BRA.U !UP1, `(.L_x_11) ;  /* 0x0000000109107547 */ /* 0x000fea000b800000 */
[----:B------:R-:W-:-:S06]  /*f890*/  USHF.L.U32 UR4, UR4, 0x1f, URZ ;  /* 0x0000001f04047899 */ /* 0x000fcc00080006ff */
[----:B-----5:R-:W-:-:S04]  /*f8a0*/  IMAD.U32 R2, RZ, RZ, UR4 ;  /* 0x00000004ff027e24 */ /* 0x020fc8000f8e00ff */
[----:B------:R-:W1:Y:S02]  /*f8b0*/  SYNCS.PHASECHK.TRANS64.TRYWAIT P0, [UR6], R2 ;  /* 0x00000002ff0075a7 */ /* 0x000e640008001106 */
[----:B-1----:R-:W-:Y:S05]  /*f8c0*/  @!P0 BRA `(.L_x_12) ;  /* 0x0000001800308947 */ /* 0x002fea0003800000 */
.L_x_11:
[----:B------:R-:W2:Y:S01]  /*f8d0*/  LDL.LU R39, [R1+0x138] ;  /* 0x0001380001277983 */ /* 0x000ea20000300800 */
[----:B------:R-:W1:Y:S01]  /*f8e0*/  LDCU.128 UR12, c[0x0][0x390] ;  /* 0x00007200ff0c77ac */ /* 0x000e620008000c00 */
[----:B------:R-:W-:Y:S06]  /*f8f0*/  BAR.SYNC.DEFER_BLOCKING 0x0 ;  /* 0x0000000000007b1d */ /* 0x000fec0000010000 */
[----:B------:R-:W2:Y:S01]  /*f900*/  LDCU UR4, c[0x0][0x3b4] ;  /* 0x00007680ff0477ac */ /* 0x000ea20008000800 */
[----:B------:R-:W3:Y:S01]  /*f910*/  S2R R40, SR_TID.X ;  /* 0x0000000000287919 */ /* 0x000ee20000002100 */
[----:B------:R-:W4:Y:S01]  /*f920*/  S2R R41, SR_TID.X ;  /* 0x0000000000297919 */ /* 0x000f220000002100 */
[----:B------:R-:W0:Y:S02]  /*f930*/  @!P2 SYNCS.CCTL.IV [UR9+0x8000] ;  /* 0x00800000ff00a9b1 */ /* 0x000e240008000009 */
[----:B0-----:R-:W-:Y:S06]  /*f940*/  BAR.SYNC.DEFER_BLOCKING 0x0 ;  /* 0x0000000000007b1d */ /* 0x001fec0000010000 */
[----:B-----5:R-:W-:Y:S01]  /*f950*/  LDTM.16dp32bit_t0_t15.x32 R4, tmem[UR10] ;  /* 0x0000000a000479ee */ /* 0x020fe20008a80000 */
[----:B------:R-:W0:Y:S01]  /*f960*/  LDTM.16dp32bit_t16_t31.x32 R4, tmem[UR10+0x20] ;  /* 0x0000200a000479ee */ /* 0x000e220008aa0000 */
[----:B---3--:R-:W-:-:S02]  /*f970*/  IMAD.SHL.U32 R2, R40, 0x10, RZ ;  /* 0x0000001028027824 */ /* 0x008fc400078e00ff */
[C---:B------:R-:W-:Y:S02]  /*f980*/  IMAD.SHL.U32 R36, R40.reuse, 0x80, RZ ;  /* 0x0000008028247824 */ /* 0x040fe400078e00ff */
[----:B------:R-:W-:Y:S01]  /*f990*/  IMAD.SHL.U32 R3, R40, 0x8, RZ ;  /* 0x0000000828037824 */ /* 0x000fe200078e00ff */
[----:B------:R-:W-:Y:S02]  /*f9a0*/  LOP3.LUT R2, R2, 0xf0, RZ, 0xc0, !PT ;  /* 0x000000f002027812 */ /* 0x000fe400078ec0ff */
[----:B------:R-:W-:Y:S02]  /*f9b0*/  LOP3.LUT R37, R36, 0x800, RZ, 0xc0, !PT ;  /* 0x0000080024257812 */ /* 0x000fe400078ec0ff */
[----:B------:R-:W-:Y:S01]  /*f9c0*/  LOP3.LUT R3, R3, 0x300, RZ, 0xc0, !PT ;  /* 0x0000030003037812 */ /* 0x000fe200078ec0ff */
[----:B------:R-:W3:Y:S01]  /*f9d0*/  @!P2 SYNCS.CCTL.IV [UR9+0x8008] ;  /* 0x00800800ff00a9b1 */ /* 0x000ee20008000009 */
[----:B------:R-:W-:Y:S01]  /*f9e0*/  IADD3 R2, PT, PT, R2, UR9, R37 ;  /* 0x0000000902027c10 */ /* 0x000fe2000fffe025 */
[----:B------:R-:W-:Y:S01]  /*f9f0*/  NOP ;  /* 0x0000000000007918 */ /* 0x000fe20000000000 */
[----:B----4-:R-:W-:-:S03]  /*fa00*/  LOP3.LUT R41, R41, 0x7f, RZ, 0xc0, !PT ;  /* 0x0000007f29297812 */ /* 0x010fc600078ec0ff */
[----:B------:R-:W-:Y:S01]  /*fa10*/  IMAD.IADD R36, R3, 0x1, R2 ;  /* 0x0000000103247824 */ /* 0x000fe200078e0202 */
[----:B0-----:R-:W-:Y:S02]  /*fa20*/  F2FP.SATFINITE.E5M2.F32.PACK_AB_MERGE_C R4, R5, R4, RZ ;  /* 0x000000040504723e */ /* 0x001fe400048060ff */
[----:B------:R-:W-:Y:S02]  /*fa30*/  F2FP.SATFINITE.E5M2.F32.PACK_AB_MERGE_C R6, R7, R6, RZ ;  /* 0x000000060706723e */ /* 0x000fe400048060ff */
[----:B------:R-:W-:Y:S02]  /*fa40*/  F2FP.SATFINITE.E5M2.F32.PACK_AB_MERGE_C R8, R9, R8, RZ ;  /* 0x000000080908723e */ /* 0x000fe400048060ff */
[----:B------:R-:W-:Y:S02]  /*fa50*/  F2FP.SATFINITE.E5M2.F32.PACK_AB_MERGE_C R12, R13, R12, RZ ;  /* 0x0000000c0d0c723e */ /* 0x000fe400048060ff */
[----:B------:R-:W-:Y:S02]  /*fa60*/  F2FP.SATFINITE.E5M2.F32.PACK_AB_MERGE_C R14, R15, R14, RZ ;  /* 0x0000000e0f0e723e */ /* 0x000fe400048060ff */
[----:B------:R-:W-:-:S02]  /*fa70*/  F2FP.SATFINITE.E5M2.F32.PACK_AB_MERGE_C R16, R17, R16, RZ ;  /* 0x000000101110723e */ /* 0x000fc400048060ff */
[----:B------:R-:W-:Y:S02]  /*fa80*/  F2FP.SATFINITE.E5M2.F32.PACK_AB_MERGE_C R20, R21, R20, RZ ;  /* 0x000000141514723e */ /* 0x000fe400048060ff */
[----:B------:R-:W-:Y:S02]  /*fa90*/  F2FP.SATFINITE.E5M2.F32.PACK_AB_MERGE_C R22, R23, R22, RZ ;  /* 0x000000161716723e */ /* 0x000fe400048060ff */
[----:B------:R-:W-:Y:S02]  /*faa0*/  F2FP.SATFINITE.E5M2.F32.PACK_AB_MERGE_C R24, R25, R24, RZ ;  /* 0x000000181918723e */ /* 0x000fe400048060ff */
[----:B------:R-:W-:Y:S02]  /*fab0*/  F2FP.SATFINITE.E5M2.F32.PACK_AB_MERGE_C R18, R19, R18, RZ ;  /* 0x000000121312723e */ /* 0x000fe400048060ff */
[----:B------:R-:W-:Y:S02]  /*fac0*/  F2FP.SATFINITE.E5M2.F32.PACK_AB_MERGE_C R26, R27, R26, RZ ;  /* 0x0000001a1b1a723e */ /* 0x000fe400048060ff */
[----:B------:R-:W-:-:S02]  /*fad0*/  LOP3.LUT R17, R4, 0xffff, RZ, 0xc0, !PT ;  /* 0x0000ffff04117812 */ /* 0x000fc400078ec0ff */
[----:B------:R-:W-:Y:S02]  /*fae0*/  LOP3.LUT R38, R6, 0xffff, RZ, 0xc0, !PT ;  /* 0x0000ffff06267812 */ /* 0x000fe400078ec0ff */
[----:B------:R-:W-:Y:S02]  /*faf0*/  LOP3.LUT R19, R8, 0xffff, RZ, 0xc0, !PT ;  /* 0x0000ffff08137812 */ /* 0x000fe400078ec0ff */
[----:B------:R-:W-:Y:S02]  /*fb00*/  LOP3.LUT R12, R12, 0xffff, RZ, 0xc0, !PT ;  /* 0x0000ffff0c0c7812 */ /* 0x000fe400078ec0ff */
[----:B------:R-:W-:Y:S02]  /*fb10*/  LOP3.LUT R21, R14, 0xffff, RZ, 0xc0, !PT ;  /* 0x0000ffff0e157812 */ /* 0x000fe400078ec0ff */
[----:B------:R-:W-:Y:S02]  /*fb20*/  LOP3.LUT R23, R16, 0xffff, RZ, 0xc0, !PT ;  /* 0x0000ffff10177812 */ /* 0x000fe400078ec0ff */
[----:B------:R-:W-:-:S02]  /*fb30*/  LOP3.LUT R20, R20, 0xffff, RZ, 0xc0, !PT ;  /* 0x0000ffff14147812 */ /* 0x000fc400078ec0ff */
[----:B------:R-:W-:Y:S02]  /*fb40*/  LOP3.LUT R25, R22, 0xffff, RZ, 0xc0, !PT ;  /* 0x0000ffff16197812 */ /* 0x000fe400078ec0ff */
[----:B------:R-:W-:Y:S02]  /*fb50*/  LOP3.LUT R27, R24, 0xffff, RZ, 0xc0, !PT ;  /* 0x0000ffff181b7812 */ /* 0x000fe400078ec0ff */
[----:B------:R-:W-:Y:S02]  /*fb60*/  F2FP.SATFINITE.E5M2.F32.PACK_AB_MERGE_C R28, R29, R28, RZ ;  /* 0x0000001c1d1c723e */ /* 0x000fe400048060ff */
[----:B------:R-:W-:Y:S02]  /*fb70*/  F2FP.SATFINITE.E5M2.F32.PACK_AB_MERGE_C R30, R31, R30, RZ ;  /* 0x0000001e1f1e723e */ /* 0x000fe400048060ff */
[----:B------:R-:W-:Y:S02]  /*fb80*/  F2FP.SATFINITE.E5M2.F32.PACK_AB_MERGE_C R32, R33, R32, RZ ;  /* 0x000000202120723e */ /* 0x000fe400048060ff */
[----:B------:R-:W-:-:S02]  /*fb90*/  PRMT R2, R19, 0x3340, R0 ;  /* 0x0000334013027816 */ /* 0x000fc40000000000 */
[--C-:B------:R-:W-:Y:S02]  /*fba0*/  PRMT R4, R23, 0x3340, R0.reuse ;  /* 0x0000334017047816 */ /* 0x100fe40000000000 */
[----:B------:R-:W-:Y:S02]  /*fbb0*/  PRMT R6, R27, 0x3340, R0 ;  /* 0x000033401b067816 */ /* 0x000fe40000000000 */
[----:B------:R-:W-:Y:S02]  /*fbc0*/  PRMT R3, R17, 0x3340, R38 ;  /* 0x0000334011037816 */ /* 0x000fe40000000026 */
[----:B------:R-:W-:Y:S02]  /*fbd0*/  PRMT R5, R12, 0x3340, R21 ;  /* 0x000033400c057816 */ /* 0x000fe40000000015 */
[----:B------:R-:W-:Y:S02]  /*fbe0*/  PRMT R7, R20, 0x3340, R25 ;  /* 0x0000334014077816 */ /* 0x000fe40000000019 */
[----:B------:R-:W-:-:S02]  /*fbf0*/  F2FP.SATFINITE.E5M2.F32.PACK_AB_MERGE_C R10, R11, R10, RZ ;  /* 0x0000000a0b0a723e */ /* 0x000fc400048060ff */
[----:B------:R-:W-:Y:S02]  /*fc00*/  LOP3.LUT R28, R28, 0xffff, RZ, 0xc0, !PT ;  /* 0x0000ffff1c1c7812 */ /* 0x000fe400078ec0ff */
[----:B------:R-:W-:Y:S02]  /*fc10*/  LOP3.LUT R29, R30, 0xffff, RZ, 0xc0, !PT ;  /* 0x0000ffff1e1d7812 */ /* 0x000fe400078ec0ff */
[----:B------:R-:W-:Y:S02]  /*fc20*/  LOP3.LUT R31, R32, 0xffff, RZ, 0xc0, !PT ;  /* 0x0000ffff201f7812 */ /* 0x000fe400078ec0ff */
[----:B------:R-:W-:Y:S02]  /*fc30*/  PRMT R9, R3, 0x5410, R2 ;  /* 0x0000541003097816 */ /* 0x000fe40000000002 */
[----:B------:R-:W-:Y:S02]  /*fc40*/  PRMT R11, R5, 0x5410, R4 ;  /* 0x00005410050b7816 */ /* 0x000fe40000000004 */
[----:B------:R-:W-:-:S02]  /*fc50*/  PRMT R13, R7, 0x5410, R6 ;  /* 0x00005410070d7816 */ /* 0x000fc40000000006 */
[----:B------:R-:W-:Y:S02]  /*fc60*/  SHF.R.U32.HI R2, RZ, 0x8, R17 ;  /* 0x00000008ff027819 */ /* 0x000fe40000011611 */
[----:B------:R-:W-:Y:S02]  /*fc70*/  SHF.R.U32.HI R3, RZ, 0x8, R38 ;  /* 0x00000008ff037819 */ /* 0x000fe40000011626 */
[----:B------:R-:W-:Y:S02]  /*fc80*/  SHF.R.U32.HI R4, RZ, 0x8, R19 ;  /* 0x00000008ff047819 */ /* 0x000fe40000011613 */
[----:B------:R-:W-:Y:S02]  /*fc90*/  SHF.R.U32.HI R5, RZ, 0x8, R12 ;  /* 0x00000008ff057819 */ /* 0x000fe4000001160c */
[----:B------:R-:W-:Y:S02]  /*fca0*/  SHF.R.U32.HI R6, RZ, 0x8, R21 ;  /* 0x00000008ff067819 */ /* 0x000fe40000011615 */
[----:B------:R-:W-:-:S02]  /*fcb0*/  SHF.R.U32.HI R7, RZ, 0x8, R23 ;  /* 0x00000008ff077819 */ /* 0x000fc40000011617 */
[----:B------:R-:W-:Y:S02]  /*fcc0*/  PRMT R8, R31, 0x3340, R0 ;  /* 0x000033401f087816 */ /* 0x000fe40000000000 */
[----:B------:R-:W-:Y:S02]  /*fcd0*/  PRMT R15, R28, 0x3340, R29 ;  /* 0x000033401c0f7816 */ /* 0x000fe4000000001d */
[----:B------:R-:W-:Y:S02]  /*fce0*/  LOP3.LUT R2, R2, 0xffff, RZ, 0xc0, !PT ;  /* 0x0000ffff02027812 */ /* 0x000fe400078ec0ff */
[----:B------:R-:W-:Y:S02]  /*fcf0*/  LOP3.LUT R3, R3, 0xffff, RZ, 0xc0, !PT ;  /* 0x0000ffff03037812 */ /* 0x000fe400078ec0ff */
[----:B------:R-:W-:Y:S02]  /*fd00*/  LOP3.LUT R4, R4, 0xffff, RZ, 0xc0, !PT ;  /* 0x0000ffff04047812 */ /* 0x000fe400078ec0ff */
[----:B------:R-:W-:-:S02]  /*fd10*/  LOP3.LUT R5, R5, 0xffff, RZ, 0xc0, !PT ;  /* 0x0000ffff05057812 */ /* 0x000fc400078ec0ff */
[----:B------:R-:W-:Y:S02]  /*fd20*/  LOP3.LUT R6, R6, 0xffff, RZ, 0xc0, !PT ;  /* 0x0000ffff06067812 */ /* 0x000fe400078ec0ff */
[----:B------:R-:W-:Y:S02]  /*fd30*/  LOP3.LUT R7, R7, 0xffff, RZ, 0xc0, !PT ;  /* 0x0000ffff07077812 */ /* 0x000fe400078ec0ff */
[----:B------:R-:W-:Y:S02]  /*fd40*/  PRMT R15, R15, 0x5410, R8 ;  /* 0x000054100f0f7816 */ /* 0x000fe40000000008 */
[----:B------:R-:W-:Y:S02]  /*fd50*/  PRMT R17, R2, 0x3340, R3 ;  /* 0x0000334002117816 */ /* 0x000fe40000000003 */
[----:B------:R-:W-:Y:S02]  /*fd60*/  PRMT R8, R4, 0x3340, R1 ;  /* 0x0000334004087816 */ /* 0x000fe40000000001 */
[----:B------:R-:W-:-:S02]  /*fd70*/  PRMT R19, R5, 0x3340, R6 ;  /* 0x0000334005137816 */ /* 0x000fc40000000006 */
[----:B------:R-:W-:Y:S02]  /*fd80*/  PRMT R12, R7, 0x3340, R0 ;  /* 0x00003340070c7816 */ /* 0x000fe40000000000 */
[----:B------:R-:W-:Y:S02]  /*fd90*/  SHF.R.U32.HI R2, RZ, 0x8, R20 ;  /* 0x00000008ff027819 */ /* 0x000fe40000011614 */
[----:B------:R-:W-:Y:S02]  /*fda0*/  SHF.R.U32.HI R3, RZ, 0x8, R25 ;  /* 0x00000008ff037819 */ /* 0x000fe40000011619 */
[----:B------:R-:W-:Y:S02]  /*fdb0*/  SHF.R.U32.HI R4, RZ, 0x8, R27 ;  /* 0x00000008ff047819 */ /* 0x000fe4000001161b */
[----:B------:R-:W-:Y:S02]  /*fdc0*/  SHF.R.U32.HI R5, RZ, 0x8, R28 ;  /* 0x00000008ff057819 */ /* 0x000fe4000001161c */
[----:B------:R-:W-:-:S02]  /*fdd0*/  SHF.R.U32.HI R6, RZ, 0x8, R29 ;  /* 0x00000008ff067819 */ /* 0x000fc4000001161d */
[----:B------:R-:W-:Y:S01]  /*fde0*/  SHF.R.U32.HI R7, RZ, 0x8, R31 ;  /* 0x00000008ff077819 */ /* 0x000fe2000001161f */
[----:B------:R-:W0:Y:S01]  /*fdf0*/  LDC R29, c[0x0][0x3b8] ;  /* 0x0000ee00ff1d7b82 */ /* 0x000e220000000800 */
[----:B------:R-:W-:Y:S02]  /*fe00*/  LOP3.LUT R2, R2, 0xffff, RZ, 0xc0, !PT ;  /* 0x0000ffff02027812 */ /* 0x000fe400078ec0ff */
[----:B------:R-:W-:Y:S02]  /*fe10*/  LOP3.LUT R3, R3, 0xffff, RZ, 0xc0, !PT ;  /* 0x0000ffff03037812 */ /* 0x000fe400078ec0ff */
[----:B------:R-:W-:Y:S02]  /*fe20*/  LOP3.LUT R4, R4, 0xffff, RZ, 0xc0, !PT ;  /* 0x0000ffff04047812 */ /* 0x000fe400078ec0ff */
[----:B------:R-:W-:Y:S02]  /*fe30*/  LOP3.LUT R7, R7, 0xffff, RZ, 0xc0, !PT ;  /* 0x0000ffff07077812 */ /* 0x000fe400078ec0ff */
[----:B------:R-:W-:-:S02]  /*fe40*/  LOP3.LUT R6, R6, 0xffff, RZ, 0xc0, !PT ;  /* 0x0000ffff06067812 */ /* 0x000fc400078ec0ff */
[----:B------:R-:W-:Y:S02]  /*fe50*/  LOP3.LUT R5, R5, 0xffff, RZ, 0xc0, !PT ;  /* 0x0000ffff05057812 */ /* 0x000fe400078ec0ff */
[----:B------:R-:W-:Y:S02]  /*fe60*/  F2FP.SATFINITE.E5M2.F32.PACK_AB_MERGE_C R34, R35, R34, RZ ;  /* 0x000000222322723e */ /* 0x000fe400048060ff */
[----:B------:R-:W-:Y:S02]  /*fe70*/  PRMT R3, R2, 0x3340, R3 ;  /* 0x0000334002037816 */ /* 0x000fe40000000003 */
[----:B------:R-:W-:Y:S02]  /*fe80*/  PRMT R4, R4, 0x3340, R1 ;  /* 0x0000334004047816 */ /* 0x000fe40000000001 */
[----:B------:R-:W-:Y:S02]  /*fe90*/  PRMT R7, R7, 0x3340, R0 ;  /* 0x0000334007077816 */ /* 0x000fe40000000000 */
[----:B------:R-:W-:-:S02]  /*fea0*/  PRMT R6, R5, 0x3340, R6 ;  /* 0x0000334005067816 */ /* 0x000fc40000000006 */
[----:B------:R-:W-:Y:S02]  /*feb0*/  LOP3.LUT R26, R26, 0xffff, RZ, 0xc0, !PT ;  /* 0x0000ffff1a1a7812 */ /* 0x000fe400078ec0ff */
[----:B------:R-:W-:Y:S02]  /*fec0*/  PRMT R17, R17, 0x5410, R8 ;  /* 0x0000541011117816 */ /* 0x000fe40000000008 */
[----:B------:R-:W-:Y:S02]  /*fed0*/  PRMT R19, R19, 0x5410, R12 ;  /* 0x0000541013137816 */ /* 0x000fe4000000000c */
[----:B------:R-:W-:Y:S02]  /*fee0*/  LOP3.LUT R10, R10, 0xffff, RZ, 0xc0, !PT ;  /* 0x0000ffff0a0a7812 */ /* 0x000fe400078ec0ff */
[----:B------:R-:W-:Y:S02]  /*fef0*/  PRMT R3, R3, 0x5410, R4 ;  /* 0x0000541003037816 */ /* 0x000fe40000000004 */
[----:B------:R-:W-:-:S02]  /*ff00*/  PRMT R27, R6, 0x5410, R7 ;  /* 0x00005410061b7816 */ /* 0x000fc40000000007 */
[----:B------:R-:W-:Y:S02]  /*ff10*/  LOP3.LUT R18, R18, 0xffff, RZ, 0xc0, !PT ;  /* 0x0000ffff12127812 */ /* 0x000fe400078ec0ff */
[----:B------:R-:W-:Y:S02]  /*ff20*/  LOP3.LUT R34, R34, 0xffff, RZ, 0xc0, !PT ;  /* 0x0000ffff22227812 */ /* 0x000fe400078ec0ff */
[----:B------:R-:W-:Y:S02]  /*ff30*/  PRMT R6, R13, 0x4210, R26 ;  /* 0x000042100d067816 */ /* 0x000fe4000000001a */
[--C-:B------:R-:W-:Y:S02]  /*ff40*/  PRMT R4, R9, 0x4210, R10.reuse ;  /* 0x0000421009047816 */ /* 0x100fe4000000000a */
[----:B------:R-:W-:Y:S02]  /*ff50*/  PRMT R24, R17, 0x5210, R10 ;  /* 0x0000521011187816 */ /* 0x000fe4000000000a */
[----:B------:R-:W-:-:S02]  /*ff60*/  PRMT R5, R11, 0x4210, R18 ;  /* 0x000042100b057816 */ /* 0x000fc40000000012 */
[----:B------:R-:W-:Y:S02]  /*ff70*/  PRMT R25, R19, 0x5210, R18 ;  /* 0x0000521013197816 */ /* 0x000fe40000000012 */
[----:B------:R-:W-:Y:S02]  /*ff80*/  PRMT R26, R3, 0x5210, R26 ;  /* 0x00005210031a7816 */ /* 0x000fe4000000001a */
[--C-:B------:R-:W-:Y:S02]  /*ff90*/  PRMT R7, R15, 0x4210, R34.reuse ;  /* 0x000042100f077816 */ /* 0x100fe40000000022 */
[----:B------:R-:W-:Y:S02]  /*ffa0*/  PRMT R27, R27, 0x5210, R34 ;  /* 0x000052101b1b7816 */ /* 0x000fe40000000022 */
[----:B------:R-:W-:Y:S01]  /*ffb0*/  LEA R14, R41, UR9, 0x4 ;  /* 0x00000009290e7c11 */ /* 0x000fe2000f8e20ff */
[----:B---3--:R3:W-:Y:S01]  /*ffc0*/  STS.128 [R36], R4 ;  /* 0x0000000424007388 */ /* 0x0087e20000000c00 */
[----:B------:R-:W-:-:S03]  /*ffd0*/  SHF.R.U32.HI R3, RZ, 0x6, R40 ;  /* 0x00000006ff037819 */ /* 0x000fc60000011628 */
[----:B------:R-:W-:Y:S01]  /*ffe0*/  STS.128 [R36+0x400], R24 ;  /* 0x0004001824007388 */ /* 0x000fe20000000c00 */
[----:B------:R-:W-:Y:S01]  /*fff0*/  SGXT.U32 R3, R3, 0x1 ;  /* 0x000000010303781a */ /* 0x000fe20000000000 */
[----:B------:R-:W-:Y:S06]  /*10000*/  BAR.SYNC.DEFER_BLOCKING 0x0 ;  /* 0x0000000000007b1d */ /* 0x000fec0000010000 */
[----:B------:R-:W4:Y:S01]  /*10010*/  S2R R41, SR_CgaCtaId ;  /* 0x0000000000297919 */ /* 0x000f220000008800 */
[----:B------:R-:W0:Y:S01]  /*10020*/  LDS.128 R8, [R14] ;  /* 0x000000000e087984 */ /* 0x000e220000000c00 */
[----:B----4-:R-:W-:-:S05]  /*10030*/  IMAD.SHL.U32 R2, R41, 0x40, RZ ;  /* 0x0000004029027824 */ /* 0x010fca00078e00ff */
[----:B------:R-:W-:-:S04]  /*10040*/  LOP3.LUT R2, R2, 0x40, RZ, 0xc0, !PT ;  /* 0x0000004002027812 */ /* 0x000fc800078ec0ff */
[----:B------:R-:W-:-:S04]  /*10050*/  LOP3.LUT R18, R0, R3, R2, 0xfe, !PT ;  /* 0x0000000300127212 */ /* 0x000fc800078efe02 */
[C---:B------:R-:W-:Y:S01]  /*10060*/  LOP3.LUT R2, R18.reuse, 0x2, RZ, 0xfc, !PT ;  /* 0x0000000212027812 */ /* 0x040fe200078efcff */
[C---:B--2---:R-:W-:Y:S01]  /*10070*/  IMAD R0, R39.reuse, UR4, RZ ;  /* 0x0000000427007c24 */ /* 0x044fe2000f8e02ff */
[----:B-1----:R-:W-:Y:S01]  /*10080*/  ISETP.GE.AND P0, PT, R39, UR14, PT ;  /* 0x0000000e27007c0c */ /* 0x002fe2000bf06270 */
[C---:B0-----:R-:W-:Y:S01]  /*10090*/  IMAD R3, R18.reuse, R29, RZ ;  /* 0x0000001d12037224 */ /* 0x041fe200078e02ff */
[----:B---3--:R-:W-:Y:S02]  /*100a0*/  LOP3.LUT R4, R18, 0x4, RZ, 0xfc, !PT ;  /* 0x0000000412047812 */ /* 0x008fe400078efcff */
[----:B------:R-:W-:Y:S01]  /*100b0*/  ISETP.LT.AND P6, PT, R2, UR15, !P0 ;  /* 0x0000000f02007c0c */ /* 0x000fe2000c7c1270 */
[----:B------:R-:W-:Y:S01]  /*100c0*/  IMAD R6, R29, 0x2, R3 ;  /* 0x000000021d067824 */ /* 0x000fe200078e0203 */
[----:B------:R-:W-:Y:S02]  /*100d0*/  LOP3.LUT R2, R18, 0x6, RZ, 0xfc, !PT ;  /* 0x0000000612027812 */ /* 0x000fe400078efcff */
[----:B------:R-:W-:-:S02]  /*100e0*/  IADD3 R21, P1, PT, R0, UR12, RZ ;  /* 0x0000000c00157c10 */ /* 0x000fc4000ff3e0ff */
[----:B------:R-:W-:Y:S02]  /*100f0*/  ISETP.LT.AND P3, PT, R2, UR15, !P0 ;  /* 0x0000000f02007c0c */ /* 0x000fe4000c761270 */
[----:B------:R-:W-:Y:S02]  /*10100*/  ISETP.LT.AND P4, PT, R18, UR15, !P0 ;  /* 0x0000000f12007c0c */ /* 0x000fe4000c781270 */
[----:B------:R-:W-:Y:S02]  /*10110*/  LEA.HI.X.SX32 R23, R0, UR13, 0x1, P1 ;  /* 0x0000000d00177c11 */ /* 0x000fe400088f0eff */
[----:B------:R-:W-:Y:S02]  /*10120*/  IADD3 R2, P2, PT, R3, R21, RZ ;  /* 0x0000001503027210 */ /* 0x000fe40007f5e0ff */
[----:B------:R-:W-:Y:S02]  /*10130*/  ISETP.LT.AND P5, PT, R4, UR15, !P0 ;  /* 0x0000000f04007c0c */ /* 0x000fe4000c7a1270 */
[----:B------:R-:W-:-:S02]  /*10140*/  LOP3.LUT R5, R18, 0x8, RZ, 0xfc, !PT ;  /* 0x0000000812057812 */ /* 0x000fc400078efcff */
[----:B------:R-:W-:Y:S02]  /*10150*/  IADD3 R4, P1, PT, R6, R21, RZ ;  /* 0x0000001506047210 */ /* 0x000fe40007f3e0ff */
[----:B------:R-:W-:Y:S02]  /*10160*/  LOP3.LUT R0, R18, 0xa, RZ, 0xfc, !PT ;  /* 0x0000000a12007812 */ /* 0x000fe400078efcff */
[-C--:B------:R-:W-:Y:S02]  /*10170*/  LEA.HI.X.SX32 R3, R3, R23.reuse, 0x1, P2 ;  /* 0x0000001703037211 */ /* 0x080fe400010f0eff */
[----:B------:R-:W-:Y:S02]  /*10180*/  ISETP.LT.AND P2, PT, R5, UR15, !P0 ;  /* 0x0000000f05007c0c */ /* 0x000fe4000c741270 */
[----:B------:R-:W-:Y:S02]  /*10190*/  LEA.HI.X.SX32 R5, R6, R23, 0x1, P1 ;  /* 0x0000001706057211 */ /* 0x000fe400008f0eff */
[----:B------:R-:W-:-:S02]  /*101a0*/  PRMT R17, R8, 0x7770, RZ ;  /* 0x0000777008117816 */ /* 0x000fc400000000ff */
[----:B------:R-:W-:Y:S01]  /*101b0*/  ISETP.LT.AND P1, PT, R0, UR15, !P0 ;  /* 0x0000000f00007c0c */ /* 0x000fe2000c721270 */
[C---:B------:R-:W-:Y:S01]  /*101c0*/  IMAD R0, R29.reuse, 0x2, R6 ;  /* 0x000000021d007824 */ /* 0x040fe200078e0206 */
[----:B------:R-:W-:Y:S01]  /*101d0*/  PRMT R15, R8, 0x7771, RZ ;  /* 0x00007771080f7816 */ /* 0x000fe200000000ff */
[----:B------:R0:W-:Y:S01]  /*101e0*/  @P4 STG.E.U8 desc[UR20][R2.64], R17 ;  /* 0x0000001102004986 */ /* 0x0001e2000c101114 */
[----:B------:R-:W-:Y:S01]  /*101f0*/  LOP3.LUT R12, R18, 0xc, RZ, 0xfc, !PT ;  /* 0x0000000c120c7812 */ /* 0x000fe200078efcff */
[C---:B------:R-:W-:Y:S01]  /*10200*/  IMAD R13, R29.reuse, 0x2, R0 ;  /* 0x000000021d0d7824 */ /* 0x040fe200078e0200 */
[----:B------:R-:W-:Y:S01]  /*10210*/  IADD3 R6, P4, PT, R0, R21, RZ ;  /* 0x0000001500067210 */ /* 0x000fe20007f9e0ff */
[----:B------:R1:W-:Y:S01]  /*10220*/  @P6 STG.E.U8 desc[UR20][R4.64], R15 ;  /* 0x0000000f04006986 */ /* 0x0003e2000c101114 */
[----:B------:R-:W-:Y:S02]  /*10230*/  PRMT R19, R8, 0x7772, RZ ;  /* 0x0000777208137816 */ /* 0x000fe400000000ff */
[----:B------:R-:W-:Y:S01]  /*10240*/  LEA.HI.X.SX32 R7, R0, R23, 0x1, P4 ;  /* 0x0000001700077211 */ /* 0x000fe200020f0eff */
[----:B------:R-:W-:Y:S01]  /*10250*/  IMAD R0, R29, 0x2, R13 ;  /* 0x000000021d007824 */ /* 0x000fe200078e020d */
[----:B------:R-:W-:-:S02]  /*10260*/  ISETP.LT.AND P4, PT, R12, UR15, !P0 ;  /* 0x0000000f0c007c0c */ /* 0x000fc4000c781270 */
[C---:B------:R-:W-:Y:S01]  /*10270*/  IADD3 R12, P6, PT, R13.reuse, R21, RZ ;  /* 0x000000150d0c7210 */ /* 0x040fe20007fde0ff */
[----:B------:R2:W-:Y:S01]  /*10280*/  @P5 STG.E.U8 desc[UR20][R6.64], R19 ;  /* 0x0000001306005986 */ /* 0x0005e2000c101114 */
[----:B0-----:R-:W-:Y:S02]  /*10290*/  PRMT R17, R8, 0x7773, RZ ;  /* 0x0000777308117816 */ /* 0x001fe400000000ff */
[----:B------:R-:W-:Y:S01]  /*102a0*/  LEA.HI.X.SX32 R13, R13, R23, 0x1, P6 ;  /* 0x000000170d0d7211 */ /* 0x000fe200030f0eff */
[----:B-1----:R-:W-:Y:S01]  /*102b0*/  IMAD R5, R29, 0x2, R0 ;  /* 0x000000021d057824 */ /* 0x002fe200078e0200 */
[----:B------:R-:W-:Y:S02]  /*102c0*/  LOP3.LUT R4, R18, 0x10, RZ, 0xfc, !PT ;  /* 0x0000001012047812 */ /* 0x000fe400078efcff */
[----:B------:R-:W-:Y:S01]  /*102d0*/  IADD3 R2, P6, PT, R0, R21, RZ ;  /* 0x0000001500027210 */ /* 0x000fe20007fde0ff */
[----:B------:R-:W-:Y:S01]  /*102e0*/  @P3 STG.E.U8 desc[UR20][R12.64], R17 ;  /* 0x000000110c003986 */ /* 0x000fe2000c101114 */
[----:B------:R-:W-:-:S02]  /*102f0*/  ISETP.LT.AND P3, PT, R4, UR15, !P0 ;  /* 0x0000000f04007c0c */ /* 0x000fc4000c761270 */
[----:B------:R-:W-:Y:S01]  /*10300*/  LEA.HI.X.SX32 R3, R0, R23, 0x1, P6 ;  /* 0x0000001700037211 */ /* 0x000fe200030f0eff */
[----:B------:R-:W-:Y:S01]  /*10310*/  IMAD R0, R29, 0x2, R5 ;  /* 0x000000021d007824 */ /* 0x000fe200078e0205 */
[----:B------:R-:W-:Y:S02]  /*10320*/  PRMT R15, R9, 0x7770, RZ ;  /* 0x00007770090f7816 */ /* 0x000fe400000000ff */
[----:B------:R-:W-:Y:S01]  /*10330*/  IADD3 R4, P6, PT, R5, R21, RZ ;  /* 0x0000001505047210 */ /* 0x000fe20007fde0ff */
[----:B------:R-:W-:Y:S01]  /*10340*/  IMAD R8, R29, 0x2, R0 ;  /* 0x000000021d087824 */ /* 0x000fe200078e0200 */
[----:B--2---:R-:W-:Y:S01]  /*10350*/  LOP3.LUT R6, R18, 0x12, RZ, 0xfc, !PT ;  /* 0x0000001212067812 */ /* 0x004fe200078efcff */
[----:B------:R0:W-:Y:S01]  /*10360*/  @P2 STG.E.U8 desc[UR20][R2.64], R15 ;  /* 0x0000000f02002986 */ /* 0x0001e2000c101114 */
[----:B------:R-:W-:Y:S02]  /*10370*/  LEA.HI.X.SX32 R5, R5, R23, 0x1, P6 ;  /* 0x0000001705057211 */ /* 0x000fe400030f0eff */
[----:B------:R-:W-:-:S02]  /*10380*/  PRMT R19, R9, 0x7771, RZ ;  /* 0x0000777109137816 */ /* 0x000fc400000000ff */
[----:B------:R-:W-:Y:S02]  /*10390*/  ISETP.LT.AND P2, PT, R6, UR15, !P0 ;  /* 0x0000000f06007c0c */ /* 0x000fe4000c741270 */
[----:B------:R-:W-:Y:S01]  /*103a0*/  LOP3.LUT R7, R18, 0x14, RZ, 0xfc, !PT ;  /* 0x0000001412077812 */ /* 0x000fe200078efcff */
[----:B------:R1:W-:Y:S01]  /*103b0*/  @P1 STG.E.U8 desc[UR20][R4.64], R19 ;  /* 0x0000001304001986 */ /* 0x0003e2000c101114 */
[----:B------:R-:W-:Y:S02]  /*103c0*/  IADD3 R6, P6, PT, R0, R21, RZ ;  /* 0x0000001500067210 */ /* 0x000fe40007fde0ff */
[----:B------:R-:W-:Y:S02]  /*103d0*/  LOP3.LUT R16, R18, 0xe, RZ, 0xfc, !PT ;  /* 0x0000000e12107812 */ /* 0x000fe400078efcff */
[----:B------:R-:W-:Y:S02]  /*103e0*/  ISETP.LT.AND P1, PT, R7, UR15, !P0 ;  /* 0x0000000f07007c0c */ /* 0x000fe4000c721270 */
[----:B------:R-:W-:Y:S01]  /*103f0*/  LEA.HI.X.SX32 R7, R0, R23, 0x1, P6 ;  /* 0x0000001700077211 */ /* 0x000fe200030f0eff */
[----:B------:R-:W-:Y:S01]  /*10400*/  IMAD R0, R29, 0x2, R8 ;  /* 0x000000021d007824 */ /* 0x000fe200078e0208 */
[----:B------:R-:W-:-:S02]  /*10410*/  ISETP.LT.AND P5, PT, R16, UR15, !P0 ;  /* 0x0000000f10007c0c */ /* 0x000fc4000c7a1270 */
[C---:B0-----:R-:W-:Y:S02]  /*10420*/  IADD3 R2, P6, PT, R8.reuse, R21, RZ ;  /* 0x0000001508027210 */ /* 0x041fe40007fde0ff */
[C---:B------:R-:W-:Y:S02]  /*10430*/  PRMT R17, R9.reuse, 0x7772, RZ ;  /* 0x0000777209117816 */ /* 0x040fe400000000ff */
[----:B------:R-:W-:Y:S02]  /*10440*/  LEA.HI.X.SX32 R3, R8, R23, 0x1, P6 ;  /* 0x0000001708037211 */ /* 0x000fe400030f0eff */
[----:B-1----:R-:W-:Y:S01]  /*10450*/  IADD3 R4, P6, PT, R0, R21, RZ ;  /* 0x0000001500047210 */ /* 0x002fe20007fde0ff */
[----:B------:R0:W-:Y:S01]  /*10460*/  @P4 STG.E.U8 desc[UR20][R6.64], R17 ;  /* 0x0000001106004986 */ /* 0x0001e2000c101114 */
[----:B------:R-:W-:Y:S01]  /*10470*/  PRMT R15, R9, 0x7773, RZ ;  /* 0x00007773090f7816 */ /* 0x000fe200000000ff */
[----:B------:R-:W-:Y:S01]  /*10480*/  IMAD R9, R29, 0x2, R0 ;  /* 0x000000021d097824 */ /* 0x000fe200078e0200 */
[----:B------:R-:W-:-:S02]  /*10490*/  LOP3.LUT R8, R18, 0x18, RZ, 0xfc, !PT ;  /* 0x0000001812087812 */ /* 0x000fc400078efcff */
[----:B------:R-:W-:Y:S01]  /*104a0*/  LEA.HI.X.SX32 R5, R0, R23, 0x1, P6 ;  /* 0x0000001700057211 */ /* 0x000fe200030f0eff */
[----:B------:R1:W-:Y:S01]  /*104b0*/  @P5 STG.E.U8 desc[UR20][R2.64], R15 ;  /* 0x0000000f02005986 */ /* 0x0003e2000c101114 */
[----:B------:R-:W-:Y:S02]  /*104c0*/  PRMT R13, R10, 0x7770, RZ ;  /* 0x000077700a0d7816 */ /* 0x000fe400000000ff */
[----:B------:R-:W-:Y:S02]  /*104d0*/  LOP3.LUT R0, R18, 0x1a, RZ, 0xfc, !PT ;  /* 0x0000001a12007812 */ /* 0x000fe400078efcff */
[----:B------:R-:W-:Y:S01]  /*104e0*/  ISETP.LT.AND P6, PT, R8, UR15, !P0 ;  /* 0x0000000f08007c0c */ /* 0x000fe2000c7c1270 */
[----:B------:R2:W-:Y:S01]  /*104f0*/  @P3 STG.E.U8 desc[UR20][R4.64], R13 ;  /* 0x0000000d04003986 */ /* 0x0005e2000c101114 */
[----:B------:R-:W-:Y:S02]  /*10500*/  IADD3 R8, P5, PT, R9, R21, RZ ;  /* 0x0000001509087210 */ /* 0x000fe40007fbe0ff */
[----:B------:R-:W-:Y:S01]  /*10510*/  ISETP.LT.AND P3, PT, R0, UR15, !P0 ;  /* 0x0000000f00007c0c */ /* 0x000fe2000c761270 */
[----:B------:R-:W-:Y:S01]  /*10520*/  IMAD R0, R29, 0x2, R9 ;  /* 0x000000021d007824 */ /* 0x000fe200078e0209 */
[----:B------:R-:W-:-:S02]  /*10530*/  LEA.HI.X.SX32 R9, R9, R23, 0x1, P5 ;  /* 0x0000001709097211 */ /* 0x000fc400028f0eff */
[----:B0-----:R-:W-:Y:S01]  /*10540*/  PRMT R7, R10, 0x7771, RZ ;  /* 0x000077710a077816 */ /* 0x001fe200000000ff */
[----:B------:R-:W-:Y:S01]  /*10550*/  IMAD R6, R29, 0x2, R0 ;  /* 0x000000021d067824 */ /* 0x000fe200078e0200 */
[----:B-1----:R-:W-:Y:S02]  /*10560*/  LOP3.LUT R3, R18, 0x1c, RZ, 0xfc, !PT ;  /* 0x0000001c12037812 */ /* 0x002fe400078efcff */
[----:B------:R-:W-:Y:S01]  /*10570*/  IADD3 R2, P5, PT, R0, R21, RZ ;  /* 0x0000001500027210 */ /* 0x000fe20007fbe0ff */
[----:B------:R0:W-:Y:S01]  /*10580*/  @P2 STG.E.U8 desc[UR20][R8.64], R7 ;  /* 0x0000000708002986 */ /* 0x0001e2000c101114 */
[----:B------:R-:W-:Y:S02]  /*10590*/  LOP3.LUT R12, R18, 0x16, RZ, 0xfc, !PT ;  /* 0x00000016120c7812 */ /* 0x000fe400078efcff */
[----:B------:R-:W-:Y:S02]  /*105a0*/  ISETP.LT.AND P2, PT, R3, UR15, !P0 ;  /* 0x0000000f03007c0c */ /* 0x000fe4000c741270 */
[----:B------:R-:W-:Y:S01]  /*105b0*/  LEA.HI.X.SX32 R3, R0, R23, 0x1, P5 ;  /* 0x0000001700037211 */ /* 0x000fe200028f0eff */
[----:B------:R-:W-:Y:S01]  /*105c0*/  IMAD R0, R29, 0x2, R6 ;  /* 0x000000021d007824 */ /* 0x000fe200078e0206 */
[----:B------:R-:W-:-:S02]  /*105d0*/  PRMT R19, R10, 0x7772, RZ ;  /* 0x000077720a137816 */ /* 0x000fc400000000ff */
[----:B------:R-:W-:Y:S02]  /*105e0*/  ISETP.LT.AND P4, PT, R12, UR15, !P0 ;  /* 0x0000000f0c007c0c */ /* 0x000fe4000c781270 */
[----:B--2---:R-:W-:Y:S01]  /*105f0*/  LOP3.LUT R4, R18, 0x1e, RZ, 0xfc, !PT ;  /* 0x0000001e12047812 */ /* 0x004fe200078efcff */
[----:B------:R1:W-:Y:S01]  /*10600*/  @P1 STG.E.U8 desc[UR20][R2.64], R19 ;  /* 0x0000001302001986 */ /* 0x0003e2000c101114 */
[----:B------:R-:W-:Y:S02]  /*10610*/  IADD3 R12, P5, PT, R6, R21, RZ ;  /* 0x00000015060c7210 */ /* 0x000fe40007fbe0ff */
[----:B------:R-:W-:Y:S02]  /*10620*/  ISETP.LT.AND P1, PT, R4, UR15, !P0 ;  /* 0x0000000f04007c0c */ /* 0x000fe4000c721270 */
[----:B------:R-:W-:Y:S02]  /*10630*/  LEA.HI.X.SX32 R13, R6, R23, 0x1, P5 ;  /* 0x00000017060d7211 */ /* 0x000fe400028f0eff */
[----:B------:R-:W2:Y:S01]  /*10640*/  LDS.128 R4, [R14+0x800] ;  /* 0x000800000e047984 */ /* 0x000ea20000000c00 */
[----:B0-----:R-:W-:-:S02]  /*10650*/  IADD3 R8, P5, PT, R0, R21, RZ ;  /* 0x0000001500087210 */ /* 0x001fc40007fbe0ff */
[----:B------:R-:W-:Y:S01]  /*10660*/  PRMT R17, R10, 0x7773, RZ ;  /* 0x000077730a117816 */ /* 0x000fe200000000ff */
[----:B------:R-:W-:Y:S01]  /*10670*/  IMAD R10, R29, 0x2, R0 ;  /* 0x000000021d0a7824 */ /* 0x000fe200078e0200 */
[----:B------:R-:W-:Y:S02]  /*10680*/  LEA.HI.X.SX32 R9, R0, R23, 0x1, P5 ;  /* 0x0000001700097211 */ /* 0x000fe400028f0eff */
[----:B------:R-:W-:Y:S01]  /*10690*/  PRMT R15, R11, 0x7770, RZ ;  /* 0x000077700b0f7816 */ /* 0x000fe200000000ff */
[----:B------:R0:W-:Y:S01]  /*106a0*/  @P4 STG.E.U8 desc[UR20][R12.64], R17 ;  /* 0x000000110c004986 */ /* 0x0001e2000c101114 */
[----:B------:R-:W-:Y:S02]  /*106b0*/  LOP3.LUT R0, R18, 0x22, RZ, 0xfc, !PT ;  /* 0x0000002212007812 */ /* 0x000fe400078efcff */
[----:B-1----:R-:W-:Y:S01]  /*106c0*/  IADD3 R2, P5, PT, R10, R21, RZ ;  /* 0x000000150a027210 */ /* 0x002fe20007fbe0ff */
[----:B------:R1:W-:Y:S01]  /*106d0*/  @P6 STG.E.U8 desc[UR20][R8.64], R15 ;  /* 0x0000000f08006986 */ /* 0x0003e2000c101114 */
[----:B------:R-:W-:Y:S01]  /*106e0*/  ISETP.LT.AND P6, PT, R0, UR15, !P0 ;  /* 0x0000000f00007c0c */ /* 0x000fe2000c7c1270 */
[----:B------:R-:W-:Y:S01]  /*106f0*/  IMAD R0, R29, 0x2, R10 ;  /* 0x000000021d007824 */ /* 0x000fe200078e020a */
[----:B------:R-:W-:-:S02]  /*10700*/  LEA.HI.X.SX32 R3, R10, R23, 0x1, P5 ;  /* 0x000000170a037211 */ /* 0x000fc400028f0eff */
[----:B------:R-:W-:Y:S01]  /*10710*/  PRMT R19, R11, 0x7771, RZ ;  /* 0x000077710b137816 */ /* 0x000fe200000000ff */
[----:B------:R-:W-:Y:S01]  /*10720*/  IMAD R10, R29, 0x2, R0 ;  /* 0x000000021d0a7824 */ /* 0x000fe200078e0200 */
[C---:B------:R-:W-:Y:S02]  /*10730*/  LOP3.LUT R16, R18.reuse, 0x20, RZ, 0xfc, !PT ;  /* 0x0000002012107812 */ /* 0x040fe400078efcff */
[----:B0-----:R-:W-:Y:S01]  /*10740*/  LOP3.LUT R13, R18, 0x24, RZ, 0xfc, !PT ;  /* 0x00000024120d7812 */ /* 0x001fe200078efcff */
[----:B------:R0:W-:Y:S01]  /*10750*/  @P3 STG.E.U8 desc[UR20][R2.64], R19 ;  /* 0x0000001302003986 */ /* 0x0001e2000c101114 */
[C---:B------:R-:W-:Y:S02]  /*10760*/  IADD3 R12, P5, PT, R0.reuse, R21, RZ ;  /* 0x00000015000c7210 */ /* 0x040fe40007fbe0ff */
[----:B------:R-:W-:Y:S02]  /*10770*/  ISETP.LT.AND P3, PT, R13, UR15, !P0 ;  /* 0x0000000f0d007c0c */ /* 0x000fe4000c761270 */
[----:B------:R-:W-:Y:S01]  /*10780*/  LEA.HI.X.SX32 R13, R0, R23, 0x1, P5 ;  /* 0x00000017000d7211 */ /* 0x000fe200028f0eff */
[----:B------:R-:W-:Y:S01]  /*10790*/  IMAD R0, R29, 0x2, R10 ;  /* 0x000000021d007824 */ /* 0x000fe200078e020a */
[----:B-1----:R-:W-:-:S02]  /*107a0*/  IADD3 R8, P5, PT, R10, R21, RZ ;  /* 0x000000150a087210 */ /* 0x002fc40007fbe0ff */
[----:B------:R-:W-:Y:S01]  /*107b0*/  PRMT R17, R11, 0x7772, RZ ;  /* 0x000077720b117816 */ /* 0x000fe200000000ff */
[----:B------:R-:W-:Y:S01]  /*107c0*/  IMAD R14, R29, 0x2, R0 ;  /* 0x000000021d0e7824 */ /* 0x000fe200078e0200 */
[----:B------:R-:W-:Y:S02]  /*107d0*/  PRMT R15, R11, 0x7773, RZ ;  /* 0x000077730b0f7816 */ /* 0x000fe400000000ff */
[----:B------:R-:W-:Y:S01]  /*107e0*/  LEA.HI.X.SX32 R9, R10, R23, 0x1, P5 ;  /* 0x000000170a097211 */ /* 0x000fe200028f0eff */
[----:B------:R2:W-:Y:S01]  /*107f0*/  @P2 STG.E.U8 desc[UR20][R12.64], R17 ;  /* 0x000000110c002986 */ /* 0x0005e2000c101114 */
[----:B------:R-:W-:Y:S02]  /*10800*/  LOP3.LUT R11, R18, 0x26, RZ, 0xfc, !PT ;  /* 0x00000026120b7812 */ /* 0x000fe400078efcff */
[----:B------:R-:W-:Y:S01]  /*10810*/  ISETP.LT.AND P4, PT, R16, UR15, !P0 ;  /* 0x0000000f10007c0c */ /* 0x000fe2000c781270 */
[----:B------:R1:W-:Y:S01]  /*10820*/  @P1 STG.E.U8 desc[UR20][R8.64], R15 ;  /* 0x0000000f08001986 */ /* 0x0003e2000c101114 */
[----:B------:R-:W-:-:S02]  /*10830*/  ISETP.LT.AND P2, PT, R11, UR15, !P0 ;  /* 0x0000000f0b007c0c */ /* 0x000fc4000c741270 */
[-C--:B0-----:R-:W-:Y:S02]  /*10840*/  IADD3 R2, P1, PT, R0, R21.reuse, RZ ;  /* 0x0000001500027210 */ /* 0x081fe40007f3e0ff */
[----:B------:R-:W-:Y:S02]  /*10850*/  LOP3.LUT R11, R18, 0x28, RZ, 0xfc, !PT ;  /* 0x00000028120b7812 */ /* 0x000fe400078efcff */
[----:B------:R-:W-:Y:S02]  /*10860*/  IADD3 R10, P5, PT, R14, R21, RZ ;  /* 0x000000150e0a7210 */ /* 0x000fe40007fbe0ff */
[----:B------:R-:W-:Y:S02]  /*10870*/  LEA.HI.X.SX32 R3, R0, R23, 0x1, P1 ;  /* 0x0000001700037211 */ /* 0x000fe400008f0eff */
[----:B------:R-:W-:Y:S02]  /*10880*/  ISETP.LT.AND P1, PT, R11, UR15, !P0 ;  /* 0x0000000f0b007c0c */ /* 0x000fe4000c721270 */
[----:B--2---:R-:W-:-:S02]  /*10890*/  PRMT R17, R4, 0x7770, RZ ;  /* 0x0000777004117816 */ /* 0x004fc400000000ff */
[----:B------:R-:W-:Y:S01]  /*108a0*/  LEA.HI.X.SX32 R11, R14, R23, 0x1, P5 ;  /* 0x000000170e0b7211 */ /* 0x000fe200028f0eff */
[C---:B------:R-:W-:Y:S01]  /*108b0*/  IMAD R14, R29.reuse, 0x2, R14 ;  /* 0x000000021d0e7824 */ /* 0x040fe200078e020e */
[----:B-1----:R-:W-:Y:S01]  /*108c0*/  PRMT R15, R4, 0x7771, RZ ;  /* 0x00007771040f7816 */ /* 0x002fe200000000ff */
[----:B------:R0:W-:Y:S01]  /*108d0*/  @P4 STG.E.U8 desc[UR20][R2.64], R17 ;  /* 0x0000001102004986 */ /* 0x0001e2000c101114 */
[C---:B------:R-:W-:Y:S01]  /*108e0*/  LOP3.LUT R9, R18.reuse, 0x2c, RZ, 0xfc, !PT ;  /* 0x0000002c12097812 */ /* 0x040fe200078efcff */
[----:B------:R-:W-:Y:S01]  /*108f0*/  IMAD R0, R29, 0x2, R14 ;  /* 0x000000021d007824 */ /* 0x000fe200078e020e */
[----:B------:R-:W-:Y:S01]  /*10900*/  LOP3.LUT R16, R18, 0x2a, RZ, 0xfc, !PT ;  /* 0x0000002a12107812 */ /* 0x000fe200078efcff */
[----:B------:R1:W-:Y:S01]  /*10910*/  @P6 STG.E.U8 desc[UR20][R10.64], R15 ;  /* 0x0000000f0a006986 */ /* 0x0003e2000c101114 */
[----:B------:R-:W-:Y:S02]  /*10920*/  IADD3 R8, P6, PT, R14, R21, RZ ;  /* 0x000000150e087210 */ /* 0x000fe40007fde0ff */
[----:B------:R-:W-:-:S02]  /*10930*/  ISETP.LT.AND P4, PT, R9, UR15, !P0 ;  /* 0x0000000f09007c0c */ /* 0x000fc4000c781270 */
[----:B------:R-:W-:Y:S02]  /*10940*/  LEA.HI.X.SX32 R9, R14, R23, 0x1, P6 ;  /* 0x000000170e097211 */ /* 0x000fe400030f0eff */
[----:B------:R-:W-:Y:S01]  /*10950*/  IADD3 R12, P6, PT, R0, R21, RZ ;  /* 0x00000015000c7210 */ /* 0x000fe20007fde0ff */
[C---:B0-----:R-:W-:Y:S01]  /*10960*/  IMAD R3, R29.reuse, 0x2, R0 ;  /* 0x000000021d037824 */ /* 0x041fe200078e0200 */
[----:B------:R-:W-:Y:S02]  /*10970*/  PRMT R19, R4, 0x7772, RZ ;  /* 0x0000777204137816 */ /* 0x000fe400000000ff */
[----:B------:R-:W-:Y:S01]  /*10980*/  LEA.HI.X.SX32 R13, R0, R23, 0x1, P6 ;  /* 0x00000017000d7211 */ /* 0x000fe200030f0eff */
[----:B------:R-:W-:Y:S01]  /*10990*/  IMAD R0, R29, 0x2, R3 ;  /* 0x000000021d007824 */ /* 0x000fe200078e0203 */
[----:B------:R-:W-:Y:S01]  /*109a0*/  IADD3 R2, P6, PT, R3, R21, RZ ;  /* 0x0000001503027210 */ /* 0x000fe20007fde0ff */
[----:B------:R0:W-:Y:S01]  /*109b0*/  @P3 STG.E.U8 desc[UR20][R8.64], R19 ;  /* 0x0000001308003986 */ /* 0x0001e2000c101114 */
[----:B------:R-:W-:-:S02]  /*109c0*/  PRMT R17, R4, 0x7773, RZ ;  /* 0x0000777304117816 */ /* 0x000fc400000000ff */
[----:B------:R-:W-:Y:S02]  /*109d0*/  ISETP.LT.AND P5, PT, R16, UR15, !P0 ;  /* 0x0000000f10007c0c */ /* 0x000fe4000c7a1270 */
[----:B------:R-:W-:Y:S01]  /*109e0*/  LEA.HI.X.SX32 R3, R3, R23, 0x1, P6 ;  /* 0x0000001703037211 */ /* 0x000fe200030f0eff */
[----:B------:R-:W-:Y:S01]  /*109f0*/  @P2 STG.E.U8 desc[UR20][R12.64], R17 ;  /* 0x000000110c002986 */ /* 0x000fe2000c101114 */
[----:B------:R-:W-:Y:S02]  /*10a00*/  LOP3.LUT R4, R18, 0x30, RZ, 0xfc, !PT ;  /* 0x0000003012047812 */ /* 0x000fe400078efcff */
[----:B-1----:R-:W-:Y:S02]  /*10a10*/  IADD3 R10, P6, PT, R0, R21, RZ ;  /* 0x00000015000a7210 */ /* 0x002fe40007fde0ff */
[----:B------:R-:W-:Y:S02]  /*10a20*/  PRMT R15, R5, 0x7770, RZ ;  /* 0x00007770050f7816 */ /* 0x000fe400000000ff */
[----:B------:R-:W-:-:S02]  /*10a30*/  ISETP.LT.AND P2, PT, R4, UR15, !P0 ;  /* 0x0000000f04007c0c */ /* 0x000fc4000c741270 */
[----:B------:R-:W-:Y:S01]  /*10a40*/  LEA.HI.X.SX32 R11, R0, R23, 0x1, P6 ;  /* 0x00000017000b7211 */ /* 0x000fe200030f0eff */
[----:B------:R-:W-:Y:S01]  /*10a50*/  IMAD R0, R29, 0x2, R0 ;  /* 0x000000021d007824 */ /* 0x000fe200078e0200 */
[C---:B------:R-:W-:Y:S01]  /*10a60*/  LOP3.LUT R4, R18.reuse, 0x32, RZ, 0xfc, !PT ;  /* 0x0000003212047812 */ /* 0x040fe200078efcff */
[----:B------:R1:W-:Y:S01]  /*10a70*/  @P1 STG.E.U8 desc[UR20][R2.64], R15 ;  /* 0x0000000f02001986 */ /* 0x0003e2000c101114 */
[----:B0-----:R-:W-:Y:S02]  /*10a80*/  PRMT R19, R5, 0x7771, RZ ;  /* 0x0000777105137816 */ /* 0x001fe400000000ff */
[----:B------:R-:W-:Y:S02]  /*10a90*/  LOP3.LUT R16, R18, 0x2e, RZ, 0xfc, !PT ;  /* 0x0000002e12107812 */ /* 0x000fe400078efcff */
[----:B------:R-:W-:Y:S01]  /*10aa0*/  ISETP.LT.AND P1, PT, R4, UR15, !P0 ;  /* 0x0000000f04007c0c */ /* 0x000fe2000c721270 */
[----:B------:R-:W-:Y:S01]  /*10ab0*/  IMAD R4, R29, 0x2, R0 ;  /* 0x000000021d047824 */ /* 0x000fe200078e0200 */
[----:B------:R-:W-:Y:S01]  /*10ac0*/  LOP3.LUT R9, R18, 0x34, RZ, 0xfc, !PT ;  /* 0x0000003412097812 */ /* 0x000fe200078efcff */
[----:B------:R0:W-:Y:S01]  /*10ad0*/  @P5 STG.E.U8 desc[UR20][R10.64], R19 ;  /* 0x000000130a005986 */ /* 0x0001e2000c101114 */
[----:B------:R-:W-:-:S02]  /*10ae0*/  IADD3 R8, P6, PT, R0, R21, RZ ;  /* 0x0000001500087210 */ /* 0x000fc40007fde0ff */
[----:B------:R-:W-:Y:S02]  /*10af0*/  ISETP.LT.AND P3, PT, R16, UR15, !P0 ;  /* 0x0000000f10007c0c */ /* 0x000fe4000c761270 */
[----:B------:R-:W-:Y:S02]  /*10b00*/  ISETP.LT.AND P5, PT, R9, UR15, !P0 ;  /* 0x0000000f09007c0c */ /* 0x000fe4000c7a1270 */
[----:B------:R-:W-:Y:S01]  /*10b10*/  LEA.HI.X.SX32 R9, R0, R23, 0x1, P6 ;  /* 0x0000001700097211 */ /* 0x000fe200030f0eff */
[----:B------:R-:W-:Y:S01]  /*10b20*/  IMAD R0, R29, 0x2, R4 ;  /* 0x000000021d007824 */ /* 0x000fe200078e0204 */
[C---:B-1----:R-:W-:Y:S02]  /*10b30*/  IADD3 R2, P6, PT, R4.reuse, R21, RZ ;  /* 0x0000001504027210 */ /* 0x042fe40007fde0ff */
[----:B------:R-:W-:Y:S01]  /*10b40*/  PRMT R17, R5, 0x7772, RZ ;  /* 0x0000777205117816 */ /* 0x000fe200000000ff */
[----:B0-----:R-:W-:Y:S01]  /*10b50*/  IMAD R11, R29, 0x2, R0 ;  /* 0x000000021d0b7824 */ /* 0x001fe200078e0200 */
[----:B------:R-:W-:-:S02]  /*10b60*/  LEA.HI.X.SX32 R3, R4, R23, 0x1, P6 ;  /* 0x0000001704037211 */ /* 0x000fc400030f0eff */
[----:B------:R-:W-:Y:S01]  /*10b70*/  PRMT R15, R5, 0x7773, RZ ;  /* 0x00007773050f7816 */ /* 0x000fe200000000ff */
[----:B------:R0:W-:Y:S01]  /*10b80*/  @P4 STG.E.U8 desc[UR20][R8.64], R17 ;  /* 0x0000001108004986 */ /* 0x0001e2000c101114 */
[----:B------:R-:W-:Y:S02]  /*10b90*/  IADD3 R4, P6, PT, R0, R21, RZ ;  /* 0x0000001500047210 */ /* 0x000fe40007fde0ff */
[----:B------:R-:W-:Y:S01]  /*10ba0*/  LOP3.LUT R10, R18, 0x38, RZ, 0xfc, !PT ;  /* 0x00000038120a7812 */ /* 0x000fe200078efcff */
[----:B------:R1:W-:Y:S01]  /*10bb0*/  @P3 STG.E.U8 desc[UR20][R2.64], R15 ;  /* 0x0000000f02003986 */ /* 0x0003e2000c101114 */
[----:B------:R-:W-:Y:S01]  /*10bc0*/  LEA.HI.X.SX32 R5, R0, R23, 0x1, P6 ;  /* 0x0000001700057211 */ /* 0x000fe200030f0eff */
[----:B------:R-:W-:Y:S01]  /*10bd0*/  IMAD R0, R29, 0x2, R11 ;  /* 0x000000021d007824 */ /* 0x000fe200078e020b */
[----:B------:R-:W-:Y:S02]  /*10be0*/  ISETP.LT.AND P3, PT, R10, UR15, !P0 ;  /* 0x0000000f0a007c0c */ /* 0x000fe4000c761270 */
[----:B------:R-:W-:-:S02]  /*10bf0*/  IADD3 R10, P6, PT, R11, R21, RZ ;  /* 0x000000150b0a7210 */ /* 0x000fc40007fde0ff */
[----:B------:R-:W-:Y:S01]  /*10c00*/  LOP3.LUT R12, R18, 0x36, RZ, 0xfc, !PT ;  /* 0x00000036120c7812 */ /* 0x000fe200078efcff */
[----:B0-----:R-:W-:Y:S01]  /*10c10*/  IMAD R9, R29, 0x2, R0 ;  /* 0x000000021d097824 */ /* 0x001fe200078e0200 */
[----:B------:R-:W-:Y:S02]  /*10c20*/  LEA.HI.X.SX32 R11, R11, R23, 0x1, P6 ;  /* 0x000000170b0b7211 */ /* 0x000fe400030f0eff */
[----:B------:R-:W-:Y:S01]  /*10c30*/  ISETP.LT.AND P4, PT, R12, UR15, !P0 ;  /* 0x0000000f0c007c0c */ /* 0x000fe2000c781270 */
[----:B------:R-:W-:Y:S01]  /*10c40*/  IMAD R12, R29, 0x2, R9 ;  /* 0x000000021d0c7824 */ /* 0x000fe200078e0209 */
[----:B-1----:R-:W-:Y:S02]  /*10c50*/  IADD3 R2, P6, PT, R0, R21, RZ ;  /* 0x0000001500027210 */ /* 0x002fe40007fde0ff */
[C---:B------:R-:W-:Y:S02]  /*10c60*/  PRMT R13, R6.reuse, 0x7770, RZ ;  /* 0x00007770060d7816 */ /* 0x040fe400000000ff */
[----:B------:R-:W-:-:S02]  /*10c70*/  PRMT R17, R6, 0x7771, RZ ;  /* 0x0000777106117816 */ /* 0x000fc400000000ff */
[----:B------:R-:W-:Y:S01]  /*10c80*/  LOP3.LUT R8, R18, 0x3a, RZ, 0xfc, !PT ;  /* 0x0000003a12087812 */ /* 0x000fe200078efcff */
[----:B------:R0:W-:Y:S01]  /*10c90*/  @P2 STG.E.U8 desc[UR20][R4.64], R13 ;  /* 0x0000000d04002986 */ /* 0x0001e2000c101114 */
[----:B------:R-:W-:Y:S01]  /*10ca0*/  LEA.HI.X.SX32 R3, R0, R23, 0x1, P6 ;  /* 0x0000001700037211 */ /* 0x000fe200030f0eff */
[C---:B------:R-:W-:Y:S01]  /*10cb0*/  IMAD R0, R29.reuse, 0x2, R12 ;  /* 0x000000021d007824 */ /* 0x040fe200078e020c */
[----:B------:R-:W-:Y:S01]  /*10cc0*/  ISETP.LT.AND P2, PT, R8, UR15, !P0 ;  /* 0x0000000f08007c0c */ /* 0x000fe2000c741270 */
[----:B------:R1:W-:Y:S01]  /*10cd0*/  @P1 STG.E.U8 desc[UR20][R10.64], R17 ;  /* 0x000000110a001986 */ /* 0x0003e2000c101114 */
[----:B------:R-:W-:Y:S01]  /*10ce0*/  IADD3 R8, P6, PT, R12, R21, RZ ;  /* 0x000000150c087210 */ /* 0x000fe20007fde0ff */
[C---:B------:R-:W-:Y:S01]  /*10cf0*/  IMAD R15, R29.reuse, 0x2, R0 ;  /* 0x000000021d0f7824 */ /* 0x040fe200078e0200 */
[C---:B------:R-:W-:Y:S02]  /*10d00*/  LOP3.LUT R19, R18.reuse, 0x3c, RZ, 0xfc, !PT ;  /* 0x0000003c12137812 */ /* 0x040fe400078efcff */
[----:B------:R-:W-:Y:S01]  /*10d10*/  LOP3.LUT R18, R18, 0x3e, RZ, 0xfc, !PT ;  /* 0x0000003e12127812 */ /* 0x000fe200078efcff */
[----:B------:R-:W-:Y:S01]  /*10d20*/  IMAD R16, R29, 0x2, R15 ;  /* 0x000000021d107824 */ /* 0x000fe200078e020f */
[----:B------:R-:W-:-:S02]  /*10d30*/  PRMT R25, R6, 0x7772, RZ ;  /* 0x0000777206197816 */ /* 0x000fc400000000ff */
[----:B0-----:R-:W-:Y:S02]  /*10d40*/  IADD3 R4, P1, PT, R9, R21, RZ ;  /* 0x0000001509047210 */ /* 0x001fe40007f3e0ff */
[----:B-1----:R-:W-:Y:S01]  /*10d50*/  PRMT R17, R7, 0x7773, RZ ;  /* 0x0000777307117816 */ /* 0x002fe200000000ff */
[----:B------:R0:W-:Y:S01]  /*10d60*/  @P5 STG.E.U8 desc[UR20][R2.64], R25 ;  /* 0x0000001902005986 */ /* 0x0001e2000c101114 */
[-C--:B------:R-:W-:Y:S02]  /*10d70*/  LEA.HI.X.SX32 R5, R9, R23.reuse, 0x1, P1 ;  /* 0x0000001709057211 */ /* 0x080fe400008f0eff */
[----:B------:R-:W-:Y:S02]  /*10d80*/  LEA.HI.X.SX32 R9, R12, R23, 0x1, P6 ;  /* 0x000000170c097211 */ /* 0x000fe400030f0eff */
[-C--:B------:R-:W-:Y:S02]  /*10d90*/  IADD3 R12, P6, PT, R0, R21.reuse, RZ ;  /* 0x00000015000c7210 */ /* 0x080fe40007fde0ff */
[----:B------:R-:W-:-:S02]  /*10da0*/  IADD3 R10, P1, PT, R15, R21, RZ ;  /* 0x000000150f0a7210 */ /* 0x000fc40007f3e0ff */
[-C--:B------:R-:W-:Y:S02]  /*10db0*/  LEA.HI.X.SX32 R13, R0, R23.reuse, 0x1, P6 ;  /* 0x00000017000d7211 */ /* 0x080fe400030f0eff */
[----:B------:R-:W-:Y:S02]  /*10dc0*/  LEA.HI.X.SX32 R11, R15, R23, 0x1, P1 ;  /* 0x000000170f0b7211 */ /* 0x000fe400008f0eff */
[----:B------:R-:W-:Y:S02]  /*10dd0*/  IADD3 R14, P6, PT, R16, R21, RZ ;  /* 0x00000015100e7210 */ /* 0x000fe40007fde0ff */
[----:B------:R-:W-:Y:S02]  /*10de0*/  ISETP.LT.AND P1, PT, R19, UR15, !P0 ;  /* 0x0000000f13007c0c */ /* 0x000fe4000c721270 */
[----:B------:R-:W-:Y:S02]  /*10df0*/  ISETP.LT.AND P0, PT, R18, UR15, !P0 ;  /* 0x0000000f12007c0c */ /* 0x000fe4000c701270 */
[----:B------:R-:W-:-:S02]  /*10e00*/  LEA.HI.X.SX32 R15, R16, R23, 0x1, P6 ;  /* 0x00000017100f7211 */ /* 0x000fc400030f0eff */
[----:B------:R-:W-:Y:S02]  /*10e10*/  PRMT R23, R6, 0x7773, RZ ;  /* 0x0000777306177816 */ /* 0x000fe400000000ff */
[C---:B------:R-:W-:Y:S02]  /*10e20*/  PRMT R19, R7.reuse, 0x7772, RZ ;  /* 0x0000777207137816 */ /* 0x040fe400000000ff */
[C---:B------:R-:W-:Y:S01]  /*10e30*/  PRMT R21, R7.reuse, 0x7771, RZ ;  /* 0x0000777107157816 */ /* 0x040fe200000000ff */
[----:B------:R0:W-:Y:S01]  /*10e40*/  @P4 STG.E.U8 desc[UR20][R4.64], R23 ;  /* 0x0000001704004986 */ /* 0x0001e2000c101114 */
[----:B------:R-:W-:-:S05]  /*10e50*/  PRMT R7, R7, 0x7770, RZ ;  /* 0x0000777007077816 */ /* 0x000fca00000000ff */
[----:B------:R0:W-:Y:S04]  /*10e60*/  @P3 STG.E.U8 desc[UR20][R8.64], R7 ;  /* 0x0000000708003986 */ /* 0x0001e8000c101114 */
[----:B------:R0:W-:Y:S04]  /*10e70*/  @P2 STG.E.U8 desc[UR20][R12.64], R21 ;  /* 0x000000150c002986 */ /* 0x0001e8000c101114 */
[----:B------:R0:W-:Y:S04]  /*10e80*/  @P1 STG.E.U8 desc[UR20][R10.64], R19 ;  /* 0x000000130a001986 */ /* 0x0001e8000c101114 */
[----:B------:R0:W-:Y:S01]  /*10e90*/  @P0 STG.E.U8 desc[UR20][R14.64], R17 ;  /* 0x000000110e000986 */ /* 0x0001e2000c101114 */
[----:B------:R-:W-:Y:S06]  /*10ea0*/  BAR.SYNC.DEFER_BLOCKING 0x0 ;  /* 0x0000000000007b1d */ /* 0x000fec0000010000 */
[----:B------:R-:W-:Y:S05]  /*10eb0*/  BRA.U UP0, `(.L_x_13) ;  /* 0x0000000100a07547 */ /* 0x000fea000b800000 */
[----:B------:R-:W1:Y:S01]  /*10ec0*/  S2UR UR5, SR_CgaCtaId ;  /* 0x00000000000579c3 */ /* 0x000e620000008800 */
[----:B------:R-:W-:Y:S01]  /*10ed0*/  NOP ;  /* 0x0000000000007918 */ /* 0x000fe20000000000 */
[----:B------:R-:W-:Y:S01]  /*10ee0*/  UMOV UR4, 0x50 ;  /* 0x0000005000047882 */ /* 0x000fe20000000000 */
[----:B------:R-:W-:Y:S02]  /*10ef0*/  IMAD.U32 R0, RZ, RZ, UR8 ;  /* 0x00000008ff007e24 */ /* 0x000fe4000f8e00ff */
[----:B0-----:R-:W-:Y:S02]  /*10f00*/  IMAD.MOV.U32 R3, RZ, RZ, 0x3 ;  /* 0x00000003ff037424 */ /* 0x001fe400078e00ff */
[----:B------:R-:W-:Y:S01]  /*10f10*/  IMAD.MOV.U32 R7, RZ, RZ, 0x1 ;  /* 0x00000001ff077424 */ /* 0x000fe200078e00ff */
[----:B------:R-:W-:-:S04]  /*10f20*/  LOP3.LUT R0, R0, 0xffff, RZ, 0xc0, !PT ;  /* 0x0000ffff00007812 */ /* 0x000fc800078ec0ff */
[----:B------:R-:W-:-:S05]  /*10f30*/  SHF.R.U32.HI R0, RZ, 0x5, R0 ;  /* 0x00000005ff007819 */ /* 0x000fca0000011600 */
[----:B------:R-:W-:Y:S01]  /*10f40*/  VIADD R2, R0, 0x10 ;  /* 0x0000001000027836 */ /* 0x000fe20000000000 */
[----:B------:R-:W-:Y:S01]  /*10f50*/  SHF.L.U32 R0, R3, R0, RZ ;  /* 0x0000000003007219 */ /* 0x000fe200000006ff */
[----:B-1----:R-:W-:-:S03]  /*10f60*/  ULEA UR6, UR5, UR4, 0x18 ;  /* 0x0000000405067291 */ /* 0x002fc6000f8ec0ff */
[----:B------:R-:W-:-:S04]  /*10f70*/  SHF.L.U32 R3, R7, R2, RZ ;  /* 0x0000000207037219 */ /* 0x000fc800000006ff */
[----:B------:R-:W-:Y:S02]  /*10f80*/  LOP3.LUT R0, R3, R0, RZ, 0xfc, !PT ;  /* 0x0000000003007212 */ /* 0x000fe400078efcff */
[----:B------:R-:W0:Y:S02]  /*10f90*/  LDS R5, [UR6] ;  /* 0x00000006ff057984 */ /* 0x000e240008000800 */
[C---:B------:R-:W-:Y:S02]  /*10fa0*/  LOP3.LUT R2, R0.reuse, 0xffff, RZ, 0xc0, !PT ;  /* 0x0000ffff00027812 */ /* 0x040fe400078ec0ff */
[----:B0-----:R-:W-:-:S04]  /*10fb0*/  LOP3.LUT R3, R0, 0xffff, R5, 0x80, !PT ;  /* 0x0000ffff00037812 */ /* 0x001fc800078e8005 */
[----:B------:R-:W-:-:S13]  /*10fc0*/  ISETP.NE.AND P0, PT, R3, R2, PT ;  /* 0x000000020300720c */ /* 0x000fda0003f05270 */
[----:B------:R-:W-:Y:S05]  /*10fd0*/  @P0 BRA `(.L_x_14) ;  /* 0x0000000000500947 */ /* 0x000fea0003800000 */
[----:B------:R-:W-:Y:S02]  /*10fe0*/  SHF.R.U32.HI R5, RZ, 0x10, R5 ;  /* 0x00000010ff057819 */ /* 0x000fe40000011605 */
[----:B------:R-:W-:-:S04]  /*10ff0*/  SHF.R.U32.HI R2, RZ, 0x10, R0 ;  /* 0x00000010ff027819 */ /* 0x000fc80000011600 */
[----:B------:R-:W-:-:S04]  /*11000*/  LOP3.LUT R5, R5, R2, RZ, 0xc0, !PT ;  /* 0x0000000205057212 */ /* 0x000fc800078ec0ff */
[----:B------:R-:W-:-:S13]  /*11010*/  ISETP.NE.AND P0, PT, R5, R2, PT ;  /* 0x000000020500720c */ /* 0x000fda0003f05270 */
[----:B------:R-:W-:Y:S05]  /*11020*/  @P0 BRA `(.L_x_15) ;  /* 0x0000000000300947 */ /* 0x000fea0003800000 */
[----:B------:R-:W-:Y:S01]  /*11030*/  R2UR UR4, R0 ;  /* 0x00000000000472ca */ /* 0x000fe200000e0000 */
[----:B------:R-:W-:Y:S01]  /*11040*/  VOTEU.ANY UR5, UPT, PT ;  /* 0x0000000000057886 */ /* 0x000fe200038e0100 */
[----:B------:R-:W0:Y:S01]  /*11050*/  S2R R0, SR_LANEID ;  /* 0x0000000000007919 */ /* 0x000e220000000000 */
[----:B------:R-:W-:-:S10]  /*11060*/  UFLO.U32 UR5, UR5 ;  /* 0x00000005000572bd */ /* 0x000fd400080e0000 */
[----:B------:R-:W-:-:S06]  /*11070*/  ULOP3.LUT UR4, URZ, UR4, URZ, 0x33, !UPT ;  /* 0x00000004ff047292 */ /* 0x000fcc000f8e33ff */
[----:B------:R-:W-:-:S04]  /*11080*/  IMAD.U32 R2, RZ, RZ, UR4 ;  /* 0x00000004ff027e24 */ /* 0x000fc8000f8e00ff */
[----:B------:R-:W1:Y:S02]  /*11090*/  REDUX UR7, R2 ;  /* 0x00000000020773c4 */ /* 0x000e640000000000 */
[----:B------:R2:W-:Y:S01]  /*110a0*/  UTCATOMSWS.AND URZ, UR4 ;  /* 0x0000000400ff79e3 */ /* 0x0005e20008000000 */
[----:B0-----:R-:W-:Y:S01]  /*110b0*/  ISETP.EQ.U32.AND P0, PT, R0, UR5, PT ;  /* 0x0000000500007c0c */ /* 0x001fe2000bf02070 */
[----:B-1----:R-:W-:-:S12]  /*110c0*/  IMAD.U32 R0, RZ, RZ, UR7 ;  /* 0x00000007ff007e24 */ /* 0x002fd8000f8e00ff */
[----:B------:R2:W-:Y:S01]  /*110d0*/  @P0 ATOMS.AND RZ, [UR6], R0 ;  /* 0x00000000ffff098c */ /* 0x0005e2000a800006 */
[----:B------:R-:W-:Y:S05]  /*110e0*/  BRA `(.L_x_13) ;  /* 0x0000000000147947 */ /* 0x000fea0003800000 */
.L_x_15:
[----:B------:R-:W-:-:S07]  /*110f0*/  MOV R2, 0x11110 ;  /* 0x0001111000027802 */ /* 0x000fce0000000f00 */
[----:B------:R-:W-:Y:S05]  /*11100*/  CALL.REL.NOINC `($__internal_0_$__cuda_sm10x_tcgen05_guardrail_trap_col_being_dealloced_not_returned_by_alloc) ;  /* 0x00000000002c7944 */ /* 0x000fea0003c00000 */
[----:B------:R-:W-:Y:S05]  /*11110*/  BRA `(.L_x_13) ;  /* 0x0000000000087947 */ /* 0x000fea0003800000 */
.L_x_14:
[----:B------:R-:W-:-:S07]  /*11120*/  MOV R2, 0x11140 ;  /* 0x0001114000027802 */ /* 0x000fce0000000f00 */
[----:B------:R-:W-:Y:S05]  /*11130*/  CALL.REL.NOINC `($__internal_2_$__cuda_sm10x_tcgen05_guardrail_trap_unallocated_columns_being_dealloced) ;  /* 0x0000000000387944 */ /* 0x000fea0003c00000 */
.L_x_13:
[----:B------:R-:W-:Y:S01]  /*11140*/  NOP ;  /* 0x0000000000007918 */ /* 0x000fe20000000000 */
[----:B--2---:R-:W-:Y:S05]  /*11150*/  EXIT ;  /* 0x000000000000794d */ /* 0x004fea0003800000 */
.L_x_8:
[----:B------:R-:W0:Y:S02]  /*11160*/  SYNCS.PHASECHK.TRANS64.TRYWAIT P3, [UR6], R101 ;  /* 0x00000065ff0075a7 */ /* 0x000e240008061106 */
[----:B0-----:R-:W-:Y:S05]  /*11170*/  @!P3 BRA `(.L_x_8) ;  /* 0xfffffffc00f8b947 */ /* 0x001fea000383ffff */
[----:B------:R-:W-:Y:S05]  /*11180*/  BRA `(.L_x_16) ;  /* 0xffffffa000dc7947 */ /* 0x000fea000383ffff */
.L_x_12:
[----:B------:R-:W1:Y:S02]  /*11190*/  SYNCS.PHASECHK.TRANS64.TRYWAIT P0, [UR6], R2 ;  /* 0x00000002ff0075a7 */ /* 0x000e640008001106 */
[----:B-1----:R-:W-:Y:S05]  /*111a0*/  @!P0 BRA `(.L_x_12) ;  /* 0xfffffffc00f88947 */ /* 0x002fea000383ffff */
[----:B------:R-:W-:Y:S05]  /*111b0*/  BRA `(.L_x_11) ;  /* 0xffffffe400c47947 */ /* 0x000fea000383ffff */
        .weak           $__internal_0_$__cuda_sm10x_tcgen05_guardrail_trap_col_being_dealloced_not_returned_by_alloc
        .type           $__internal_0_$__cuda_sm10x_tcgen05_guardrail_trap_col_being_dealloced_not_returned_by_alloc,@function
        .size           $__internal_0_$__cuda_sm10x_tcgen05_guardrail_trap_col_being_dealloced_not_returned_by_alloc,($__internal_1_$__cuda_sm10x_tcgen05_guardrail_trap_phase_invalid_during_alloc - $__internal_0_$__cuda_sm10x_tcgen05_guardrail_trap_col_being_dealloced_not_returned_by_alloc)
$__internal_0_$__cuda_sm10x_tcgen05_guardrail_trap_col_being_dealloced_not_returned_by_alloc:
[----:B------:R-:W-:Y:S05]  /*111c0*/  BPT.TRAP 0x1 ;  /* 0x000000040000795c */ /* 0x000fea0000300000 */
[----:B------:R-:W-:-:S04]  /*111d0*/  IMAD.MOV.U32 R3, RZ, RZ, 0x0 ;  /* 0x00000000ff037424 */ /* 0x000fc800078e00ff */
[----:B------:R-:W-:Y:S05]  /*111e0*/  RET.REL.NODEC R2 `(matmul_kernel) ;  /* 0xfffffeec02847950 */ /* 0x000fea0003c3ffff */
        .weak           $__internal_1_$__cuda_sm10x_tcgen05_guardrail_trap_phase_invalid_during_alloc
        .type           $__internal_1_$__cuda_sm10x_tcgen05_guardrail_trap_phase_invalid_during_alloc,@function
        .size           $__internal_1_$__cuda_sm10x_tcgen05_guardrail_trap_phase_invalid_during_alloc,($__internal_2_$__cuda_sm10x_tcgen05_guardrail_trap_unallocated_columns_being_dealloced - $__internal_1_$__cuda_sm10x_tcgen05_guardrail_trap_phase_invalid_during_alloc)
$__internal_1_$__cuda_sm10x_tcgen05_guardrail_trap_phase_invalid_during_alloc:
[----:B------:R-:W-:Y:S05]  /*111f0*/  BPT.TRAP 0x1 ;  /* 0x000000040000795c */ /* 0x000fea0000300000 */
[----:B------:R-:W-:-:S04]  /*11200*/  IMAD.MOV.U32 R3, RZ, RZ, 0x0 ;  /* 0x00000000ff037424 */ /* 0x000fc800078e00ff */
[----:B------:R-:W-:Y:S05]  /*11210*/  RET.REL.NODEC R2 `(matmul_kernel) ;  /* 0xfffffeec02787950 */ /* 0x000fea0003c3ffff */
        .weak           $__internal_2_$__cuda_sm10x_tcgen05_guardrail_trap_unallocated_columns_being_dealloced
        .type           $__internal_2_$__cuda_sm10x_tcgen05_guardrail_trap_unallocated_columns_being_dealloced,@function
        .size           $__internal_2_$__cuda_sm10x_tcgen05_guardrail_trap_unallocated_columns_being_dealloced,(.L_x_20 - $__internal_2_$__cuda_sm10x_tcgen05_guardrail_trap_unallocated_columns_being_dealloced)
$__internal_2_$__cuda_sm10x_tcgen05_guardrail_trap_unallocated_columns_being_dealloced:
[----:B------:R-:W-:Y:S05]  /*11220*/  BPT.TRAP 0x1 ;  /* 0x000000040000795c */ /* 0x000fea0000300000 */
[----:B------:R-:W-:-:S04]  /*11230*/  IMAD.MOV.U32 R3, RZ, RZ, 0x0 ;  /* 0x00000000ff037424 */ /* 0x000fc800078e00ff */
[----:B------:R-:W-:Y:S05]  /*11240*/  RET.REL.NODEC R2 `(matmul_kernel) ;  /* 0xfffffeec026c7950 */ /* 0x000fea0003c3ffff */
.L_x_17:
[----:B------:R-:W-:-:S00]  /*11250*/  BRA `(.L_x_17) ;  /* 0xfffffffc00fc7947 */ /* 0x000fc0000383ffff */
[----:B------:R-:W-:-:S00]  /*11260*/  NOP ;  /* 0x0000000000007918 */ /* 0x000fc00000000000 */
        /* <DEDUP_REMOVED lines=9> */
.L_x_20:


//--------------------- .nv.shared.matmul_kernel  --------------------------
	.section	.nv.shared.matmul_kernel,"aw",@nobits
	.sectionflags	@""
	.align	16
	.zero		1024


//--------------------- .nv.shared.reserved.0     --------------------------
	.section	.nv.shared.reserved.0,"aw",@nobits
	.align	8
	.weak		__nv_reservedSMEM_offset_0_alias
	.size		__nv_reservedSMEM_offset_0_alias, 0, 64
	.other		__nv_reservedSMEM_offset_0_alias,@"STO_CUDA_RESERVED_SHARED STV_DEFAULT"
__nv_reservedSMEM_offset_0_alias:
	.zero		0
.nv.shared.reserved.0:
	.zero		64
	.weak		__nv_reservedSMEM_allocation_phase
	.type		__nv_reservedSMEM_allocation_phase,@object
	.size		__nv_reservedSMEM_allocation_phase,(.L_0 - __nv_reservedSMEM_allocation_phase)
__nv_reservedSMEM_allocation_phase:
	.zero		1
.L_0:
	.zero		7
	.weak		__nv_reservedSMEM_devtool_atexit_pc
	.type		__nv_reservedSMEM_devtool_atexit_pc,@object
	.size		__nv_reservedSMEM_devtool_atexit_pc,(__nv_reservedSMEM_allocation_mask - __nv_reservedSMEM_devtool_atexit_pc)
__nv_reservedSMEM_devtool_atexit_pc:
	.zero		8
	.weak		__nv_reservedSMEM_allocation_mask
	.type		__nv_reservedSMEM_allocation_mask,@object
	.size		__nv_reservedSMEM_allocation_mask,(.L_2 - __nv_reservedSMEM_allocation_mask)
__nv_reservedSMEM_allocation_mask:
	.zero		4
.L_2:


//--------------------- .nv.constant0.matmul_kernel --------------------------
	.section	.nv.constant0.matmul_kernel,"a",@progbits
	.sectionflags	@""
	.align	4
.nv.constant0.matmul_kernel:
	.zero		976


//--------------------- SYMBOLS --------------------------

	.type		.nv.reservedSmem.offset0,@object
	.size		.nv.reservedSmem.offset0,0x4
	.type		.nv.reservedSmem.cap,@object
	.size		.nv.reservedSmem.cap,0x4
